	.target	sm_100a

	.elftype	@"ET_EXEC"


//--------------------- .note.nv.tkinfo           --------------------------
	.section	.note.nv.tkinfo,"",@"SHT_NOTE"
	.sectionflags	@"SHF_NOTE_NV_TKINFO"
	.tkinfo
        /*0018*/ 	.word	0x00000002
        /*0030*/ 	.string	""
        /*0030*/ 	.string	"ptxas"
        /*0030*/ 	.string	"Cuda compilation tools, release 13.0, V13.0.88"
        /*0030*/ 	.string	"Build cuda_13.0.r13.0/compiler.36424714_0"
        /*0030*/ 	.string	"-arch sm_100a -m 64 "



//--------------------- .note.nv.cuinfo           --------------------------
	.section	.note.nv.cuinfo,"",@"SHT_NOTE"
	.sectionflags	@"SHF_NOTE_NV_CUINFO"
        /*0018*/ 	.short	0x0002
        /*001a*/ 	.short	0x0064
        /*001c*/ 	.short	0x0082
	.zero		2


//--------------------- .nv.info                  --------------------------
	.section	.nv.info,"",@"SHT_CUDA_INFO"
	.align	4


	//----- nvinfo : EIATTR_REGCOUNT
	.align		4
        /*0000*/ 	.byte	0x04, 0x2f
        /*0002*/ 	.short	(.L_34 - .L_33)
	.align		4
.L_33:
        /*0004*/ 	.word	index@(_ZN7cutlass13device_kernelINS_4fmha6kernel36Sm100FmhaFwdKernelTmaWarpspecializedIN4cute5tupleIJiiiNS5_IJNS5_IJiiEEEiEEEEEENS1_10collective38Sm100FmhaFwdMainloopTmaWarpspecializedINS_10bfloat16_tEffNS5_IJNS4_1CILi256EEENSC_ILi64EEESE_EEENS5_IJiNSC_ILi1EEES7_EEENS5_IJiSG_NS5_IJNS5_IJNSC_ILi0EEEiEEEiEEEEEESL_NS9_12ResidualMaskENS5_IJNSC_ILi2EEESG_SG_EEENSC_ILb0EEEEENS9_38Sm100FmhaFwdEpilogueTmaWarpspecializedINS_6half_tEfNS5_IJNSC_ILi128EEESE_SE_EEESH_NS5_IJSG_S7_EEESP_EENS2_23IndividualTileSchedulerENS2_41Sm100FmhaCtxKernelWarpspecializedScheduleEEEEEvNT_6ParamsE)
        /*0008*/ 	.word	0x00000080


	//----- nvinfo : EIATTR_FRAME_SIZE
	.align		4
.L_34:
        /*000c*/ 	.byte	0x04, 0x11
        /*000e*/ 	.short	(.L_36 - .L_35)
	.align		4
.L_35:
        /*0010*/ 	.word	index@($__internal_3_$__cuda_sm3x_div_rn_noftz_f32_slowpath)
        /*0014*/ 	.word	0x00000018


	//----- nvinfo : EIATTR_FRAME_SIZE
	.align		4
.L_36:
        /*0018*/ 	.byte	0x04, 0x11
        /*001a*/ 	.short	(.L_38 - .L_37)
	.align		4
.L_37:
        /*001c*/ 	.word	index@($__internal_2_$__cuda_sm10x_tcgen05_guardrail_trap_unallocated_columns_being_dealloced)
        /*0020*/ 	.word	0x00000018


	//----- nvinfo : EIATTR_FRAME_SIZE
	.align		4
.L_38:
        /*0024*/ 	.byte	0x04, 0x11
        /*0026*/ 	.short	(.L_40 - .L_39)
	.align		4
.L_39:
        /*0028*/ 	.word	index@($__internal_1_$__cuda_sm10x_tcgen05_guardrail_trap_phase_invalid_during_alloc)
        /*002c*/ 	.word	0x00000018


	//----- nvinfo : EIATTR_FRAME_SIZE
	.align		4
.L_40:
        /*0030*/ 	.byte	0x04, 0x11
        /*0032*/ 	.short	(.L_42 - .L_41)
	.align		4
.L_41:
        /*0034*/ 	.word	index@($__internal_0_$__cuda_sm10x_tcgen05_guardrail_trap_col_being_dealloced_not_returned_by_alloc)
        /*0038*/ 	.word	0x00000018


	//----- nvinfo : EIATTR_FRAME_SIZE
	.align		4
.L_42:
        /*003c*/ 	.byte	0x04, 0x11
        /*003e*/ 	.short	(.L_44 - .L_43)
	.align		4
.L_43:
        /*0040*/ 	.word	index@(_ZN7cutlass13device_kernelINS_4fmha6kernel36Sm100FmhaFwdKernelTmaWarpspecializedIN4cute5tupleIJiiiNS5_IJNS5_IJiiEEEiEEEEEENS1_10collective38Sm100FmhaFwdMainloopTmaWarpspecializedINS_10bfloat16_tEffNS5_IJNS4_1CILi256EEENSC_ILi64EEESE_EEENS5_IJiNSC_ILi1EEES7_EEENS5_IJiSG_NS5_IJNS5_IJNSC_ILi0EEEiEEEiEEEEEESL_NS9_12ResidualMaskENS5_IJNSC_ILi2EEESG_SG_EEENSC_ILb0EEEEENS9_38Sm100FmhaFwdEpilogueTmaWarpspecializedINS_6half_tEfNS5_IJNSC_ILi128EEESE_SE_EEESH_NS5_IJSG_S7_EEESP_EENS2_23IndividualTileSchedulerENS2_41Sm100FmhaCtxKernelWarpspecializedScheduleEEEEEvNT_6ParamsE)
        /*0044*/ 	.word	0x00000018


	//----- nvinfo : EIATTR_MIN_STACK_SIZE
	.align		4
.L_44:
        /*0048*/ 	.byte	0x04, 0x12
        /*004a*/ 	.short	(.L_46 - .L_45)
	.align		4
.L_45:
        /*004c*/ 	.word	index@(_ZN7cutlass13device_kernelINS_4fmha6kernel36Sm100FmhaFwdKernelTmaWarpspecializedIN4cute5tupleIJiiiNS5_IJNS5_IJiiEEEiEEEEEENS1_10collective38Sm100FmhaFwdMainloopTmaWarpspecializedINS_10bfloat16_tEffNS5_IJNS4_1CILi256EEENSC_ILi64EEESE_EEENS5_IJiNSC_ILi1EEES7_EEENS5_IJiSG_NS5_IJNS5_IJNSC_ILi0EEEiEEEiEEEEEESL_NS9_12ResidualMaskENS5_IJNSC_ILi2EEESG_SG_EEENSC_ILb0EEEEENS9_38Sm100FmhaFwdEpilogueTmaWarpspecializedINS_6half_tEfNS5_IJNSC_ILi128EEESE_SE_EEESH_NS5_IJSG_S7_EEESP_EENS2_23IndividualTileSchedulerENS2_41Sm100FmhaCtxKernelWarpspecializedScheduleEEEEEvNT_6ParamsE)
        /*0050*/ 	.word	0x00000018
.L_46:


//--------------------- .nv.compat                --------------------------
	.section	.nv.compat,"",@"SHT_CUDA_COMPAT_INFO"
	.align	4
        /*0000*/ 	.byte	0x02, 0x09, 0x01, 0x00, 0x02, 0x02, 0x02, 0x00, 0x02, 0x05, 0x05, 0x00, 0x03, 0x07, 0x01, 0x01
        /*0010*/ 	.byte	0x02, 0x03, 0x01, 0x00, 0x02, 0x06, 0x01, 0x00, 0x04, 0x0b, 0x08, 0x00, 0x01, 0x00, 0x00, 0x00
        /*0020*/ 	.byte	0x00, 0x00, 0x00, 0x00


//--------------------- .nv.info._ZN7cutlass13device_kernelINS_4fmha6kernel36Sm100FmhaFwdKernelTmaWarpspecializedIN4cute5tupleIJiiiNS5_IJNS5_IJiiEEEiEEEEEENS1_10collective38Sm100FmhaFwdMainloopTmaWarpspecializedINS_10bfloat16_tEffNS5_IJNS4_1CILi256EEENSC_ILi64EEESE_EEENS5_IJiNSC_ILi1EEES7_EEENS5_IJiSG_NS5_IJNS5_IJNSC_ILi0EEEiEEEiEEEEEESL_NS9_12ResidualMaskENS5_IJNSC_ILi2EEESG_SG_EEENSC_ILb0EEEEENS9_38Sm100FmhaFwdEpilogueTmaWarpspecializedINS_6half_tEfNS5_IJNSC_ILi128EEESE_SE_EEESH_NS5_IJSG_S7_EEESP_EENS2_23IndividualTileSchedulerENS2_41Sm100FmhaCtxKernelWarpspecializedScheduleEEEEEvNT_6ParamsE --------------------------
	.section	.nv.info._ZN7cutlass13device_kernelINS_4fmha6kernel36Sm100FmhaFwdKernelTmaWarpspecializedIN4cute5tupleIJiiiNS5_IJNS5_IJiiEEEiEEEEEENS1_10collective38Sm100FmhaFwdMainloopTmaWarpspecializedINS_10bfloat16_tEffNS5_IJNS4_1CILi256EEENSC_ILi64EEESE_EEENS5_IJiNSC_ILi1EEES7_EEENS5_IJiSG_NS5_IJNS5_IJNSC_ILi0EEEiEEEiEEEEEESL_NS9_12ResidualMaskENS5_IJNSC_ILi2EEESG_SG_EEENSC_ILb0EEEEENS9_38Sm100FmhaFwdEpilogueTmaWarpspecializedINS_6half_tEfNS5_IJNSC_ILi128EEESE_SE_EEESH_NS5_IJSG_S7_EEESP_EENS2_23IndividualTileSchedulerENS2_41Sm100FmhaCtxKernelWarpspecializedScheduleEEEEEvNT_6ParamsE,"",@"SHT_CUDA_INFO"
	.sectionflags	@""
	.align	4


	//----- nvinfo : EIATTR_CUDA_API_VERSION
	.align		4
        /*0000*/ 	.byte	0x04, 0x37
        /*0002*/ 	.short	(.L_48 - .L_47)
.L_47:
        /*0004*/ 	.word	0x00000082


	//----- nvinfo : EIATTR_KPARAM_INFO
	.align		4
.L_48:
        /*0008*/ 	.byte	0x04, 0x17
        /*000a*/ 	.short	(.L_50 - .L_49)
.L_49:
        /*000c*/ 	.word	0x00000000
        /*0010*/ 	.short	0x0000
        /*0012*/ 	.short	0x0000
        /*0014*/ 	.byte	0x00, 0xf0, 0x01, 0x18


	//----- nvinfo : EIATTR_AT_ENTRY_FRAGMENTS
	.align		4
.L_50:
        /*0018*/ 	.byte	0x04, 0x4f
        /*001a*/ 	.short	(.L_52 - .L_51)


	//   ....[0]....
.L_51:
        /*001c*/ 	.word	0x00000006


	//----- nvinfo : EIATTR_RESERVED_SMEM_USED
	.align		4
.L_52:
        /*0020*/ 	.byte	0x01, 0x41
	.zero		2


	//----- nvinfo : EIATTR_SPARSE_MMA_MASK
	.align		4
        /*0024*/ 	.byte	0x03, 0x50
        /*0026*/ 	.short	0x0000


	//----- nvinfo : EIATTR_TCGEN05_1CTA_USED
	.align		4
        /*0028*/ 	.byte	0x01, 0x51
	.zero		2


	//----- nvinfo : EIATTR_MAXREG_COUNT
	.align		4
        /*002c*/ 	.byte	0x03, 0x1b
        /*002e*/ 	.short	0x0080


	//----- nvinfo : EIATTR_NUM_BARRIERS
	.align		4
        /*0030*/ 	.byte	0x02, 0x4c
        /*0032*/ 	.byte	0x01
	.zero		1


	//----- nvinfo : EIATTR_EXTERNS
	.align		4
        /*0034*/ 	.byte	0x04, 0x0f
        /*0036*/ 	.short	(.L_54 - .L_53)


	//   ....[0]....
	.align		4
.L_53:
        /*0038*/ 	.word	index@(vprintf)


	//   ....[1]....
	.align		4
        /*003c*/ 	.word	index@(__assertfail)


	//----- nvinfo : EIATTR_MERCURY_ISA_VERSION
	.align		4
.L_54:
        /*0040*/ 	.byte	0x03, 0x5f
        /*0042*/ 	.short	0x0101


	//----- nvinfo : EIATTR_INT_WARP_WIDE_INSTR_OFFSETS
	.align		4
        /*0044*/ 	.byte	0x04, 0x31
        /*0046*/ 	.short	(.L_56 - .L_55)


	//   ....[0]....
.L_55:
        /*0048*/ 	.word	0x000148a0


	//   ....[1]....
        /*004c*/ 	.word	0x000148e0


	//   ....[2]....
        /*0050*/ 	.word	0x00014910


	//----- nvinfo : EIATTR_COOP_GROUP_MASK_REGIDS
	.align		4
.L_56:
        /*0054*/ 	.byte	0x04, 0x29
        /*0056*/ 	.short	(.L_58 - .L_57)


	//   ....[0]....
.L_57:
        /*0058*/ 	.word	0xffffffff


	//   ....[1]....
        /*005c*/ 	.word	0xffffffff


	//   ....[2]....
        /*0060*/ 	.word	0xffffffff


	//   ....[3]....
        /*0064*/ 	.word	0xffffffff


	//   ....[4]....
        /*0068*/ 	.word	0xffffffff


	//   ....[5]....
        /*006c*/ 	.word	0xffffffff


	//   ....[6]....
        /*0070*/ 	.word	0xffffffff


	//   ....[7]....
        /*0074*/ 	.word	0xffffffff


	//   ....[8]....
        /*0078*/ 	.word	0xffffffff


	//   ....[9]....
        /*007c*/ 	.word	0xffffffff


	//   ....[10]....
        /*0080*/ 	.word	0xffffffff


	//   ....[11]....
        /*0084*/ 	.word	0xffffffff


	//   ....[12]....
        /*0088*/ 	.word	0xffffffff


	//   ....[13]....
        /*008c*/ 	.word	0xffffffff


	//   ....[14]....
        /*0090*/ 	.word	0xffffffff


	//   ....[15]....
        /*0094*/ 	.word	0xffffffff


	//   ....[16]....
        /*0098*/ 	.word	0xffffffff


	//   ....[17]....
        /*009c*/ 	.word	0xffffffff


	//   ....[18]....
        /*00a0*/ 	.word	0xffffffff


	//----- nvinfo : EIATTR_COOP_GROUP_INSTR_OFFSETS
	.align		4
.L_58:
        /*00a4*/ 	.byte	0x04, 0x28
        /*00a6*/ 	.short	(.L_60 - .L_59)


	//   ....[0]....
.L_59:
        /*00a8*/ 	.word	0x00000120


	//   ....[1]....
        /*00ac*/ 	.word	0x000008e0


	//   ....[2]....
        /*00b0*/ 	.word	0x00000b10


	//   ....[3]....
        /*00b4*/ 	.word	0x00000c40


	//   ....[4]....
        /*00b8*/ 	.word	0x00000d80


	//   ....[5]....
        /*00bc*/ 	.word	0x00001040


	//   ....[6]....
        /*00c0*/ 	.word	0x00001230


	//   ....[7]....
        /*00c4*/ 	.word	0x00001340


	//   ....[8]....
        /*00c8*/ 	.word	0x000014a0


	//   ....[9]....
        /*00cc*/ 	.word	0x00001600


	//   ....[10]....
        /*00d0*/ 	.word	0x00001800


	//   ....[11]....
        /*00d4*/ 	.word	0x00001a10


	//   ....[12]....
        /*00d8*/ 	.word	0x00001a40


	//   ....[13]....
        /*00dc*/ 	.word	0x00007e80


	//   ....[14]....
        /*00e0*/ 	.word	0x00008f50


	//   ....[15]....
        /*00e4*/ 	.word	0x0000cce0


	//   ....[16]....
        /*00e8*/ 	.word	0x0000f190


	//   ....[17]....
        /*00ec*/ 	.word	0x000147c0


	//   ....[18]....
        /*00f0*/ 	.word	0x000149e0


	//----- nvinfo : EIATTR_REG_RECONFIG
	.align		4
.L_60:
        /*00f4*/ 	.byte	0x01, 0x54
	.zero		2


	//----- nvinfo : EIATTR_VRC_CTA_INIT_COUNT
	.align		4
        /*00f8*/ 	.byte	0x02, 0x4a
        /*00fa*/ 	.byte	0x80
	.zero		1


	//----- nvinfo : EIATTR_SYSCALL_OFFSETS
	.align		4
        /*00fc*/ 	.byte	0x04, 0x46
        /*00fe*/ 	.short	(.L_62 - .L_61)


	//   ....[0]....
.L_61:
        /*0100*/ 	.word	0x00003ba0


	//   ....[1]....
        /*0104*/ 	.word	0x00003c60


	//   ....[2]....
        /*0108*/ 	.word	0x00003cd0


	//   ....[3]....
        /*010c*/ 	.word	0x00003d40


	//   ....[4]....
        /*0110*/ 	.word	0x00003db0


	//   ....[5]....
        /*0114*/ 	.word	0x00003e50


	//   ....[6]....
        /*0118*/ 	.word	0x00003f10


	//   ....[7]....
        /*011c*/ 	.word	0x00003fb0


	//   ....[8]....
        /*0120*/ 	.word	0x00004050


	//   ....[9]....
        /*0124*/ 	.word	0x000040f0


	//   ....[10]....
        /*0128*/ 	.word	0x00004160


	//   ....[11]....
        /*012c*/ 	.word	0x00004200


	//   ....[12]....
        /*0130*/ 	.word	0x000042a0


	//   ....[13]....
        /*0134*/ 	.word	0x00004310


	//   ....[14]....
        /*0138*/ 	.word	0x000043b0


	//   ....[15]....
        /*013c*/ 	.word	0x00004450


	//   ....[16]....
        /*0140*/ 	.word	0x000044f0


	//   ....[17]....
        /*0144*/ 	.word	0x00004590


	//   ....[18]....
        /*0148*/ 	.word	0x00004600


	//   ....[19]....
        /*014c*/ 	.word	0x000046a0


	//   ....[20]....
        /*0150*/ 	.word	0x00004740


	//   ....[21]....
        /*0154*/ 	.word	0x000047b0


	//   ....[22]....
        /*0158*/ 	.word	0x00004850


	//   ....[23]....
        /*015c*/ 	.word	0x000048f0


	//   ....[24]....
        /*0160*/ 	.word	0x00004990


	//   ....[25]....
        /*0164*/ 	.word	0x00004a30


	//   ....[26]....
        /*0168*/ 	.word	0x00004aa0


	//   ....[27]....
        /*016c*/ 	.word	0x00004b40


	//   ....[28]....
        /*0170*/ 	.word	0x00004be0


	//   ....[29]....
        /*0174*/ 	.word	0x00004c50


	//   ....[30]....
        /*0178*/ 	.word	0x00004cf0


	//   ....[31]....
        /*017c*/ 	.word	0x00004d90


	//   ....[32]....
        /*0180*/ 	.word	0x00004e30


	//   ....[33]....
        /*0184*/ 	.word	0x00004ed0


	//   ....[34]....
        /*0188*/ 	.word	0x00004f70


	//   ....[35]....
        /*018c*/ 	.word	0x00005010


	//   ....[36]....
        /*0190*/ 	.word	0x00005080


	//   ....[37]....
        /*0194*/ 	.word	0x00005120


	//   ....[38]....
        /*0198*/ 	.word	0x000051c0


	//   ....[39]....
        /*019c*/ 	.word	0x00005230


	//   ....[40]....
        /*01a0*/ 	.word	0x000052d0


	//   ....[41]....
        /*01a4*/ 	.word	0x00005370


	//   ....[42]....
        /*01a8*/ 	.word	0x00005410


	//   ....[43]....
        /*01ac*/ 	.word	0x000054b0


	//   ....[44]....
        /*01b0*/ 	.word	0x00005520


	//   ....[45]....
        /*01b4*/ 	.word	0x000055c0


	//   ....[46]....
        /*01b8*/ 	.word	0x00005660


	//   ....[47]....
        /*01bc*/ 	.word	0x000056d0


	//   ....[48]....
        /*01c0*/ 	.word	0x00005760


	//   ....[49]....
        /*01c4*/ 	.word	0x00005800


	//   ....[50]....
        /*01c8*/ 	.word	0x000058a0


	//   ....[51]....
        /*01cc*/ 	.word	0x00005940


	//   ....[52]....
        /*01d0*/ 	.word	0x000059b0


	//   ....[53]....
        /*01d4*/ 	.word	0x00005a40


	//   ....[54]....
        /*01d8*/ 	.word	0x00005ae0


	//   ....[55]....
        /*01dc*/ 	.word	0x00005b50


	//   ....[56]....
        /*01e0*/ 	.word	0x00005bf0


	//   ....[57]....
        /*01e4*/ 	.word	0x00005c90


	//   ....[58]....
        /*01e8*/ 	.word	0x00005d30


	//   ....[59]....
        /*01ec*/ 	.word	0x00005dd0


	//   ....[60]....
        /*01f0*/ 	.word	0x00007fb0


	//   ....[61]....
        /*01f4*/ 	.word	0x00008100


	//   ....[62]....
        /*01f8*/ 	.word	0x000082e0


	//   ....[63]....
        /*01fc*/ 	.word	0x00008430


	//   ....[64]....
        /*0200*/ 	.word	0x00008610


	//   ....[65]....
        /*0204*/ 	.word	0x00008760


	//   ....[66]....
        /*0208*/ 	.word	0x00008940


	//   ....[67]....
        /*020c*/ 	.word	0x00008b20


	//   ....[68]....
        /*0210*/ 	.word	0x00008dd0


	//   ....[69]....
        /*0214*/ 	.word	0x00009080


	//   ....[70]....
        /*0218*/ 	.word	0x000091d0


	//   ....[71]....
        /*021c*/ 	.word	0x000093b0


	//   ....[72]....
        /*0220*/ 	.word	0x00009500


	//   ....[73]....
        /*0224*/ 	.word	0x000096e0


	//   ....[74]....
        /*0228*/ 	.word	0x00009830


	//   ....[75]....
        /*022c*/ 	.word	0x00009a10


	//   ....[76]....
        /*0230*/ 	.word	0x00009bf0


	//   ....[77]....
        /*0234*/ 	.word	0x0000a210


	//   ....[78]....
        /*0238*/ 	.word	0x0000a550


	//   ....[79]....
        /*023c*/ 	.word	0x0000a860


	//   ....[80]....
        /*0240*/ 	.word	0x0000ab70


	//   ....[81]....
        /*0244*/ 	.word	0x0000b460


	//   ....[82]....
        /*0248*/ 	.word	0x0000b7e0


	//   ....[83]....
        /*024c*/ 	.word	0x0000baf0


	//   ....[84]....
        /*0250*/ 	.word	0x0000be00


	//   ....[85]....
        /*0254*/ 	.word	0x0000c110


	//   ....[86]....
        /*0258*/ 	.word	0x0000ce80


	//   ....[87]....
        /*025c*/ 	.word	0x0000cfd0


	//   ....[88]....
        /*0260*/ 	.word	0x0000d360


	//   ....[89]....
        /*0264*/ 	.word	0x0000ea20


	//   ....[90]....
        /*0268*/ 	.word	0x0000f040


	//   ....[91]....
        /*026c*/ 	.word	0x0000f380


	//   ....[92]....
        /*0270*/ 	.word	0x0000f4f0


	//   ....[93]....
        /*0274*/ 	.word	0x00010480


	//   ....[94]....
        /*0278*/ 	.word	0x00011b30


	//   ....[95]....
        /*027c*/ 	.word	0x00012120


	//----- nvinfo : EIATTR_MBARRIER_INSTR_OFFSETS
	.align		4
.L_62:
        /*0280*/ 	.byte	0x04, 0x39
        /*0282*/ 	.short	(.L_64 - .L_63)


	//   ....[0]....
.L_63:
        /*0284*/ 	.word	0x000009c0
        /*0288*/ 	.word	0x000000ff
        /*028c*/ 	.word	0x0000e000
        /*0290*/ 	.short	0x0100
        /*0292*/ 	.byte	0x05
	.zero		1


	//   ....[1]....
        /*0294*/ 	.word	0x000009d0
        /*0298*/ 	.word	0x000000ff
        /*029c*/ 	.word	0x0000e010
        /*02a0*/ 	.short	0x0100
        /*02a2*/ 	.byte	0x05
	.zero		1


	//   ....[2]....
        /*02a4*/ 	.word	0x000009e0
        /*02a8*/ 	.word	0x000000ff
        /*02ac*/ 	.word	0x0000e008
        /*02b0*/ 	.short	0x0100
        /*02b2*/ 	.byte	0x05
	.zero		1


	//   ....[3]....
        /*02b4*/ 	.word	0x000009f0
        /*02b8*/ 	.word	0x000000ff
        /*02bc*/ 	.word	0x0000e018
        /*02c0*/ 	.short	0x0100
        /*02c2*/ 	.byte	0x05
	.zero		1


	//   ....[4]....
        /*02c4*/ 	.word	0x00000bd0
        /*02c8*/ 	.word	0x000000ff
        /*02cc*/ 	.word	0x0000e020
        /*02d0*/ 	.short	0x0100
        /*02d2*/ 	.byte	0x05
	.zero		1


	//   ....[5]....
        /*02d4*/ 	.word	0x00000be0
        /*02d8*/ 	.word	0x000000ff
        /*02dc*/ 	.word	0x0000e038
        /*02e0*/ 	.short	0x0100
        /*02e2*/ 	.byte	0x05
	.zero		1


	//   ....[6]....
        /*02e4*/ 	.word	0x00000bf0
        /*02e8*/ 	.word	0x000000ff
        /*02ec*/ 	.word	0x0000e028
        /*02f0*/ 	.short	0x0100
        /*02f2*/ 	.byte	0x05
	.zero		1


	//   ....[7]....
        /*02f4*/ 	.word	0x00000c00
        /*02f8*/ 	.word	0x000000ff
        /*02fc*/ 	.word	0x0000e040
        /*0300*/ 	.short	0x0100
        /*0302*/ 	.byte	0x05
	.zero		1


	//   ....[8]....
        /*0304*/ 	.word	0x00000c10
        /*0308*/ 	.word	0x000000ff
        /*030c*/ 	.word	0x0000e030
        /*0310*/ 	.short	0x0100
        /*0312*/ 	.byte	0x05
	.zero		1


	//   ....[9]....
        /*0314*/ 	.word	0x00000c20
        /*0318*/ 	.word	0x000000ff
        /*031c*/ 	.word	0x0000e048
        /*0320*/ 	.short	0x0100
        /*0322*/ 	.byte	0x05
	.zero		1


	//   ....[10]....
        /*0324*/ 	.word	0x00000d50
        /*0328*/ 	.word	0x000000ff
        /*032c*/ 	.word	0x0000e050
        /*0330*/ 	.short	0x0100
        /*0332*/ 	.byte	0x06
	.zero		1


	//   ....[11]....
        /*0334*/ 	.word	0x00000d60
        /*0338*/ 	.word	0x000000ff
        /*033c*/ 	.word	0x0000e058
        /*0340*/ 	.short	0x0100
        /*0342*/ 	.byte	0x06
	.zero		1


	//   ....[12]....
        /*0344*/ 	.word	0x00000f10
        /*0348*/ 	.word	0x000000ff
        /*034c*/ 	.word	0x0000e060
        /*0350*/ 	.short	0x0100
        /*0352*/ 	.byte	0x06
	.zero		1


	//   ....[13]....
        /*0354*/ 	.word	0x00000f20
        /*0358*/ 	.word	0x000000ff
        /*035c*/ 	.word	0x0000e068
        /*0360*/ 	.short	0x0100
        /*0362*/ 	.byte	0x06
	.zero		1


	//   ....[14]....
        /*0364*/ 	.word	0x00001100
        /*0368*/ 	.word	0x000000ff
        /*036c*/ 	.word	0x0000e070
        /*0370*/ 	.short	0x0100
        /*0372*/ 	.byte	0x05
	.zero		1


	//   ....[15]....
        /*0374*/ 	.word	0x00001110
        /*0378*/ 	.word	0x000000ff
        /*037c*/ 	.word	0x0000e078
        /*0380*/ 	.short	0x0100
        /*0382*/ 	.byte	0x05
	.zero		1


	//   ....[16]....
        /*0384*/ 	.word	0x00001310
        /*0388*/ 	.word	0x000000ff
        /*038c*/ 	.word	0x0000e080
        /*0390*/ 	.short	0x0100
        /*0392*/ 	.byte	0x05
	.zero		1


	//   ....[17]....
        /*0394*/ 	.word	0x00001320
        /*0398*/ 	.word	0x000000ff
        /*039c*/ 	.word	0x0000e088
        /*03a0*/ 	.short	0x0100
        /*03a2*/ 	.byte	0x05
	.zero		1


	//   ....[18]....
        /*03a4*/ 	.word	0x00001450
        /*03a8*/ 	.word	0x000000ff
        /*03ac*/ 	.word	0x0000e090
        /*03b0*/ 	.short	0x0100
        /*03b2*/ 	.byte	0x08
	.zero		1


	//   ....[19]....
        /*03b4*/ 	.word	0x00001460
        /*03b8*/ 	.word	0x000000ff
        /*03bc*/ 	.word	0x0000e0a0
        /*03c0*/ 	.short	0x0100
        /*03c2*/ 	.byte	0x08
	.zero		1


	//   ....[20]....
        /*03c4*/ 	.word	0x00001470
        /*03c8*/ 	.word	0x000000ff
        /*03cc*/ 	.word	0x0000e098
        /*03d0*/ 	.short	0x0100
        /*03d2*/ 	.byte	0x08
	.zero		1


	//   ....[21]....
        /*03d4*/ 	.word	0x00001480
        /*03d8*/ 	.word	0x000000ff
        /*03dc*/ 	.word	0x0000e0a8
        /*03e0*/ 	.short	0x0100
        /*03e2*/ 	.byte	0x08
	.zero		1


	//   ....[22]....
        /*03e4*/ 	.word	0x000015b0
        /*03e8*/ 	.word	0x000000ff
        /*03ec*/ 	.word	0x0000e0b0
        /*03f0*/ 	.short	0x0100
        /*03f2*/ 	.byte	0x08
	.zero		1


	//   ....[23]....
        /*03f4*/ 	.word	0x000015c0
        /*03f8*/ 	.word	0x000000ff
        /*03fc*/ 	.word	0x0000e0c0
        /*0400*/ 	.short	0x0100
        /*0402*/ 	.byte	0x08
	.zero		1


	//   ....[24]....
        /*0404*/ 	.word	0x000015d0
        /*0408*/ 	.word	0x000000ff
        /*040c*/ 	.word	0x0000e0b8
        /*0410*/ 	.short	0x0100
        /*0412*/ 	.byte	0x08
	.zero		1


	//   ....[25]....
        /*0414*/ 	.word	0x000015e0
        /*0418*/ 	.word	0x000000ff
        /*041c*/ 	.word	0x0000e0c8
        /*0420*/ 	.short	0x0100
        /*0422*/ 	.byte	0x08
	.zero		1


	//   ....[26]....
        /*0424*/ 	.word	0x000016d0
        /*0428*/ 	.word	0x000000ff
        /*042c*/ 	.word	0x0000e0d0
        /*0430*/ 	.short	0x0100
        /*0432*/ 	.byte	0x05
	.zero		1


	//   ....[27]....
        /*0434*/ 	.word	0x000016e0
        /*0438*/ 	.word	0x000000ff
        /*043c*/ 	.word	0x0000e0d8
        /*0440*/ 	.short	0x0100
        /*0442*/ 	.byte	0x05
	.zero		1


	//   ....[28]....
        /*0444*/ 	.word	0x00001b40
        /*0448*/ 	.word	0x000000ff
        /*044c*/ 	.word	0x0000e000
        /*0450*/ 	.short	0x010a
        /*0452*/ 	.byte	0x04
	.zero		1


	//   ....[29]....
        /*0454*/ 	.word	0x00001b80
        /*0458*/ 	.word	0x000000ff
        /*045c*/ 	.word	0x0000e020
        /*0460*/ 	.short	0x010a
        /*0462*/ 	.byte	0x04
	.zero		1


	//   ....[30]....
        /*0464*/ 	.word	0x00001c00
        /*0468*/ 	.word	0x000000ff
        /*046c*/ 	.word	0x0000e058
        /*0470*/ 	.short	0x010a
        /*0472*/ 	.byte	0x04
	.zero		1


	//   ....[31]....
        /*0474*/ 	.word	0x00001e80
        /*0478*/ 	.word	0x000000ff
        /*047c*/ 	.word	0x0000e008
        /*0480*/ 	.short	0x010a
        /*0482*/ 	.byte	0x04
	.zero		1


	//   ....[32]....
        /*0484*/ 	.word	0x00001ee0
        /*0488*/ 	.word	0x000000ff
        /*048c*/ 	.word	0x0000e068
        /*0490*/ 	.short	0x010a
        /*0492*/ 	.byte	0x04
	.zero		1


	//   ....[33]....
        /*0494*/ 	.word	0x00002170
        /*0498*/ 	.word	0x000000ff
        /*049c*/ 	.word	0x0000e028
        /*04a0*/ 	.short	0x010a
        /*04a2*/ 	.byte	0x04
	.zero		1


	//   ....[34]....
        /*04a4*/ 	.word	0x000021b0
        /*04a8*/ 	.word	0x000000ff
        /*04ac*/ 	.word	0x0000e0a0
        /*04b0*/ 	.short	0x010a
        /*04b2*/ 	.byte	0x04
	.zero		1


	//   ....[35]....
        /*04b4*/ 	.word	0x000021f0
        /*04b8*/ 	.word	0x000000ff
        /*04bc*/ 	.word	0x0000e058
        /*04c0*/ 	.short	0x010a
        /*04c2*/ 	.byte	0x04
	.zero		1


	//   ....[36]....
        /*04c4*/ 	.word	0x000025f0
        /*04c8*/ 	.word	0x000000ff
        /*04cc*/ 	.word	0x0000e020
        /*04d0*/ 	.short	0x010a
        /*04d2*/ 	.byte	0x08
	.zero		1


	//   ....[37]....
        /*04d4*/ 	.word	0x000028f0
        /*04d8*/ 	.word	0x000000ff
        /*04dc*/ 	.word	0x0000e0a8
        /*04e0*/ 	.short	0x010a
        /*04e2*/ 	.byte	0x04
	.zero		1


	//   ....[38]....
        /*04e4*/ 	.word	0x00002940
        /*04e8*/ 	.word	0x000000ff
        /*04ec*/ 	.word	0x0000e068
        /*04f0*/ 	.short	0x010a
        /*04f2*/ 	.byte	0x04
	.zero		1


	//   ....[39]....
        /*04f4*/ 	.word	0x00002f90
        /*04f8*/ 	.word	0x000000ff
        /*04fc*/ 	.word	0x0000e020
        /*0500*/ 	.short	0x010a
        /*0502*/ 	.byte	0x08
	.zero		1


	//   ....[40]....
        /*0504*/ 	.word	0x00002fe0
        /*0508*/ 	.word	0x000000ff
        /*050c*/ 	.word	0x0000e0a0
        /*0510*/ 	.short	0x010a
        /*0512*/ 	.byte	0x04
	.zero		1


	//   ....[41]....
        /*0514*/ 	.word	0x00003030
        /*0518*/ 	.word	0x000000ff
        /*051c*/ 	.word	0x0000e058
        /*0520*/ 	.short	0x010a
        /*0522*/ 	.byte	0x04
	.zero		1


	//   ....[42]....
        /*0524*/ 	.word	0x00003490
        /*0528*/ 	.word	0x000000ff
        /*052c*/ 	.word	0x0000e0a8
        /*0530*/ 	.short	0x010a
        /*0532*/ 	.byte	0x04
	.zero		1


	//   ....[43]....
        /*0534*/ 	.word	0x000034e0
        /*0538*/ 	.word	0x000000ff
        /*053c*/ 	.word	0x0000e068
        /*0540*/ 	.short	0x010a
        /*0542*/ 	.byte	0x04
	.zero		1


	//   ....[44]....
        /*0544*/ 	.word	0x000039f0
        /*0548*/ 	.word	0x00000011
        /*054c*/ 	.word	0x0000e0c0
        /*0550*/ 	.short	0x010a
        /*0552*/ 	.byte	0xff
	.zero		1


	//   ....[45]....
        /*0554*/ 	.word	0x00006b20
        /*0558*/ 	.word	0x00000011
        /*055c*/ 	.word	0x0000e0b0
        /*0560*/ 	.short	0x0101
        /*0562*/ 	.byte	0xff
	.zero		1


	//   ....[46]....
        /*0564*/ 	.word	0x000075d0
        /*0568*/ 	.word	0x00000011
        /*056c*/ 	.word	0x0000e0c8
        /*0570*/ 	.short	0x010a
        /*0572*/ 	.byte	0xff
	.zero		1


	//   ....[47]....
        /*0574*/ 	.word	0x000078e0
        /*0578*/ 	.word	0x00000011
        /*057c*/ 	.word	0x0000e0b8
        /*0580*/ 	.short	0x0101
        /*0582*/ 	.byte	0xff
	.zero		1


	//   ....[48]....
        /*0584*/ 	.word	0x000079b0
        /*0588*/ 	.word	0x000000ff
        /*058c*/ 	.word	0x0000e070
        /*0590*/ 	.short	0x010a
        /*0592*/ 	.byte	0x27
	.zero		1


	//   ....[49]....
        /*0594*/ 	.word	0x00007a30
        /*0598*/ 	.word	0x000000ff
        /*059c*/ 	.word	0x00000000
        /*05a0*/ 	.short	0x0101
        /*05a2*/ 	.byte	0x04
	.zero		1


	//   ....[50]....
        /*05a4*/ 	.word	0x00007a60
        /*05a8*/ 	.word	0x000000ff
        /*05ac*/ 	.word	0x0000e080
        /*05b0*/ 	.short	0x010a
        /*05b2*/ 	.byte	0x27
	.zero		1


	//   ....[51]....
        /*05b4*/ 	.word	0x00007d00
        /*05b8*/ 	.word	0x000000ff
        /*05bc*/ 	.word	0x0000e070
        /*05c0*/ 	.short	0x010a
        /*05c2*/ 	.byte	0x27
	.zero		1


	//   ....[52]....
        /*05c4*/ 	.word	0x00007e60
        /*05c8*/ 	.word	0x000000ff
        /*05cc*/ 	.word	0x0000e090
        /*05d0*/ 	.short	0x010a
        /*05d2*/ 	.byte	0x27
	.zero		1


	//   ....[53]....
        /*05d4*/ 	.word	0x00008bd0
        /*05d8*/ 	.word	0x000000ff
        /*05dc*/ 	.word	0x00000000
        /*05e0*/ 	.short	0x0101
        /*05e2*/ 	.byte	0x04
	.zero		1


	//   ....[54]....
        /*05e4*/ 	.word	0x00008c50
        /*05e8*/ 	.word	0x000000ff
        /*05ec*/ 	.word	0x00000000
        /*05f0*/ 	.short	0x0101
        /*05f2*/ 	.byte	0x04
	.zero		1


	//   ....[55]....
        /*05f4*/ 	.word	0x00008cb0
        /*05f8*/ 	.word	0x000000ff
        /*05fc*/ 	.word	0x0000e080
        /*0600*/ 	.short	0x010a
        /*0602*/ 	.byte	0x27
	.zero		1


	//   ....[56]....
        /*0604*/ 	.word	0x00008f30
        /*0608*/ 	.word	0x000000ff
        /*060c*/ 	.word	0x0000e098
        /*0610*/ 	.short	0x010a
        /*0612*/ 	.byte	0x27
	.zero		1


	//   ....[57]....
        /*0614*/ 	.word	0x00009c80
        /*0618*/ 	.word	0x000000ff
        /*061c*/ 	.word	0x00000000
        /*0620*/ 	.short	0x0101
        /*0622*/ 	.byte	0x04
	.zero		1


	//   ....[58]....
        /*0624*/ 	.word	0x00009d20
        /*0628*/ 	.word	0x000000ff
        /*062c*/ 	.word	0x00000000
        /*0630*/ 	.short	0x0101
        /*0632*/ 	.byte	0x05
	.zero		1


	//   ....[59]....
        /*0634*/ 	.word	0x00009dd0
        /*0638*/ 	.word	0x000000ff
        /*063c*/ 	.word	0x00000000
        /*0640*/ 	.short	0x0101
        /*0642*/ 	.byte	0x05
	.zero		1


	//   ....[60]....
        /*0644*/ 	.word	0x00009e20
        /*0648*/ 	.word	0x000000ff
        /*064c*/ 	.word	0x0000e070
        /*0650*/ 	.short	0x010a
        /*0652*/ 	.byte	0x28
	.zero		1


	//   ....[61]....
        /*0654*/ 	.word	0x00009e90
        /*0658*/ 	.word	0x000000ff
        /*065c*/ 	.word	0x00000000
        /*0660*/ 	.short	0x0101
        /*0662*/ 	.byte	0x04
	.zero		1


	//   ....[62]....
        /*0664*/ 	.word	0x00009ef0
        /*0668*/ 	.word	0x000000ff
        /*066c*/ 	.word	0x0000e090
        /*0670*/ 	.short	0x010a
        /*0672*/ 	.byte	0x28
	.zero		1


	//   ....[63]....
        /*0674*/ 	.word	0x00009f70
        /*0678*/ 	.word	0x000000ff
        /*067c*/ 	.word	0x0000e0c0
        /*0680*/ 	.short	0x010a
        /*0682*/ 	.byte	0x28
	.zero		1


	//   ....[64]....
        /*0684*/ 	.word	0x0000b290
        /*0688*/ 	.word	0x000000ff
        /*068c*/ 	.word	0x00000000
        /*0690*/ 	.short	0x0101
        /*0692*/ 	.byte	0x04
	.zero		1


	//   ....[65]....
        /*0694*/ 	.word	0x0000b2c0
        /*0698*/ 	.word	0x000000ff
        /*069c*/ 	.word	0x0000e0b0
        /*06a0*/ 	.short	0x0101
        /*06a2*/ 	.byte	0x28
	.zero		1


	//   ....[66]....
        /*06a4*/ 	.word	0x0000b340
        /*06a8*/ 	.word	0x000000ff
        /*06ac*/ 	.word	0x0000e080
        /*06b0*/ 	.short	0x010a
        /*06b2*/ 	.byte	0x28
	.zero		1


	//   ....[67]....
        /*06b4*/ 	.word	0x0000b4f0
        /*06b8*/ 	.word	0x000000ff
        /*06bc*/ 	.word	0x00000000
        /*06c0*/ 	.short	0x0101
        /*06c2*/ 	.byte	0x27
	.zero		1


	//   ....[68]....
        /*06c4*/ 	.word	0x0000b540
        /*06c8*/ 	.word	0x000000ff
        /*06cc*/ 	.word	0x0000e098
        /*06d0*/ 	.short	0x010a
        /*06d2*/ 	.byte	0x28
	.zero		1


	//   ....[69]....
        /*06d4*/ 	.word	0x0000b5c0
        /*06d8*/ 	.word	0x000000ff
        /*06dc*/ 	.word	0x0000e0c8
        /*06e0*/ 	.short	0x010a
        /*06e2*/ 	.byte	0x28
	.zero		1


	//   ....[70]....
        /*06e4*/ 	.word	0x0000c810
        /*06e8*/ 	.word	0x000000ff
        /*06ec*/ 	.word	0x00000000
        /*06f0*/ 	.short	0x0101
        /*06f2*/ 	.byte	0x04
	.zero		1


	//   ....[71]....
        /*06f4*/ 	.word	0x0000c840
        /*06f8*/ 	.word	0x000000ff
        /*06fc*/ 	.word	0x0000e0b8
        /*0700*/ 	.short	0x0101
        /*0702*/ 	.byte	0x28
	.zero		1


	//   ....[72]....
        /*0704*/ 	.word	0x0000ca90
        /*0708*/ 	.word	0x000000ff
        /*070c*/ 	.word	0x00000000
        /*0710*/ 	.short	0x010a
        /*0712*/ 	.byte	0x38
	.zero		1


	//   ....[73]....
        /*0714*/ 	.word	0x0000cd60
        /*0718*/ 	.word	0x000000ff
        /*071c*/ 	.word	0x00000000
        /*0720*/ 	.short	0x010a
        /*0722*/ 	.byte	0x2a
	.zero		1


	//   ....[74]....
        /*0724*/ 	.word	0x0000d4e0
        /*0728*/ 	.word	0x000000ff
        /*072c*/ 	.word	0x00000000
        /*0730*/ 	.short	0x0101
        /*0732*/ 	.byte	0x04
	.zero		1


	//   ....[75]....
        /*0734*/ 	.word	0x0000d520
        /*0738*/ 	.word	0x00000004
        /*073c*/ 	.word	0x0000e0d0
        /*0740*/ 	.short	0x010a
        /*0742*/ 	.byte	0x25
	.zero		1


	//   ....[76]....
        /*0744*/ 	.word	0x0000dbe0
        /*0748*/ 	.word	0x00000000
        /*074c*/ 	.word	0x0000e0d0
        /*0750*/ 	.short	0x0101
        /*0752*/ 	.byte	0x25
	.zero		1


	//   ....[77]....
        /*0754*/ 	.word	0x0000eb30
        /*0758*/ 	.word	0x000000ff
        /*075c*/ 	.word	0x00000000
        /*0760*/ 	.short	0x0101
        /*0762*/ 	.byte	0x04
	.zero		1


	//   ....[78]....
        /*0764*/ 	.word	0x0000ebd0
        /*0768*/ 	.word	0x000000ff
        /*076c*/ 	.word	0x00000000
        /*0770*/ 	.short	0x010a
        /*0772*/ 	.byte	0x38
	.zero		1


	//   ....[79]....
        /*0774*/ 	.word	0x0000ef20
        /*0778*/ 	.word	0x000000ff
        /*077c*/ 	.word	0x00000000
        /*0780*/ 	.short	0x010a
        /*0782*/ 	.byte	0x2a
	.zero		1


	//   ....[80]....
        /*0784*/ 	.word	0x0000f260
        /*0788*/ 	.word	0x000000ff
        /*078c*/ 	.word	0x00000000
        /*0790*/ 	.short	0x010a
        /*0792*/ 	.byte	0x28
	.zero		1


	//   ....[81]....
        /*0794*/ 	.word	0x00010580
        /*0798*/ 	.word	0x000000ff
        /*079c*/ 	.word	0x00000000
        /*07a0*/ 	.short	0x0101
        /*07a2*/ 	.byte	0x04
	.zero		1


	//   ....[82]....
        /*07a4*/ 	.word	0x000105a0
        /*07a8*/ 	.word	0x00000004
        /*07ac*/ 	.word	0x0000e0d0
        /*07b0*/ 	.short	0x010a
        /*07b2*/ 	.byte	0x25
	.zero		1


	//   ....[83]....
        /*07b4*/ 	.word	0x00011430
        /*07b8*/ 	.word	0x00000000
        /*07bc*/ 	.word	0x0000e0d0
        /*07c0*/ 	.short	0x0101
        /*07c2*/ 	.byte	0x25
	.zero		1


	//   ....[84]....
        /*07c4*/ 	.word	0x00011c10
        /*07c8*/ 	.word	0x000000ff
        /*07cc*/ 	.word	0x00000000
        /*07d0*/ 	.short	0x0101
        /*07d2*/ 	.byte	0x04
	.zero		1


	//   ....[85]....
        /*07d4*/ 	.word	0x00011cb0
        /*07d8*/ 	.word	0x000000ff
        /*07dc*/ 	.word	0x00000000
        /*07e0*/ 	.short	0x010a
        /*07e2*/ 	.byte	0x38
	.zero		1


	//   ....[86]....
        /*07e4*/ 	.word	0x00012000
        /*07e8*/ 	.word	0x000000ff
        /*07ec*/ 	.word	0x00000000
        /*07f0*/ 	.short	0x010a
        /*07f2*/ 	.byte	0x28
	.zero		1


	//   ....[87]....
        /*07f4*/ 	.word	0x000121f0
        /*07f8*/ 	.word	0x000000ff
        /*07fc*/ 	.word	0x00000000
        /*0800*/ 	.short	0x0101
        /*0802*/ 	.byte	0x04
	.zero		1


	//   ....[88]....
        /*0804*/ 	.word	0x00012260
        /*0808*/ 	.word	0x000000ff
        /*080c*/ 	.word	0x00000000
        /*0810*/ 	.short	0x010a
        /*0812*/ 	.byte	0x38
	.zero		1


	//   ....[89]....
        /*0814*/ 	.word	0x00012320
        /*0818*/ 	.word	0x000000ff
        /*081c*/ 	.word	0x00000000
        /*0820*/ 	.short	0x0101
        /*0822*/ 	.byte	0x04
	.zero		1


	//   ....[90]....
        /*0824*/ 	.word	0x00012680
        /*0828*/ 	.word	0x000000ff
        /*082c*/ 	.word	0x0000e010
        /*0830*/ 	.short	0x010a
        /*0832*/ 	.byte	0x08
	.zero		1


	//   ....[91]....
        /*0834*/ 	.word	0x00012830
        /*0838*/ 	.word	0x000000ff
        /*083c*/ 	.word	0x0000e038
        /*0840*/ 	.short	0x010a
        /*0842*/ 	.byte	0x08
	.zero		1


	//   ....[92]....
        /*0844*/ 	.word	0x00012a00
        /*0848*/ 	.word	0x000000ff
        /*084c*/ 	.word	0x0000e018
        /*0850*/ 	.short	0x010a
        /*0852*/ 	.byte	0x08
	.zero		1


	//   ....[93]....
        /*0854*/ 	.word	0x00012bc0
        /*0858*/ 	.word	0x000000ff
        /*085c*/ 	.word	0x0000e040
        /*0860*/ 	.short	0x010a
        /*0862*/ 	.byte	0x08
	.zero		1


	//   ....[94]....
        /*0864*/ 	.word	0x00012f00
        /*0868*/ 	.word	0x000000ff
        /*086c*/ 	.word	0x0000e038
        /*0870*/ 	.short	0x010a
        /*0872*/ 	.byte	0x21
	.zero		1


	//   ....[95]....
        /*0874*/ 	.word	0x000130d0
        /*0878*/ 	.word	0x000000ff
        /*087c*/ 	.word	0x0000e038
        /*0880*/ 	.short	0x010a
        /*0882*/ 	.byte	0x11
	.zero		1


	//   ....[96]....
        /*0884*/ 	.word	0x000132c0
        /*0888*/ 	.word	0x000000ff
        /*088c*/ 	.word	0x0000e038
        /*0890*/ 	.short	0x010a
        /*0892*/ 	.byte	0x19
	.zero		1


	//   ....[97]....
        /*0894*/ 	.word	0x000134a0
        /*0898*/ 	.word	0x000000ff
        /*089c*/ 	.word	0x0000e038
        /*08a0*/ 	.short	0x010a
        /*08a2*/ 	.byte	0x11
	.zero		1


	//   ....[98]....
        /*08a4*/ 	.word	0x00013690
        /*08a8*/ 	.word	0x000000ff
        /*08ac*/ 	.word	0x0000e038
        /*08b0*/ 	.short	0x010a
        /*08b2*/ 	.byte	0x11
	.zero		1


	//   ....[99]....
        /*08b4*/ 	.word	0x00013880
        /*08b8*/ 	.word	0x000000ff
        /*08bc*/ 	.word	0x0000e038
        /*08c0*/ 	.short	0x010a
        /*08c2*/ 	.byte	0x11
	.zero		1


	//   ....[100]....
        /*08c4*/ 	.word	0x00013a70
        /*08c8*/ 	.word	0x000000ff
        /*08cc*/ 	.word	0x0000e038
        /*08d0*/ 	.short	0x010a
        /*08d2*/ 	.byte	0x11
	.zero		1


	//   ....[101]....
        /*08d4*/ 	.word	0x00013c60
        /*08d8*/ 	.word	0x000000ff
        /*08dc*/ 	.word	0x0000e038
        /*08e0*/ 	.short	0x010a
        /*08e2*/ 	.byte	0x11
	.zero		1


	//   ....[102]....
        /*08e4*/ 	.word	0x00013ef0
        /*08e8*/ 	.word	0x000000ff
        /*08ec*/ 	.word	0x0000e038
        /*08f0*/ 	.short	0x010a
        /*08f2*/ 	.byte	0x19
	.zero		1


	//   ....[103]....
        /*08f4*/ 	.word	0x000140d0
        /*08f8*/ 	.word	0x000000ff
        /*08fc*/ 	.word	0x0000e038
        /*0900*/ 	.short	0x010a
        /*0902*/ 	.byte	0x11
	.zero		1


	//   ....[104]....
        /*0904*/ 	.word	0x00014540
        /*0908*/ 	.word	0x000000ff
        /*090c*/ 	.word	0x0000e0b0
        /*0910*/ 	.short	0x010a
        /*0912*/ 	.byte	0x10
	.zero		1


	//   ....[105]....
        /*0914*/ 	.word	0x000145e0
        /*0918*/ 	.word	0x000000ff
        /*091c*/ 	.word	0x0000e0b8
        /*0920*/ 	.short	0x010a
        /*0922*/ 	.byte	0x10
	.zero		1


	//   ....[106]....
        /*0924*/ 	.word	0x00014700
        /*0928*/ 	.word	0x000000ff
        /*092c*/ 	.word	0x00000000
        /*0930*/ 	.short	0x0101
        /*0932*/ 	.byte	0x05
	.zero		1


	//   ....[107]....
        /*0934*/ 	.word	0x00014780
        /*0938*/ 	.word	0x000000ff
        /*093c*/ 	.word	0x00000000
        /*0940*/ 	.short	0x0101
        /*0942*/ 	.byte	0x05
	.zero		1


	//   ....[108]....
        /*0944*/ 	.word	0x00014a10
        /*0948*/ 	.word	0x00000000
        /*094c*/ 	.word	0x0000e000
        /*0950*/ 	.short	0x010a
        /*0952*/ 	.byte	0xff
	.zero		1


	//   ....[109]....
        /*0954*/ 	.word	0x00014a70
        /*0958*/ 	.word	0x00000000
        /*095c*/ 	.word	0x0000e020
        /*0960*/ 	.short	0x010a
        /*0962*/ 	.byte	0xff
	.zero		1


	//   ....[110]....
        /*0964*/ 	.word	0x00014ad0
        /*0968*/ 	.word	0x00000005
        /*096c*/ 	.word	0x0000e058
        /*0970*/ 	.short	0x010a
        /*0972*/ 	.byte	0xff
	.zero		1


	//   ....[111]....
        /*0974*/ 	.word	0x00014b30
        /*0978*/ 	.word	0x00000000
        /*097c*/ 	.word	0x0000e008
        /*0980*/ 	.short	0x010a
        /*0982*/ 	.byte	0xff
	.zero		1


	//   ....[112]....
        /*0984*/ 	.word	0x00014b90
        /*0988*/ 	.word	0x00000005
        /*098c*/ 	.word	0x0000e068
        /*0990*/ 	.short	0x010a
        /*0992*/ 	.byte	0xff
	.zero		1


	//   ....[113]....
        /*0994*/ 	.word	0x00014bf0
        /*0998*/ 	.word	0x00000000
        /*099c*/ 	.word	0x0000e028
        /*09a0*/ 	.short	0x010a
        /*09a2*/ 	.byte	0xff
	.zero		1


	//   ....[114]....
        /*09a4*/ 	.word	0x00014c50
        /*09a8*/ 	.word	0x00000005
        /*09ac*/ 	.word	0x0000e0a0
        /*09b0*/ 	.short	0x010a
        /*09b2*/ 	.byte	0xff
	.zero		1


	//   ....[115]....
        /*09b4*/ 	.word	0x00014cb0
        /*09b8*/ 	.word	0x00000000
        /*09bc*/ 	.word	0x0000e058
        /*09c0*/ 	.short	0x010a
        /*09c2*/ 	.byte	0xff
	.zero		1


	//   ....[116]....
        /*09c4*/ 	.word	0x00014d10
        /*09c8*/ 	.word	0x00000000
        /*09cc*/ 	.word	0x0000e020
        /*09d0*/ 	.short	0x010a
        /*09d2*/ 	.byte	0xff
	.zero		1


	//   ....[117]....
        /*09d4*/ 	.word	0x00014d70
        /*09d8*/ 	.word	0x00000000
        /*09dc*/ 	.word	0x0000e0a8
        /*09e0*/ 	.short	0x010a
        /*09e2*/ 	.byte	0xff
	.zero		1


	//   ....[118]....
        /*09e4*/ 	.word	0x00014dd0
        /*09e8*/ 	.word	0x00000000
        /*09ec*/ 	.word	0x0000e068
        /*09f0*/ 	.short	0x010a
        /*09f2*/ 	.byte	0xff
	.zero		1


	//   ....[119]....
        /*09f4*/ 	.word	0x00014e30
        /*09f8*/ 	.word	0x00000000
        /*09fc*/ 	.word	0x0000e020
        /*0a00*/ 	.short	0x010a
        /*0a02*/ 	.byte	0xff
	.zero		1


	//   ....[120]....
        /*0a04*/ 	.word	0x00014e90
        /*0a08*/ 	.word	0x00000000
        /*0a0c*/ 	.word	0x0000e0a0
        /*0a10*/ 	.short	0x010a
        /*0a12*/ 	.byte	0xff
	.zero		1


	//   ....[121]....
        /*0a14*/ 	.word	0x00014ef0
        /*0a18*/ 	.word	0x00000000
        /*0a1c*/ 	.word	0x0000e058
        /*0a20*/ 	.short	0x010a
        /*0a22*/ 	.byte	0xff
	.zero		1


	//   ....[122]....
        /*0a24*/ 	.word	0x00014f50
        /*0a28*/ 	.word	0x00000000
        /*0a2c*/ 	.word	0x0000e0a8
        /*0a30*/ 	.short	0x010a
        /*0a32*/ 	.byte	0xff
	.zero		1


	//   ....[123]....
        /*0a34*/ 	.word	0x00014fb0
        /*0a38*/ 	.word	0x00000000
        /*0a3c*/ 	.word	0x0000e068
        /*0a40*/ 	.short	0x010a
        /*0a42*/ 	.byte	0xff
	.zero		1


	//   ....[124]....
        /*0a44*/ 	.word	0x00015000
        /*0a48*/ 	.word	0x00000011
        /*0a4c*/ 	.word	0x0000e0c0
        /*0a50*/ 	.short	0x010a
        /*0a52*/ 	.byte	0xff
	.zero		1


	//   ....[125]....
        /*0a54*/ 	.word	0x00015050
        /*0a58*/ 	.word	0x00000011
        /*0a5c*/ 	.word	0x0000e0c8
        /*0a60*/ 	.short	0x010a
        /*0a62*/ 	.byte	0xff
	.zero		1


	//   ....[126]....
        /*0a64*/ 	.word	0x000150b0
        /*0a68*/ 	.word	0x00000000
        /*0a6c*/ 	.word	0x0000e070
        /*0a70*/ 	.short	0x010a
        /*0a72*/ 	.byte	0xff
	.zero		1


	//   ....[127]....
        /*0a74*/ 	.word	0x00015110
        /*0a78*/ 	.word	0x00000000
        /*0a7c*/ 	.word	0x0000e080
        /*0a80*/ 	.short	0x010a
        /*0a82*/ 	.byte	0xff
	.zero		1


	//   ....[128]....
        /*0a84*/ 	.word	0x00015170
        /*0a88*/ 	.word	0x00000000
        /*0a8c*/ 	.word	0x0000e070
        /*0a90*/ 	.short	0x010a
        /*0a92*/ 	.byte	0xff
	.zero		1


	//   ....[129]....
        /*0a94*/ 	.word	0x000151d0
        /*0a98*/ 	.word	0x00000000
        /*0a9c*/ 	.word	0x0000e090
        /*0aa0*/ 	.short	0x010a
        /*0aa2*/ 	.byte	0xff
	.zero		1


	//   ....[130]....
        /*0aa4*/ 	.word	0x00015230
        /*0aa8*/ 	.word	0x00000000
        /*0aac*/ 	.word	0x0000e080
        /*0ab0*/ 	.short	0x010a
        /*0ab2*/ 	.byte	0xff
	.zero		1


	//   ....[131]....
        /*0ab4*/ 	.word	0x00015290
        /*0ab8*/ 	.word	0x00000000
        /*0abc*/ 	.word	0x0000e098
        /*0ac0*/ 	.short	0x010a
        /*0ac2*/ 	.byte	0xff
	.zero		1


	//   ....[132]....
        /*0ac4*/ 	.word	0x000152f0
        /*0ac8*/ 	.word	0x00000000
        /*0acc*/ 	.word	0x0000e070
        /*0ad0*/ 	.short	0x010a
        /*0ad2*/ 	.byte	0xff
	.zero		1


	//   ....[133]....
        /*0ad4*/ 	.word	0x00015350
        /*0ad8*/ 	.word	0x00000000
        /*0adc*/ 	.word	0x0000e090
        /*0ae0*/ 	.short	0x010a
        /*0ae2*/ 	.byte	0xff
	.zero		1


	//   ....[134]....
        /*0ae4*/ 	.word	0x000153b0
        /*0ae8*/ 	.word	0x00000000
        /*0aec*/ 	.word	0x0000e0c0
        /*0af0*/ 	.short	0x010a
        /*0af2*/ 	.byte	0xff
	.zero		1


	//   ....[135]....
        /*0af4*/ 	.word	0x00015410
        /*0af8*/ 	.word	0x00000000
        /*0afc*/ 	.word	0x0000e080
        /*0b00*/ 	.short	0x010a
        /*0b02*/ 	.byte	0xff
	.zero		1


	//   ....[136]....
        /*0b04*/ 	.word	0x00015470
        /*0b08*/ 	.word	0x00000000
        /*0b0c*/ 	.word	0x0000e098
        /*0b10*/ 	.short	0x010a
        /*0b12*/ 	.byte	0xff
	.zero		1


	//   ....[137]....
        /*0b14*/ 	.word	0x000154d0
        /*0b18*/ 	.word	0x00000000
        /*0b1c*/ 	.word	0x0000e0c8
        /*0b20*/ 	.short	0x010a
        /*0b22*/ 	.byte	0xff
	.zero		1


	//   ....[138]....
        /*0b24*/ 	.word	0x00015530
        /*0b28*/ 	.word	0x00000000
        /*0b2c*/ 	.word	0x00000000
        /*0b30*/ 	.short	0x010a
        /*0b32*/ 	.byte	0xff
	.zero		1


	//   ....[139]....
        /*0b34*/ 	.word	0x00015590
        /*0b38*/ 	.word	0x00000000
        /*0b3c*/ 	.word	0x00000000
        /*0b40*/ 	.short	0x010a
        /*0b42*/ 	.byte	0xff
	.zero		1


	//   ....[140]....
        /*0b44*/ 	.word	0x000155f0
        /*0b48*/ 	.word	0x00000004
        /*0b4c*/ 	.word	0x0000e0d0
        /*0b50*/ 	.short	0x010a
        /*0b52*/ 	.byte	0xff
	.zero		1


	//   ....[141]....
        /*0b54*/ 	.word	0x00015650
        /*0b58*/ 	.word	0x00000003
        /*0b5c*/ 	.word	0x00000000
        /*0b60*/ 	.short	0x010a
        /*0b62*/ 	.byte	0xff
	.zero		1


	//   ....[142]....
        /*0b64*/ 	.word	0x000156b0
        /*0b68*/ 	.word	0x00000000
        /*0b6c*/ 	.word	0x00000000
        /*0b70*/ 	.short	0x010a
        /*0b72*/ 	.byte	0xff
	.zero		1


	//   ....[143]....
        /*0b74*/ 	.word	0x00015710
        /*0b78*/ 	.word	0x00000000
        /*0b7c*/ 	.word	0x00000000
        /*0b80*/ 	.short	0x010a
        /*0b82*/ 	.byte	0xff
	.zero		1


	//   ....[144]....
        /*0b84*/ 	.word	0x00015770
        /*0b88*/ 	.word	0x00000004
        /*0b8c*/ 	.word	0x0000e0d0
        /*0b90*/ 	.short	0x010a
        /*0b92*/ 	.byte	0xff
	.zero		1


	//   ....[145]....
        /*0b94*/ 	.word	0x000157d0
        /*0b98*/ 	.word	0x00000003
        /*0b9c*/ 	.word	0x00000000
        /*0ba0*/ 	.short	0x010a
        /*0ba2*/ 	.byte	0xff
	.zero		1


	//   ....[146]....
        /*0ba4*/ 	.word	0x00015830
        /*0ba8*/ 	.word	0x00000003
        /*0bac*/ 	.word	0x00000000
        /*0bb0*/ 	.short	0x010a
        /*0bb2*/ 	.byte	0xff
	.zero		1


	//   ....[147]....
        /*0bb4*/ 	.word	0x00015890
        /*0bb8*/ 	.word	0x00000000
        /*0bbc*/ 	.word	0x00000000
        /*0bc0*/ 	.short	0x010a
        /*0bc2*/ 	.byte	0xff
	.zero		1


	//   ....[148]....
        /*0bc4*/ 	.word	0x000158f0
        /*0bc8*/ 	.word	0x00000000
        /*0bcc*/ 	.word	0x0000e010
        /*0bd0*/ 	.short	0x010a
        /*0bd2*/ 	.byte	0xff
	.zero		1


	//   ....[149]....
        /*0bd4*/ 	.word	0x00015950
        /*0bd8*/ 	.word	0x00000000
        /*0bdc*/ 	.word	0x0000e038
        /*0be0*/ 	.short	0x010a
        /*0be2*/ 	.byte	0xff
	.zero		1


	//   ....[150]....
        /*0be4*/ 	.word	0x000159b0
        /*0be8*/ 	.word	0x00000000
        /*0bec*/ 	.word	0x0000e018
        /*0bf0*/ 	.short	0x010a
        /*0bf2*/ 	.byte	0xff
	.zero		1


	//   ....[151]....
        /*0bf4*/ 	.word	0x00015a10
        /*0bf8*/ 	.word	0x00000000
        /*0bfc*/ 	.word	0x0000e040
        /*0c00*/ 	.short	0x010a
        /*0c02*/ 	.byte	0xff
	.zero		1


	//   ....[152]....
        /*0c04*/ 	.word	0x00015a70
        /*0c08*/ 	.word	0x00000000
        /*0c0c*/ 	.word	0x0000e038
        /*0c10*/ 	.short	0x010a
        /*0c12*/ 	.byte	0xff
	.zero		1


	//   ....[153]....
        /*0c14*/ 	.word	0x00015ad0
        /*0c18*/ 	.word	0x00000000
        /*0c1c*/ 	.word	0x0000e038
        /*0c20*/ 	.short	0x010a
        /*0c22*/ 	.byte	0xff
	.zero		1


	//   ....[154]....
        /*0c24*/ 	.word	0x00015b30
        /*0c28*/ 	.word	0x00000000
        /*0c2c*/ 	.word	0x0000e038
        /*0c30*/ 	.short	0x010a
        /*0c32*/ 	.byte	0xff
	.zero		1


	//   ....[155]....
        /*0c34*/ 	.word	0x00015b90
        /*0c38*/ 	.word	0x00000000
        /*0c3c*/ 	.word	0x0000e038
        /*0c40*/ 	.short	0x010a
        /*0c42*/ 	.byte	0xff
	.zero		1


	//   ....[156]....
        /*0c44*/ 	.word	0x00015bf0
        /*0c48*/ 	.word	0x00000000
        /*0c4c*/ 	.word	0x0000e038
        /*0c50*/ 	.short	0x010a
        /*0c52*/ 	.byte	0xff
	.zero		1


	//   ....[157]....
        /*0c54*/ 	.word	0x00015c50
        /*0c58*/ 	.word	0x00000000
        /*0c5c*/ 	.word	0x0000e038
        /*0c60*/ 	.short	0x010a
        /*0c62*/ 	.byte	0xff
	.zero		1


	//   ....[158]....
        /*0c64*/ 	.word	0x00015cb0
        /*0c68*/ 	.word	0x00000000
        /*0c6c*/ 	.word	0x0000e038
        /*0c70*/ 	.short	0x010a
        /*0c72*/ 	.byte	0xff
	.zero		1


	//   ....[159]....
        /*0c74*/ 	.word	0x00015d10
        /*0c78*/ 	.word	0x00000000
        /*0c7c*/ 	.word	0x0000e038
        /*0c80*/ 	.short	0x010a
        /*0c82*/ 	.byte	0xff
	.zero		1


	//   ....[160]....
        /*0c84*/ 	.word	0x00015d70
        /*0c88*/ 	.word	0x00000000
        /*0c8c*/ 	.word	0x0000e038
        /*0c90*/ 	.short	0x010a
        /*0c92*/ 	.byte	0xff
	.zero		1


	//   ....[161]....
        /*0c94*/ 	.word	0x00015dd0
        /*0c98*/ 	.word	0x00000000
        /*0c9c*/ 	.word	0x0000e038
        /*0ca0*/ 	.short	0x010a
        /*0ca2*/ 	.byte	0xff
	.zero		1


	//   ....[162]....
        /*0ca4*/ 	.word	0x00015e30
        /*0ca8*/ 	.word	0x00000000
        /*0cac*/ 	.word	0x0000e0b0
        /*0cb0*/ 	.short	0x010a
        /*0cb2*/ 	.byte	0xff
	.zero		1


	//   ....[163]....
        /*0cb4*/ 	.word	0x00015e90
        /*0cb8*/ 	.word	0x00000000
        /*0cbc*/ 	.word	0x0000e0b8
        /*0cc0*/ 	.short	0x010a
        /*0cc2*/ 	.byte	0xff
	.zero		1


	//----- nvinfo : EIATTR_NUM_MBARRIERS
	.align		4
.L_64:
        /*0cc4*/ 	.byte	0x03, 0x38
        /*0cc6*/ 	.short	0x001c


	//----- nvinfo : EIATTR_EXIT_INSTR_OFFSETS
	.align		4
        /*0cc8*/ 	.byte	0x04, 0x1c
        /*0cca*/ 	.short	(.L_66 - .L_65)


	//   ....[0]....
.L_65:
        /*0ccc*/ 	.word	0x000017d0


	//   ....[1]....
        /*0cd0*/ 	.word	0x00001a50


	//   ....[2]....
        /*0cd4*/ 	.word	0x00003850


	//   ....[3]....
        /*0cd8*/ 	.word	0x00003890


	//   ....[4]....
        /*0cdc*/ 	.word	0x00003910


	//   ....[5]....
        /*0ce0*/ 	.word	0x000078f0


	//   ....[6]....
        /*0ce4*/ 	.word	0x0000c850


	//   ....[7]....
        /*0ce8*/ 	.word	0x0000c8f0


	//   ....[8]....
        /*0cec*/ 	.word	0x00012330


	//   ....[9]....
        /*0cf0*/ 	.word	0x000123c0


	//   ....[10]....
        /*0cf4*/ 	.word	0x00012460


	//   ....[11]....
        /*0cf8*/ 	.word	0x00012d30


	//   ....[12]....
        /*0cfc*/ 	.word	0x00013e80


	//   ....[13]....
        /*0d00*/ 	.word	0x000142c0


	//   ....[14]....
        /*0d04*/ 	.word	0x00014330


	//   ....[15]....
        /*0d08*/ 	.word	0x000149f0


	//----- nvinfo : EIATTR_INDIRECT_BRANCH_TARGETS
	.align		4
.L_66:
        /*0d0c*/ 	.byte	0x04, 0x34
        /*0d0e*/ 	.short	(.L_68 - .L_67)


	//   ....[0]....
.L_67:
        /*0d10*/ 	.word	.L_x_461@srel
        /*0d14*/ 	.short	0x0
        /*0d16*/ 	.short	0x0
        /*0d18*/ 	.word	0x3
        /*0d1c*/ 	.word	.L_x_462@srel
        /*0d20*/ 	.word	.L_x_463@srel
        /*0d24*/ 	.word	.L_x_464@srel


	//----- nvinfo : EIATTR_MAX_THREADS
	.align		4
.L_68:
        /*0d28*/ 	.byte	0x04, 0x05
        /*0d2a*/ 	.short	(.L_70 - .L_69)
.L_69:
        /*0d2c*/ 	.word	0x00000200
        /*0d30*/ 	.word	0x00000001
        /*0d34*/ 	.word	0x00000001


	//----- nvinfo : EIATTR_CRS_STACK_SIZE
	.align		4
.L_70:
        /*0d38*/ 	.byte	0x04, 0x1e
        /*0d3a*/ 	.short	(.L_72 - .L_71)
.L_71:
        /*0d3c*/ 	.word	0x00000000


	//----- nvinfo : EIATTR_CBANK_PARAM_SIZE
	.align		4
.L_72:
        /*0d40*/ 	.byte	0x03, 0x19
        /*0d42*/ 	.short	0x0600


	//----- nvinfo : EIATTR_PARAM_CBANK
	.align		4
        /*0d44*/ 	.byte	0x04, 0x0a
        /*0d46*/ 	.short	(.L_74 - .L_73)
	.align		4
.L_73:
        /*0d48*/ 	.word	index@(.nv.constant0._ZN7cutlass13device_kernelINS_4fmha6kernel36Sm100FmhaFwdKernelTmaWarpspecializedIN4cute5tupleIJiiiNS5_IJNS5_IJiiEEEiEEEEEENS1_10collective38Sm100FmhaFwdMainloopTmaWarpspecializedINS_10bfloat16_tEffNS5_IJNS4_1CILi256EEENSC_ILi64EEESE_EEENS5_IJiNSC_ILi1EEES7_EEENS5_IJiSG_NS5_IJNS5_IJNSC_ILi0EEEiEEEiEEEEEESL_NS9_12ResidualMaskENS5_IJNSC_ILi2EEESG_SG_EEENSC_ILb0EEEEENS9_38Sm100FmhaFwdEpilogueTmaWarpspecializedINS_6half_tEfNS5_IJNSC_ILi128EEESE_SE_EEESH_NS5_IJSG_S7_EEESP_EENS2_23IndividualTileSchedulerENS2_41Sm100FmhaCtxKernelWarpspecializedScheduleEEEEEvNT_6ParamsE)
        /*0d4c*/ 	.short	0x0380
        /*0d4e*/ 	.short	0x0600


	//----- nvinfo : EIATTR_SW_WAR
	.align		4
.L_74:
        /*0d50*/ 	.byte	0x04, 0x36
        /*0d52*/ 	.short	(.L_76 - .L_75)
.L_75:
        /*0d54*/ 	.word	0x00000008
.L_76:


//--------------------- .nv.callgraph             --------------------------
	.section	.nv.callgraph,"",@"SHT_CUDA_CALLGRAPH"
	.align	4
	.sectionentsize	8
	.align		4
        /*0000*/ 	.word	0x00000000
	.align		4
        /*0004*/ 	.word	0xffffffff
	.align		4
        /*0008*/ 	.word	index@(_ZN7cutlass13device_kernelINS_4fmha6kernel36Sm100FmhaFwdKernelTmaWarpspecializedIN4cute5tupleIJiiiNS5_IJNS5_IJiiEEEiEEEEEENS1_10collective38Sm100FmhaFwdMainloopTmaWarpspecializedINS_10bfloat16_tEffNS5_IJNS4_1CILi256EEENSC_ILi64EEESE_EEENS5_IJiNSC_ILi1EEES7_EEENS5_IJiSG_NS5_IJNS5_IJNSC_ILi0EEEiEEEiEEEEEESL_NS9_12ResidualMaskENS5_IJNSC_ILi2EEESG_SG_EEENSC_ILb0EEEEENS9_38Sm100FmhaFwdEpilogueTmaWarpspecializedINS_6half_tEfNS5_IJNSC_ILi128EEESE_SE_EEESH_NS5_IJSG_S7_EEESP_EENS2_23IndividualTileSchedulerENS2_41Sm100FmhaCtxKernelWarpspecializedScheduleEEEEEvNT_6ParamsE)
	.align		4
        /*000c*/ 	.word	index@(__assertfail)
	.align		4
        /*0010*/ 	.word	index@(_ZN7cutlass13device_kernelINS_4fmha6kernel36Sm100FmhaFwdKernelTmaWarpspecializedIN4cute5tupleIJiiiNS5_IJNS5_IJiiEEEiEEEEEENS1_10collective38Sm100FmhaFwdMainloopTmaWarpspecializedINS_10bfloat16_tEffNS5_IJNS4_1CILi256EEENSC_ILi64EEESE_EEENS5_IJiNSC_ILi1EEES7_EEENS5_IJiSG_NS5_IJNS5_IJNSC_ILi0EEEiEEEiEEEEEESL_NS9_12ResidualMaskENS5_IJNSC_ILi2EEESG_SG_EEENSC_ILb0EEEEENS9_38Sm100FmhaFwdEpilogueTmaWarpspecializedINS_6half_tEfNS5_IJNSC_ILi128EEESE_SE_EEESH_NS5_IJSG_S7_EEESP_EENS2_23IndividualTileSchedulerENS2_41Sm100FmhaCtxKernelWarpspecializedScheduleEEEEEvNT_6ParamsE)
	.align		4
        /*0014*/ 	.word	index@(vprintf)
	.align		4
        /*0018*/ 	.word	0x00000000
	.align		4
        /*001c*/ 	.word	0xfffffffe
	.align		4
        /*0020*/ 	.word	0x00000000
	.align		4
        /*0024*/ 	.word	0xfffffffd
	.align		4
        /*0028*/ 	.word	0x00000000
	.align		4
        /*002c*/ 	.word	0xfffffffc


//--------------------- .nv.constant4             --------------------------
	.section	.nv.constant4,"a",@progbits
	.align	8
	.align		8
.nv.constant4:
        /*0000*/ 	.dword	vprintf
	.align		8
        /*0008*/ 	.dword	__assertfail
	.align		8
        /*0010*/ 	.dword	__unnamed_1
	.align		8
        /*0018*/ 	.dword	__unnamed_2
	.align		8
        /*0020*/ 	.dword	__unnamed_3
	.align		8
        /*0028*/ 	.dword	__unnamed_4
	.align		8
        /*0030*/ 	.dword	__unnamed_5
	.align		8
        /*0038*/ 	.dword	__unnamed_6
	.align		8
        /*0040*/ 	.dword	__unnamed_7
	.align		8
        /*0048*/ 	.dword	_ZN39_INTERNAL_73a0134c_4_k_cu_1ac9c113_37234cuda3std3__45__cpo5beginE
	.align		8
        /*0050*/ 	.dword	_ZN39_INTERNAL_73a0134c_4_k_cu_1ac9c113_37234cuda3std3__45__cpo3endE
	.align		8
        /*0058*/ 	.dword	_ZN39_INTERNAL_73a0134c_4_k_cu_1ac9c113_37234cuda3std3__45__cpo6cbeginE
	.align		8
        /*0060*/ 	.dword	_ZN39_INTERNAL_73a0134c_4_k_cu_1ac9c113_37234cuda3std3__45__cpo4cendE
	.align		8
        /*0068*/ 	.dword	_ZN39_INTERNAL_73a0134c_4_k_cu_1ac9c113_37234cuda3std3__441_GLOBAL__N__73a0134c_4_k_cu_1ac9c113_37236ignoreE
	.align		8
        /*0070*/ 	.dword	_ZN39_INTERNAL_73a0134c_4_k_cu_1ac9c113_37234cuda3std3__419piecewise_constructE
	.align		8
        /*0078*/ 	.dword	_ZN39_INTERNAL_73a0134c_4_k_cu_1ac9c113_37234cuda3std3__48in_placeE
	.align		8
        /*0080*/ 	.dword	_ZN39_INTERNAL_73a0134c_4_k_cu_1ac9c113_37234cuda3std6ranges3__45__cpo4swapE
	.align		8
        /*0088*/ 	.dword	_ZN39_INTERNAL_73a0134c_4_k_cu_1ac9c113_37234cuda3std6ranges3__45__cpo9iter_moveE
	.align		8
        /*0090*/ 	.dword	_ZN39_INTERNAL_73a0134c_4_k_cu_1ac9c113_37234cute7productE
	.align		8
        /*0098*/ 	.dword	_ZN39_INTERNAL_73a0134c_4_k_cu_1ac9c113_37234cute1_E
	.align		8
        /*00a0*/ 	.dword	$str$22
	.align		8
        /*00a8*/ 	.dword	$str$23
	.align		8
        /*00b0*/ 	.dword	$str$26
	.align		8
        /*00b8*/ 	.dword	$str$27
	.align		8
        /*00c0*/ 	.dword	$str$28
	.align		8
        /*00c8*/ 	.dword	$str$29
	.align		8
        /*00d0*/ 	.dword	$str$30
	.align		8
        /*00d8*/ 	.dword	$str$31
	.align		8
        /*00e0*/ 	.dword	$str$32
	.align		8
        /*00e8*/ 	.dword	$str$33
	.align		8
        /*00f0*/ 	.dword	$str$34
	.align		8
        /*00f8*/ 	.dword	$str$35
	.align		8
        /*0100*/ 	.dword	$str$36
	.align		8
        /*0108*/ 	.dword	$str$37


//--------------------- .nv.constant2._ZN7cutlass13device_kernelINS_4fmha6kernel36Sm100FmhaFwdKernelTmaWarpspecializedIN4cute5tupleIJiiiNS5_IJNS5_IJiiEEEiEEEEEENS1_10collective38Sm100FmhaFwdMainloopTmaWarpspecializedINS_10bfloat16_tEffNS5_IJNS4_1CILi256EEENSC_ILi64EEESE_EEENS5_IJiNSC_ILi1EEES7_EEENS5_IJiSG_NS5_IJNS5_IJNSC_ILi0EEEiEEEiEEEEEESL_NS9_12ResidualMaskENS5_IJNSC_ILi2EEESG_SG_EEENSC_ILb0EEEEENS9_38Sm100FmhaFwdEpilogueTmaWarpspecializedINS_6half_tEfNS5_IJNSC_ILi128EEESE_SE_EEESH_NS5_IJSG_S7_EEESP_EENS2_23IndividualTileSchedulerENS2_41Sm100FmhaCtxKernelWarpspecializedScheduleEEEEEvNT_6ParamsE --------------------------
	.section	.nv.constant2._ZN7cutlass13device_kernelINS_4fmha6kernel36Sm100FmhaFwdKernelTmaWarpspecializedIN4cute5tupleIJiiiNS5_IJNS5_IJiiEEEiEEEEEENS1_10collective38Sm100FmhaFwdMainloopTmaWarpspecializedINS_10bfloat16_tEffNS5_IJNS4_1CILi256EEENSC_ILi64EEESE_EEENS5_IJiNSC_ILi1EEES7_EEENS5_IJiSG_NS5_IJNS5_IJNSC_ILi0EEEiEEEiEEEEEESL_NS9_12ResidualMaskENS5_IJNSC_ILi2EEESG_SG_EEENSC_ILb0EEEEENS9_38Sm100FmhaFwdEpilogueTmaWarpspecializedINS_6half_tEfNS5_IJNSC_ILi128EEESE_SE_EEESH_NS5_IJSG_S7_EEESP_EENS2_23IndividualTileSchedulerENS2_41Sm100FmhaCtxKernelWarpspecializedScheduleEEEEEvNT_6ParamsE,"a",@progbits
	.sectionflags	@""
	.align	4
.nv.constant2._ZN7cutlass13device_kernelINS_4fmha6kernel36Sm100FmhaFwdKernelTmaWarpspecializedIN4cute5tupleIJiiiNS5_IJNS5_IJiiEEEiEEEEEENS1_10collective38Sm100FmhaFwdMainloopTmaWarpspecializedINS_10bfloat16_tEffNS5_IJNS4_1CILi256EEENSC_ILi64EEESE_EEENS5_IJiNSC_ILi1EEES7_EEENS5_IJiSG_NS5_IJNS5_IJNSC_ILi0EEEiEEEiEEEEEESL_NS9_12ResidualMaskENS5_IJNSC_ILi2EEESG_SG_EEENSC_ILb0EEEEENS9_38Sm100FmhaFwdEpilogueTmaWarpspecializedINS_6half_tEfNS5_IJNSC_ILi128EEESE_SE_EEESH_NS5_IJSG_S7_EEESP_EENS2_23IndividualTileSchedulerENS2_41Sm100FmhaCtxKernelWarpspecializedScheduleEEEEEvNT_6ParamsE:
        /*0000*/ 	.byte	0xd0, 0x23, 0x01, 0x00, 0xd0, 0x42, 0x01, 0x00, 0xa0, 0x23, 0x01, 0x00


//--------------------- .text._ZN7cutlass13device_kernelINS_4fmha6kernel36Sm100FmhaFwdKernelTmaWarpspecializedIN4cute5tupleIJiiiNS5_IJNS5_IJiiEEEiEEEEEENS1_10collective38Sm100FmhaFwdMainloopTmaWarpspecializedINS_10bfloat16_tEffNS5_IJNS4_1CILi256EEENSC_ILi64EEESE_EEENS5_IJiNSC_ILi1EEES7_EEENS5_IJiSG_NS5_IJNS5_IJNSC_ILi0EEEiEEEiEEEEEESL_NS9_12ResidualMaskENS5_IJNSC_ILi2EEESG_SG_EEENSC_ILb0EEEEENS9_38Sm100FmhaFwdEpilogueTmaWarpspecializedINS_6half_tEfNS5_IJNSC_ILi128EEESE_SE_EEESH_NS5_IJSG_S7_EEESP_EENS2_23IndividualTileSchedulerENS2_41Sm100FmhaCtxKernelWarpspecializedScheduleEEEEEvNT_6ParamsE --------------------------
	.section	.text._ZN7cutlass13device_kernelINS_4fmha6kernel36Sm100FmhaFwdKernelTmaWarpspecializedIN4cute5tupleIJiiiNS5_IJNS5_IJiiEEEiEEEEEENS1_10collective38Sm100FmhaFwdMainloopTmaWarpspecializedINS_10bfloat16_tEffNS5_IJNS4_1CILi256EEENSC_ILi64EEESE_EEENS5_IJiNSC_ILi1EEES7_EEENS5_IJiSG_NS5_IJNS5_IJNSC_ILi0EEEiEEEiEEEEEESL_NS9_12ResidualMaskENS5_IJNSC_ILi2EEESG_SG_EEENSC_ILb0EEEEENS9_38Sm100FmhaFwdEpilogueTmaWarpspecializedINS_6half_tEfNS5_IJNSC_ILi128EEESE_SE_EEESH_NS5_IJSG_S7_EEESP_EENS2_23IndividualTileSchedulerENS2_41Sm100FmhaCtxKernelWarpspecializedScheduleEEEEEvNT_6ParamsE,"ax",@progbits
	.align	128
.text._ZN7cutlass13device_kernelINS_4fmha6kernel36Sm100FmhaFwdKernelTmaWarpspecializedIN4cute5tupleIJiiiNS5_IJNS5_IJiiEEEiEEEEEENS1_10collective38Sm100FmhaFwdMainloopTmaWarpspecializedINS_10bfloat16_tEffNS5_IJNS4_1CILi256EEENSC_ILi64EEESE_EEENS5_IJiNSC_ILi1EEES7_EEENS5_IJiSG_NS5_IJNS5_IJNSC_ILi0EEEiEEEiEEEEEESL_NS9_12ResidualMaskENS5_IJNSC_ILi2EEESG_SG_EEENSC_ILb0EEEEENS9_38Sm100FmhaFwdEpilogueTmaWarpspecializedINS_6half_tEfNS5_IJNSC_ILi128EEESE_SE_EEESH_NS5_IJSG_S7_EEESP_EENS2_23IndividualTileSchedulerENS2_41Sm100FmhaCtxKernelWarpspecializedScheduleEEEEEvNT_6ParamsE:
        .type           _ZN7cutlass13device_kernelINS_4fmha6kernel36Sm100FmhaFwdKernelTmaWarpspecializedIN4cute5tupleIJiiiNS5_IJNS5_IJiiEEEiEEEEEENS1_10collective38Sm100FmhaFwdMainloopTmaWarpspecializedINS_10bfloat16_tEffNS5_IJNS4_1CILi256EEENSC_ILi64EEESE_EEENS5_IJiNSC_ILi1EEES7_EEENS5_IJiSG_NS5_IJNS5_IJNSC_ILi0EEEiEEEiEEEEEESL_NS9_12ResidualMaskENS5_IJNSC_ILi2EEESG_SG_EEENSC_ILb0EEEEENS9_38Sm100FmhaFwdEpilogueTmaWarpspecializedINS_6half_tEfNS5_IJNSC_ILi128EEESE_SE_EEESH_NS5_IJSG_S7_EEESP_EENS2_23IndividualTileSchedulerENS2_41Sm100FmhaCtxKernelWarpspecializedScheduleEEEEEvNT_6ParamsE,@function
        .size           _ZN7cutlass13device_kernelINS_4fmha6kernel36Sm100FmhaFwdKernelTmaWarpspecializedIN4cute5tupleIJiiiNS5_IJNS5_IJiiEEEiEEEEEENS1_10collective38Sm100FmhaFwdMainloopTmaWarpspecializedINS_10bfloat16_tEffNS5_IJNS4_1CILi256EEENSC_ILi64EEESE_EEENS5_IJiNSC_ILi1EEES7_EEENS5_IJiSG_NS5_IJNS5_IJNSC_ILi0EEEiEEEiEEEEEESL_NS9_12ResidualMaskENS5_IJNSC_ILi2EEESG_SG_EEENSC_ILb0EEEEENS9_38Sm100FmhaFwdEpilogueTmaWarpspecializedINS_6half_tEfNS5_IJNSC_ILi128EEESE_SE_EEESH_NS5_IJSG_S7_EEESP_EENS2_23IndividualTileSchedulerENS2_41Sm100FmhaCtxKernelWarpspecializedScheduleEEEEEvNT_6ParamsE,(.L_x_465 - _ZN7cutlass13device_kernelINS_4fmha6kernel36Sm100FmhaFwdKernelTmaWarpspecializedIN4cute5tupleIJiiiNS5_IJNS5_IJiiEEEiEEEEEENS1_10collective38Sm100FmhaFwdMainloopTmaWarpspecializedINS_10bfloat16_tEffNS5_IJNS4_1CILi256EEENSC_ILi64EEESE_EEENS5_IJiNSC_ILi1EEES7_EEENS5_IJiSG_NS5_IJNS5_IJNSC_ILi0EEEiEEEiEEEEEESL_NS9_12ResidualMaskENS5_IJNSC_ILi2EEESG_SG_EEENSC_ILb0EEEEENS9_38Sm100FmhaFwdEpilogueTmaWarpspecializedINS_6half_tEfNS5_IJNSC_ILi128EEESE_SE_EEESH_NS5_IJSG_S7_EEESP_EENS2_23IndividualTileSchedulerENS2_41Sm100FmhaCtxKernelWarpspecializedScheduleEEEEEvNT_6ParamsE)
        .other          _ZN7cutlass13device_kernelINS_4fmha6kernel36Sm100FmhaFwdKernelTmaWarpspecializedIN4cute5tupleIJiiiNS5_IJNS5_IJiiEEEiEEEEEENS1_10collective38Sm100FmhaFwdMainloopTmaWarpspecializedINS_10bfloat16_tEffNS5_IJNS4_1CILi256EEENSC_ILi64EEESE_EEENS5_IJiNSC_ILi1EEES7_EEENS5_IJiSG_NS5_IJNS5_IJNSC_ILi0EEEiEEEiEEEEEESL_NS9_12ResidualMaskENS5_IJNSC_ILi2EEESG_SG_EEENSC_ILb0EEEEENS9_38Sm100FmhaFwdEpilogueTmaWarpspecializedINS_6half_tEfNS5_IJNSC_ILi128EEESE_SE_EEESH_NS5_IJSG_S7_EEESP_EENS2_23IndividualTileSchedulerENS2_41Sm100FmhaCtxKernelWarpspecializedScheduleEEEEEvNT_6ParamsE,@"STO_CUDA_ENTRY STV_DEFAULT"
_ZN7cutlass13device_kernelINS_4fmha6kernel36Sm100FmhaFwdKernelTmaWarpspecializedIN4cute5tupleIJiiiNS5_IJNS5_IJiiEEEiEEEEEENS1_10collective38Sm100FmhaFwdMainloopTmaWarpspecializedINS_10bfloat16_tEffNS5_IJNS4_1CILi256EEENSC_ILi64EEESE_EEENS5_IJiNSC_ILi1EEES7_EEENS5_IJiSG_NS5_IJNS5_IJNSC_ILi0EEEiEEEiEEEEEESL_NS9_12ResidualMaskENS5_IJNSC_ILi2EEESG_SG_EEENSC_ILb0EEEEENS9_38Sm100FmhaFwdEpilogueTmaWarpspecializedINS_6half_tEfNS5_IJNSC_ILi128EEESE_SE_EEESH_NS5_IJSG_S7_EEESP_EENS2_23IndividualTileSchedulerENS2_41Sm100FmhaCtxKernelWarpspecializedScheduleEEEEEvNT_6ParamsE:
[----:B------:R-:W1:Y:S02]  /*0000*/  LDC R1, c[0x0][0x37c] ;  /* 0x0000df00ff017b82 */ /* 0x000e640000000800 */
[----:B-1----:R-:W-:-:S04]  /*0010*/  IADD3 R1, PT, PT, R1, -0x18, RZ ;  /* 0xffffffe801017810 */ /* 0x002fc80007ffe0ff */
[----:B------:R-:W-:Y:S01]  /*0020*/  R2UR UR40, R1 ;  /* 0x00000000012872ca */ /* 0x000fe200000e0000 */
[----:B------:R-:W1:Y:S01]  /*0030*/  S2R R16, SR_TID.X ;  /* 0x0000000000107919 */ /* 0x000e620000002100 */
[----:B------:R-:W2:Y:S01]  /*0040*/  LDCU UR4, c[0x0][0x2f8] ;  /* 0x00005f00ff0477ac */ /* 0x000ea20008000800 */
[----:B------:R-:W3:Y:S01]  /*0050*/  LDCU UR39, c[0x0][0x2fc] ;  /* 0x00005f80ff2777ac */ /* 0x000ee20008000800 */
[----:B------:R-:W-:Y:S02]  /*0060*/  UPLOP3.LUT UP3, UPT, UPT, UPT, UPT, 0x40, 0x4 ;  /* 0x000000000004789c */ /* 0x000fe40003f6e870 */
[----:B------:R-:W-:Y:S02]  /*0070*/  UPLOP3.LUT UP1, UPT, UPT, UPT, UPT, 0x80, 0x8 ;  /* 0x000000000008789c */ /* 0x000fe40003f2f070 */
[----:B------:R-:W-:Y:S02]  /*0080*/  UPLOP3.LUT UP0, UPT, UPT, UPT, UPT, 0x40, 0x4 ;  /* 0x000000000004789c */ /* 0x000fe40003f0e870 */
[----:B------:R-:W-:-:S02]  /*0090*/  UPLOP3.LUT UP6, UPT, UPT, UPT, UPT, 0x40, 0x4 ;  /* 0x000000000004789c */ /* 0x000fc40003fce870 */
[----:B------:R-:W-:Y:S02]  /*00a0*/  UPLOP3.LUT UP5, UPT, UPT, UPT, UPT, 0x40, 0x4 ;  /* 0x000000000004789c */ /* 0x000fe40003fae870 */
[----:B--2---:R-:W-:Y:S02]  /*00b0*/  UIADD3 UR40, UP2, UPT, UR40, UR4, URZ ;  /* 0x0000000428287290 */ /* 0x004fe4000ff5e0ff */
[----:B------:R-:W-:Y:S02]  /*00c0*/  UP2UR UR38, UPR, URZ, 0x8 ;  /* 0x00000008ff267883 */ /* 0x000fe40008000000 */
[----:B---3--:R-:W-:Y:S02]  /*00d0*/  UIADD3.X UR39, UPT, UPT, URZ, UR39, URZ, UP2, !UPT ;  /* 0x00000027ff277290 */ /* 0x008fe400097fe4ff */
[----:B------:R-:W-:Y:S02]  /*00e0*/  UPLOP3.LUT UP2, UPT, UPT, UPT, UPT, 0x80, 0x8 ;  /* 0x000000000008789c */ /* 0x000fe40003f4f070 */
[----:B------:R-:W-:-:S02]  /*00f0*/  UPLOP3.LUT UP4, UPT, UPT, UPT, UPT, 0x40, 0x4 ;  /* 0x000000000004789c */ /* 0x000fc40003f8e870 */
[----:B------:R-:W-:Y:S01]  /*0100*/  UP2UR UR59, UPR, URZ, 0x4 ;  /* 0x00000004ff3b7883 */ /* 0x000fe20008000000 */
[----:B-1----:R-:W-:-:S05]  /*0110*/  SHF.R.U32.HI R62, RZ, 0x5, R16 ;  /* 0x00000005ff3e7819 */ /* 0x002fca0000011610 */
[----:B------:R-:W1:Y:S02]  /*0120*/  SHFL.IDX PT, R0, R62, RZ, 0x1f ;  /* 0x00001fff3e007589 */ /* 0x000e6400000e0000 */
[----:B-1----:R-:W-:-:S04]  /*0130*/  SHF.R.S32.HI R3, RZ, 0x1f, R0 ;  /* 0x0000001fff037819 */ /* 0x002fc80000011400 */
[----:B------:R-:W-:-:S04]  /*0140*/  LEA.HI R2, R3, R0, RZ, 0x2 ;  /* 0x0000000003027211 */ /* 0x000fc800078f10ff */
[----:B------:R-:W-:-:S04]  /*0150*/  SHF.R.S32.HI R2, RZ, 0x2, R2 ;  /* 0x00000002ff027819 */ /* 0x000fc80000011402 */
[----:B------:R-:W-:-:S13]  /*0160*/  ISETP.NE.AND P0, PT, R2, RZ, PT ;  /* 0x000000ff0200720c */ /* 0x000fda0003f05270 */
[----:B------:R-:W-:Y:S05]  /*0170*/  @!P0 BRA `(.L_x_0) ;  /* 0x0000000400248947 */ /* 0x000fea0003800000 */
[----:B------:R-:W-:-:S13]  /*0180*/  ISETP.NE.AND P0, PT, R2, 0x2, PT ;  /* 0x000000020200780c */ /* 0x000fda0003f05270 */
[----:B------:R-:W-:Y:S05]  /*0190*/  @!P0 BRA `(.L_x_1) ;  /* 0x0000000000f48947 */ /* 0x000fea0003800000 */
[----:B------:R-:W-:-:S13]  /*01a0*/  ISETP.NE.AND P0, PT, R2, 0x1, PT ;  /* 0x000000010200780c */ /* 0x000fda0003f05270 */
[----:B------:R-:W-:Y:S05]  /*01b0*/  @P0 BRA `(.L_x_2) ;  /* 0x00000000002c0947 */ /* 0x000fea0003800000 */
[----:B------:R-:W-:Y:S01]  /*01c0*/  HFMA2 R2, -RZ, RZ, 0, 5.9604644775390625e-08 ;  /* 0x00000001ff027431 */ /* 0x000fe200000001ff */
[----:B------:R-:W-:Y:S02]  /*01d0*/  UPLOP3.LUT UP3, UPT, UPT, UPT, UPT, 0x40, 0x4 ;  /* 0x000000000004789c */ /* 0x000fe40003f6e870 */
[----:B------:R-:W-:Y:S02]  /*01e0*/  UPLOP3.LUT UP2, UPT, UPT, UPT, UPT, 0x40, 0x4 ;  /* 0x000000000004789c */ /* 0x000fe40003f4e870 */
[----:B------:R-:W-:Y:S02]  /*01f0*/  UPLOP3.LUT UP1, UPT, UPT, UPT, UPT, 0x80, 0x8 ;  /* 0x000000000008789c */ /* 0x000fe40003f2f070 */
[----:B------:R-:W-:Y:S02]  /*0200*/  UPLOP3.LUT UP0, UPT, UPT, UPT, UPT, 0x40, 0x4 ;  /* 0x000000000004789c */ /* 0x000fe40003f0e870 */
[----:B------:R-:W-:Y:S02]  /*0210*/  UPLOP3.LUT UP6, UPT, UPT, UPT, UPT, 0x40, 0x4 ;  /* 0x000000000004789c */ /* 0x000fe40003fce870 */
[----:B------:R-:W-:-:S02]  /*0220*/  UPLOP3.LUT UP5, UPT, UPT, UPT, UPT, 0x40, 0x4 ;  /* 0x000000000004789c */ /* 0x000fc40003fae870 */
[----:B------:R-:W-:Y:S02]  /*0230*/  UPLOP3.LUT UP4, UPT, UPT, UPT, UPT, 0x80, 0x8 ;  /* 0x000000000008789c */ /* 0x000fe40003f8f070 */
[----:B------:R-:W-:Y:S02]  /*0240*/  UP2UR UR38, UPR, URZ, 0x8 ;  /* 0x00000008ff267883 */ /* 0x000fe40008000000 */
[----:B------:R-:W-:Y:S01]  /*0250*/  UP2UR UR59, UPR, URZ, 0x4 ;  /* 0x00000004ff3b7883 */ /* 0x000fe20008000000 */
[----:B------:R-:W-:Y:S11]  /*0260*/  BRA `(.L_x_0) ;  /* 0x0000000000e87947 */ /* 0x000ff60003800000 */
.L_x_2:
[----:B------:R-:W-:Y:S01]  /*0270*/  ISETP.NE.AND P0, PT, R0, 0xc, PT ;  /* 0x0000000c0000780c */ /* 0x000fe20003f05270 */
[----:B------:R-:W-:Y:S01]  /*0280*/  UPLOP3.LUT UP2, UPT, UPT, UPT, UPT, 0x40, 0x4 ;  /* 0x000000000004789c */ /* 0x000fe20003f4e870 */
[----:B------:R-:W-:Y:S01]  /*0290*/  HFMA2 R2, -RZ, RZ, 0, 1.78813934326171875e-07 ;  /* 0x00000003ff027431 */ /* 0x000fe200000001ff */
[----:B------:R-:W-:Y:S02]  /*02a0*/  UPLOP3.LUT UP1, UPT, UPT, UPT, UPT, 0x80, 0x8 ;  /* 0x000000000008789c */ /* 0x000fe40003f2f070 */
[----:B------:R-:W-:Y:S02]  /*02b0*/  UP2UR UR38, UPR, URZ, 0x4 ;  /* 0x00000004ff267883 */ /* 0x000fe40008000000 */
[----:B------:R-:W-:Y:S02]  /*02c0*/  UPLOP3.LUT UP2, UPT, UPT, UPT, UPT, 0x40, 0x4 ;  /* 0x000000000004789c */ /* 0x000fe40003f4e870 */
[----:B------:R-:W-:Y:S02]  /*02d0*/  UPLOP3.LUT UP0, UPT, UPT, UPT, UPT, 0x40, 0x4 ;  /* 0x000000000004789c */ /* 0x000fe40003f0e870 */
[----:B------:R-:W-:-:S02]  /*02e0*/  UPLOP3.LUT UP6, UPT, UPT, UPT, UPT, 0x40, 0x4 ;  /* 0x000000000004789c */ /* 0x000fc40003fce870 */
[----:B------:R-:W-:Y:S02]  /*02f0*/  UPLOP3.LUT UP5, UPT, UPT, UPT, UPT, 0x80, 0x8 ;  /* 0x000000000008789c */ /* 0x000fe40003faf070 */
[----:B------:R-:W-:Y:S02]  /*0300*/  UPLOP3.LUT UP4, UPT, UPT, UPT, UPT, 0x40, 0x4 ;  /* 0x000000000004789c */ /* 0x000fe40003f8e870 */
[----:B------:R-:W-:Y:S01]  /*0310*/  UP2UR UR59, UPR, URZ, 0x4 ;  /* 0x00000004ff3b7883 */ /* 0x000fe20008000000 */
[----:B------:R-:W-:Y:S11]  /*0320*/  @!P0 BRA `(.L_x_0) ;  /* 0x0000000000b88947 */ /* 0x000ff60003800000 */
[----:B------:R-:W-:-:S13]  /*0330*/  ISETP.NE.AND P0, PT, R0, 0xe, PT ;  /* 0x0000000e0000780c */ /* 0x000fda0003f05270 */
[----:B------:R-:W-:Y:S05]  /*0340*/  @!P0 BRA `(.L_x_3) ;  /* 0x00000000005c8947 */ /* 0x000fea0003800000 */
[----:B------:R-:W-:-:S13]  /*0350*/  ISETP.NE.AND P0, PT, R0, 0xd, PT ;  /* 0x0000000d0000780c */ /* 0x000fda0003f05270 */
[----:B------:R-:W-:Y:S05]  /*0360*/  @P0 BRA `(.L_x_4) ;  /* 0x00000000002c0947 */ /* 0x000fea0003800000 */
[----:B------:R-:W-:Y:S01]  /*0370*/  HFMA2 R2, -RZ, RZ, 0, 2.384185791015625e-07 ;  /* 0x00000004ff027431 */ /* 0x000fe200000001ff */
        /* <DEDUP_REMOVED lines=10> */
.L_x_4:
[----:B------:R-:W-:Y:S01]  /*0420*/  HFMA2 R2, -RZ, RZ, 0, 3.5762786865234375e-07 ;  /* 0x00000006ff027431 */ /* 0x000fe200000001ff */
[----:B------:R-:W-:Y:S02]  /*0430*/  UPLOP3.LUT UP3, UPT, UPT, UPT, UPT, 0x40, 0x4 ;  /* 0x000000000004789c */ /* 0x000fe40003f6e870 */
[----:B------:R-:W-:Y:S02]  /*0440*/  UPLOP3.LUT UP2, UPT, UPT, UPT, UPT, 0x40, 0x4 ;  /* 0x000000000004789c */ /* 0x000fe40003f4e870 */
[----:B------:R-:W-:Y:S02]  /*0450*/  UPLOP3.LUT UP0, UPT, UPT, UPT, UPT, 0x40, 0x4 ;  /* 0x000000000004789c */ /* 0x000fe40003f0e870 */
[----:B------:R-:W-:Y:S02]  /*0460*/  UPLOP3.LUT UP6, UPT, UPT, UPT, UPT, 0x40, 0x4 ;  /* 0x000000000004789c */ /* 0x000fe40003fce870 */
[----:B------:R-:W-:Y:S02]  /*0470*/  UPLOP3.LUT UP5, UPT, UPT, UPT, UPT, 0x40, 0x4 ;  /* 0x000000000004789c */ /* 0x000fe40003fae870 */
[----:B------:R-:W-:-:S02]  /*0480*/  UPLOP3.LUT UP4, UPT, UPT, UPT, UPT, 0x40, 0x4 ;  /* 0x000000000004789c */ /* 0x000fc40003f8e870 */
[----:B------:R-:W-:Y:S02]  /*0490*/  UP2UR UR38, UPR, URZ, 0x8 ;  /* 0x00000008ff267883 */ /* 0x000fe40008000000 */
[----:B------:R-:W-:Y:S01]  /*04a0*/  UP2UR UR59, UPR, URZ, 0x4 ;  /* 0x00000004ff3b7883 */ /* 0x000fe20008000000 */
[----:B------:R-:W-:Y:S11]  /*04b0*/  BRA `(.L_x_0) ;  /* 0x0000000000547947 */ /* 0x000ff60003800000 */
.L_x_3:
[----:B------:R-:W-:Y:S01]  /*04c0*/  HFMA2 R2, -RZ, RZ, 0, 2.98023223876953125e-07 ;  /* 0x00000005ff027431 */ /* 0x000fe200000001ff */
        /* <DEDUP_REMOVED lines=10> */
.L_x_1:
[----:B------:R-:W-:Y:S01]  /*0570*/  HFMA2 R2, -RZ, RZ, 0, 1.1920928955078125e-07 ;  /* 0x00000002ff027431 */ /* 0x000fe200000001ff */
        /* <DEDUP_REMOVED lines=8> */
[----:B------:R-:W-:-:S12]  /*0600*/  UP2UR UR59, UPR, URZ, 0x4 ;  /* 0x00000004ff3b7883 */ /* 0x000fd80008000000 */
.L_x_0:
[----:B------:R-:W-:Y:S01]  /*0610*/  ELECT P0, URZ, PT ;  /* 0x0000000000ff782f */ /* 0x000fe20003800000 */
[----:B------:R-:W-:Y:S03]  /*0620*/  BSSY.RECONVERGENT B0, `(.L_x_5) ;  /* 0x000000f000007945 */ /* 0x000fe60003800200 */
[----:B------:R-:W-:Y:S02]  /*0630*/  PLOP3.LUT P2, PT, P0, PT, UP0, 0x5d, 0xd5 ;  /* 0x0000000000d5781c */ /* 0x000fe4000074eb0d */
[----:B------:R-:W-:-:S11]  /*0640*/  PLOP3.LUT P1, PT, P0, PT, UP6, 0x5d, 0xd5 ;  /* 0x0000000000d5781c */ /* 0x000fd6000072eb6d */
[----:B------:R-:W-:Y:S05]  /*0650*/  @P2 BRA `(.L_x_6) ;  /* 0x00000000002c2947 */ /* 0x000fea0003800000 */
[----:B------:R-:W1:Y:S02]  /*0660*/  LDCU.64 UR4, c[0x0][0x348] ;  /* 0x00006900ff0477ac */ /* 0x000e640008000a00 */
[----:B-1----:R-:W-:-:S04]  /*0670*/  UIADD3 UR8, UP0, UPT, UR4, 0x80, URZ ;  /* 0x0000008004087890 */ /* 0x002fc8000ff1e0ff */
[----:B------:R-:W-:Y:S02]  /*0680*/  UIADD3.X UR9, UPT, UPT, URZ, UR5, URZ, UP0, !UPT ;  /* 0x00000005ff097290 */ /* 0x000fe400087fe4ff */
[----:B------:R-:W-:-:S04]  /*0690*/  UIADD3 UR6, UP0, UPT, UR4, 0x180, URZ ;  /* 0x0000018004067890 */ /* 0x000fc8000ff1e0ff */
[----:B------:R-:W-:Y:S02]  /*06a0*/  UIADD3.X UR7, UPT, UPT, URZ, UR5, URZ, UP0, !UPT ;  /* 0x00000005ff077290 */ /* 0x000fe400087fe4ff */
[----:B------:R-:W-:Y:S01]  /*06b0*/  UIADD3 UR4, UP0, UPT, UR4, 0x280, URZ ;  /* 0x0000028004047890 */ /* 0x000fe2000ff1e0ff */
[----:B------:R1:W-:Y:S03]  /*06c0*/  UTMACCTL.PF [UR8] ;  /* 0x00000000080079b9 */ /* 0x0003e60008040000 */
[----:B------:R-:W-:-:S03]  /*06d0*/  UIADD3.X UR5, UPT, UPT, URZ, UR5, URZ, UP0, !UPT ;  /* 0x00000005ff057290 */ /* 0x000fc600087fe4ff */
[----:B------:R1:W-:Y:S06]  /*06e0*/  UTMACCTL.PF [UR6] ;  /* 0x00000000060079b9 */ /* 0x0003ec0008040000 */
[----:B------:R1:W-:Y:S02]  /*06f0*/  UTMACCTL.PF [UR4] ;  /* 0x00000000040079b9 */ /* 0x0003e40008040000 */
[----:B-1----:R-:W-:Y:S01]  /*0700*/  NOP ;  /* 0x0000000000007918 */ /* 0x002fe20000000000 */
.L_x_6:
[----:B------:R-:W-:Y:S05]  /*0710*/  BSYNC.RECONVERGENT B0 ;  /* 0x0000000000007941 */ /* 0x000fea0003800200 */
.L_x_5:
[----:B------:R-:W-:Y:S04]  /*0720*/  BSSY.RECONVERGENT B0, `(.L_x_7) ;  /* 0x000001b000007945 */ /* 0x000fe80003800200 */
[----:B------:R-:W-:Y:S05]  /*0730*/  @P1 BRA `(.L_x_8) ;  /* 0x0000000000241947 */ /* 0x000fea0003800000 */
[----:B------:R-:W1:Y:S01]  /*0740*/  LDCU.64 UR4, c[0x0][0x348] ;  /* 0x00006900ff0477ac */ /* 0x000e620008000a00 */
[----:B------:R-:W-:Y:S02]  /*0750*/  PLOP3.LUT P6, PT, PT, PT, PT, 0x80, 0x8 ;  /* 0x000000000008781c */ /* 0x000fe40003fcf070 */
[----:B------:R-:W-:Y:S02]  /*0760*/  PLOP3.LUT P5, PT, PT, PT, PT, 0x8, 0x80 ;  /* 0x000000000080781c */ /* 0x000fe40003fae170 */
[----:B------:R-:W-:Y:S02]  /*0770*/  PLOP3.LUT P4, PT, PT, PT, PT, 0x80, 0x8 ;  /* 0x000000000008781c */ /* 0x000fe40003f8f070 */
[----:B------:R-:W-:Y:S01]  /*0780*/  PLOP3.LUT P3, PT, PT, PT, PT, 0x80, 0x8 ;  /* 0x000000000008781c */ /* 0x000fe20003f6f070 */
[----:B-1----:R-:W-:-:S04]  /*0790*/  UIADD3 UR4, UP0, UPT, UR4, 0x400, URZ ;  /* 0x0000040004047890 */ /* 0x002fc8000ff1e0ff */
[----:B------:R-:W-:-:S09]  /*07a0*/  UIADD3.X UR5, UPT, UPT, URZ, UR5, URZ, UP0, !UPT ;  /* 0x00000005ff057290 */ /* 0x000fd200087fe4ff */
[----:B------:R1:W-:Y:S02]  /*07b0*/  UTMACCTL.PF [UR4] ;  /* 0x00000000040079b9 */ /* 0x0003e40008040000 */
[----:B-1----:R-:W-:Y:S05]  /*07c0*/  BRA `(.L_x_9) ;  /* 0x0000000000407947 */ /* 0x002fea0003800000 */
.L_x_8:
[----:B------:R-:W-:-:S13]  /*07d0*/  ISETP.NE.AND P1, PT, R2, 0x3, PT ;  /* 0x000000030200780c */ /* 0x000fda0003f25270 */
[----:B------:R-:W-:Y:S05]  /*07e0*/  @!P1 BRA `(.L_x_10) ;  /* 0x0000000000289947 */ /* 0x000fea0003800000 */
[----:B------:R-:W-:Y:S02]  /*07f0*/  ISETP.NE.AND P1, PT, R2, 0x4, PT ;  /* 0x000000040200780c */ /* 0x000fe40003f25270 */
[----:B------:R-:W-:Y:S02]  /*0800*/  PLOP3.LUT P4, PT, PT, PT, PT, 0x80, 0x8 ;  /* 0x000000000008781c */ /* 0x000fe40003f8f070 */
[----:B------:R-:W-:Y:S02]  /*0810*/  PLOP3.LUT P5, PT, PT, PT, PT, 0x8, 0x80 ;  /* 0x000000000080781c */ /* 0x000fe40003fae170 */
[----:B------:R-:W-:Y:S02]  /*0820*/  PLOP3.LUT P6, PT, PT, PT, PT, 0x80, 0x8 ;  /* 0x000000000008781c */ /* 0x000fe40003fcf070 */
[----:B------:R-:W-:-:S05]  /*0830*/  PLOP3.LUT P3, PT, PT, PT, PT, 0x80, 0x8 ;  /* 0x000000000008781c */ /* 0x000fca0003f6f070 */
[----:B------:R-:W-:Y:S08]  /*0840*/  @P1 BRA `(.L_x_9) ;  /* 0x0000000000201947 */ /* 0x000ff00003800000 */
[----:B------:R-:W-:Y:S02]  /*0850*/  PLOP3.LUT P5, PT, PT, PT, PT, 0x8, 0x80 ;  /* 0x000000000080781c */ /* 0x000fe40003fae170 */
[----:B------:R-:W-:Y:S02]  /*0860*/  PLOP3.LUT P6, PT, PT, PT, PT, 0x8, 0x80 ;  /* 0x000000000080781c */ /* 0x000fe40003fce170 */
[----:B------:R-:W-:Y:S01]  /*0870*/  PLOP3.LUT P3, PT, PT, PT, PT, 0x8, 0x80 ;  /* 0x000000000080781c */ /* 0x000fe20003f6e170 */
[----:B------:R-:W-:-:S12]  /*0880*/  BRA `(.L_x_9) ;  /* 0x0000000000107947 */ /* 0x000fd80003800000 */
.L_x_10:
[----:B------:R-:W-:Y:S02]  /*0890*/  PLOP3.LUT P6, PT, PT, PT, PT, 0x8, 0x80 ;  /* 0x000000000080781c */ /* 0x000fe40003fce170 */
[----:B------:R-:W-:Y:S02]  /*08a0*/  PLOP3.LUT P5, PT, PT, PT, PT, 0x80, 0x8 ;  /* 0x000000000008781c */ /* 0x000fe40003faf070 */
[----:B------:R-:W-:Y:S02]  /*08b0*/  PLOP3.LUT P4, PT, PT, PT, PT, 0x8, 0x80 ;  /* 0x000000000080781c */ /* 0x000fe40003f8e170 */
[----:B------:R-:W-:-:S13]  /*08c0*/  PLOP3.LUT P3, PT, PT, PT, PT, 0x80, 0x8 ;  /* 0x000000000008781c */ /* 0x000fda0003f6f070 */
.L_x_9:
[----:B------:R-:W-:Y:S05]  /*08d0*/  BSYNC.RECONVERGENT B0 ;  /* 0x0000000000007941 */ /* 0x000fea0003800200 */
.L_x_7:
[----:B------:R-:W1:Y:S01]  /*08e0*/  SHFL.IDX PT, R0, R62, RZ, 0x1f ;  /* 0x00001fff3e007589 */ /* 0x000e6200000e0000 */
[----:B------:R-:W-:Y:S02]  /*08f0*/  ISETP.NE.AND P1, PT, R2, 0x3, PT ;  /* 0x000000030200780c */ /* 0x000fe40003f25270 */
[----:B------:R-:W-:Y:S02]  /*0900*/  PLOP3.LUT P0, PT, P0, PT, UP1, 0xae, 0xea ;  /* 0x0000000000ea781c */ /* 0x000fe4000070f51e */
[----:B-1----:R-:W-:-:S13]  /*0910*/  ISETP.NE.AND P2, PT, R0, RZ, PT ;  /* 0x000000ff0000720c */ /* 0x002fda0003f45270 */
[----:B------:R-:W-:Y:S05]  /*0920*/  @P2 BRA `(.L_x_11) ;  /* 0x0000000000382947 */ /* 0x000fea0003800000 */
[----:B------:R-:W1:Y:S01]  /*0930*/  S2UR UR5, SR_CgaCtaId ;  /* 0x00000000000579c3 */ /* 0x000e620000008800 */
[----:B------:R-:W-:Y:S01]  /*0940*/  UMOV UR6, 0x400 ;  /* 0x0000040000067882 */ /* 0x000fe20000000000 */
[----:B------:R-:W-:Y:S01]  /*0950*/  UMOV UR4, 0x1 ;  /* 0x0000000100047882 */ /* 0x000fe20000000000 */
[----:B------:R-:W-:Y:S01]  /*0960*/  ELECT P2, URZ, PT ;  /* 0x0000000000ff782f */ /* 0x000fe20003840000 */
[----:B-1----:R-:W-:Y:S02]  /*0970*/  ULEA UR5, UR5, UR6, 0x18 ;  /* 0x0000000605057291 */ /* 0x002fe4000f8ec0ff */
[----:B------:R-:W-:-:S04]  /*0980*/  UIADD3 UR6, UPT, UPT, -UR4, 0x100000, URZ ;  /* 0x0010000004067890 */ /* 0x000fc8000fffe1ff */
[----:B------:R-:W-:Y:S02]  /*0990*/  USHF.L.U32 UR7, UR6, 0xb, URZ ;  /* 0x0000000b06077899 */ /* 0x000fe400080006ff */
[----:B------:R-:W-:Y:S01]  /*09a0*/  USHF.L.U32 UR6, UR6, 0x1, URZ ;  /* 0x0000000106067899 */ /* 0x000fe200080006ff */
[----:B------:R-:W1:Y:S11]  /*09b0*/  FENCE.VIEW.ASYNC.S ;  /* 0x00000000000073c6 */ /* 0x000e760000000000 */
[----:B-1----:R1:W2:Y:S01]  /*09c0*/  SYNCS.EXCH.64 URZ, [UR5+0xe000], UR6 ;  /* 0x00e0000605ff75b2 */ /* 0x0022a20008000100 */
[----:B------:R1:W3:Y:S01]  /*09d0*/  SYNCS.EXCH.64 URZ, [UR5+0xe010], UR6 ;  /* 0x00e0100605ff75b2 */ /* 0x0002e20008000100 */
[----:B------:R1:W4:Y:S01]  /*09e0*/  SYNCS.EXCH.64 URZ, [UR5+0xe008], UR6 ;  /* 0x00e0080605ff75b2 */ /* 0x0003220008000100 */
[----:B------:R1:W5:Y:S01]  /*09f0*/  SYNCS.EXCH.64 URZ, [UR5+0xe018], UR6 ;  /* 0x00e0180605ff75b2 */ /* 0x0003620008000100 */
[----:B------:R-:W-:Y:S01]  /*0a00*/  NOP ;  /* 0x0000000000007918 */ /* 0x000fe20000000000 */
.L_x_11:
[----:B------:R-:W-:Y:S01]  /*0a10*/  NOP ;  /* 0x0000000000007918 */ /* 0x000fe20000000000 */
[----:B------:R-:W-:Y:S05]  /*0a20*/  @!P1 BRA `(.L_x_12) ;  /* 0x0000000000289947 */ /* 0x000fea0003800000 */
[----:B------:R-:W-:Y:S01]  /*0a30*/  ISETP.NE.AND P1, PT, R2, 0x4, PT ;  /* 0x000000040200780c */ /* 0x000fe20003f25270 */
[----:B------:R-:W-:Y:S02]  /*0a40*/  UPLOP3.LUT UP3, UPT, UPT, UPT, UPT, 0x80, 0x8 ;  /* 0x000000000008789c */ /* 0x000fe40003f6f070 */
[----:B------:R-:W-:Y:S02]  /*0a50*/  UPLOP3.LUT UP2, UPT, UPT, UPT, UPT, 0x40, 0x4 ;  /* 0x000000000004789c */ /* 0x000fe40003f4e870 */
[----:B------:R-:W-:Y:S02]  /*0a60*/  UPLOP3.LUT UP1, UPT, UPT, UPT, UPT, 0x80, 0x8 ;  /* 0x000000000008789c */ /* 0x000fe40003f2f070 */
[----:B------:R-:W-:-:S06]  /*0a70*/  UPLOP3.LUT UP0, UPT, UPT, UPT, UPT, 0x80, 0x8 ;  /* 0x000000000008789c */ /* 0x000fcc0003f0f070 */
[----:B------:R-:W-:Y:S05]  /*0a80*/  @P1 BRA `(.L_x_13) ;  /* 0x0000000000201947 */ /* 0x000fea0003800000 */
[----:B------:R-:W-:Y:S02]  /*0a90*/  UPLOP3.LUT UP2, UPT, UPT, UPT, UPT, 0x40, 0x4 ;  /* 0x000000000004789c */ /* 0x000fe40003f4e870 */
[----:B------:R-:W-:Y:S02]  /*0aa0*/  UPLOP3.LUT UP3, UPT, UPT, UPT, UPT, 0x40, 0x4 ;  /* 0x000000000004789c */ /* 0x000fe40003f6e870 */
[----:B------:R-:W-:Y:S01]  /*0ab0*/  UPLOP3.LUT UP0, UPT, UPT, UPT, UPT, 0x40, 0x4 ;  /* 0x000000000004789c */ /* 0x000fe20003f0e870 */
[----:B------:R-:W-:Y:S05]  /*0ac0*/  BRA `(.L_x_13) ;  /* 0x0000000000107947 */ /* 0x000fea0003800000 */
.L_x_12:
[----:B------:R-:W-:Y:S02]  /*0ad0*/  UPLOP3.LUT UP3, UPT, UPT, UPT, UPT, 0x40, 0x4 ;  /* 0x000000000004789c */ /* 0x000fe40003f6e870 */
[----:B------:R-:W-:Y:S02]  /*0ae0*/  UPLOP3.LUT UP2, UPT, UPT, UPT, UPT, 0x80, 0x8 ;  /* 0x000000000008789c */ /* 0x000fe40003f4f070 */
[----:B------:R-:W-:Y:S02]  /*0af0*/  UPLOP3.LUT UP1, UPT, UPT, UPT, UPT, 0x40, 0x4 ;  /* 0x000000000004789c */ /* 0x000fe40003f2e870 */
[----:B------:R-:W-:Y:S02]  /*0b00*/  UPLOP3.LUT UP0, UPT, UPT, UPT, UPT, 0x80, 0x8 ;  /* 0x000000000008789c */ /* 0x000fe40003f0f070 */
.L_x_13:
[----:B------:R-:W1:Y:S02]  /*0b10*/  SHFL.IDX PT, R0, R62, RZ, 0x1f ;  /* 0x00001fff3e007589 */ /* 0x000e6400000e0000 */
        /* <DEDUP_REMOVED lines=11> */
[----:B-1----:R1:W1:Y:S01]  /*0bd0*/  SYNCS.EXCH.64 URZ, [UR5+0xe020], UR6 ;  /* 0x00e0200605ff75b2 */ /* 0x0022620008000100 */
[----:B------:R1:W1:Y:S01]  /*0be0*/  SYNCS.EXCH.64 URZ, [UR5+0xe038], UR6 ;  /* 0x00e0380605ff75b2 */ /* 0x0002620008000100 */
[----:B------:R1:W1:Y:S01]  /*0bf0*/  SYNCS.EXCH.64 URZ, [UR5+0xe028], UR6 ;  /* 0x00e0280605ff75b2 */ /* 0x0002620008000100 */
[----:B------:R1:W1:Y:S01]  /*0c00*/  SYNCS.EXCH.64 URZ, [UR5+0xe040], UR6 ;  /* 0x00e0400605ff75b2 */ /* 0x0002620008000100 */
[----:B------:R1:W1:Y:S01]  /*0c10*/  SYNCS.EXCH.64 URZ, [UR5+0xe030], UR6 ;  /* 0x00e0300605ff75b2 */ /* 0x0002620008000100 */
[----:B------:R1:W1:Y:S01]  /*0c20*/  SYNCS.EXCH.64 URZ, [UR5+0xe048], UR6 ;  /* 0x00e0480605ff75b2 */ /* 0x0002620008000100 */
[----:B------:R-:W-:Y:S01]  /*0c30*/  NOP ;  /* 0x0000000000007918 */ /* 0x000fe20000000000 */
.L_x_14:
[----:B------:R-:W2:Y:S01]  /*0c40*/  SHFL.IDX PT, R0, R62, RZ, 0x1f ;  /* 0x00001fff3e007589 */ /* 0x000ea200000e0000 */
[----:B------:R-:W-:Y:S01]  /*0c50*/  NOP ;  /* 0x0000000000007918 */ /* 0x000fe20000000000 */
[----:B--2---:R-:W-:-:S13]  /*0c60*/  ISETP.NE.AND P1, PT, R0, RZ, PT ;  /* 0x000000ff0000720c */ /* 0x004fda0003f25270 */
[----:B------:R-:W-:Y:S05]  /*0c70*/  @P1 BRA `(.L_x_15) ;  /* 0x0000000000401947 */ /* 0x000fea0003800000 */
[----:B-1----:R-:W1:Y:S01]  /*0c80*/  S2UR UR6, SR_CgaCtaId ;  /* 0x00000000000679c3 */ /* 0x002e620000008800 */
[----:B------:R-:W-:Y:S01]  /*0c90*/  UMOV UR7, 0x400 ;  /* 0x0000040000077882 */ /* 0x000fe20000000000 */
[----:B------:R-:W-:Y:S01]  /*0ca0*/  UMOV UR5, 0x1 ;  /* 0x0000000100057882 */ /* 0x000fe20000000000 */
[----:B------:R-:W-:Y:S01]  /*0cb0*/  UMOV UR4, 0x80 ;  /* 0x0000008000047882 */ /* 0x000fe20000000000 */
[----:B------:R-:W-:-:S04]  /*0cc0*/  UIADD3 UR8, UPT, UPT, -UR5, 0x100000, URZ ;  /* 0x0010000005087890 */ /* 0x000fc8000fffe1ff */
[----:B------:R-:W-:Y:S02]  /*0cd0*/  USHF.L.U32 UR9, UR8, 0xb, URZ ;  /* 0x0000000b08097899 */ /* 0x000fe400080006ff */
[----:B------:R-:W-:Y:S02]  /*0ce0*/  USHF.L.U32 UR8, UR8, 0x1, URZ ;  /* 0x0000000108087899 */ /* 0x000fe400080006ff */
[----:B------:R-:W-:-:S04]  /*0cf0*/  UIADD3 UR4, UPT, UPT, -UR4, 0x100000, URZ ;  /* 0x0010000004047890 */ /* 0x000fc8000fffe1ff */
[----:B------:R-:W-:Y:S02]  /*0d00*/  USHF.L.U32 UR5, UR4, 0xb, URZ ;  /* 0x0000000b04057899 */ /* 0x000fe400080006ff */
[----:B------:R-:W-:Y:S01]  /*0d10*/  USHF.L.U32 UR4, UR4, 0x1, URZ ;  /* 0x0000000104047899 */ /* 0x000fe200080006ff */
[----:B------:R-:W-:Y:S01]  /*0d20*/  ELECT P1, URZ, PT ;  /* 0x0000000000ff782f */ /* 0x000fe20003820000 */
[----:B-1----:R-:W-:Y:S01]  /*0d30*/  ULEA UR6, UR6, UR7, 0x18 ;  /* 0x0000000706067291 */ /* 0x002fe2000f8ec0ff */
[----:B------:R-:W1:Y:S11]  /*0d40*/  FENCE.VIEW.ASYNC.S ;  /* 0x00000000000073c6 */ /* 0x000e760000000000 */
[----:B-1----:R2:W1:Y:S01]  /*0d50*/  SYNCS.EXCH.64 URZ, [UR6+0xe050], UR8 ;  /* 0x00e0500806ff75b2 */ /* 0x0024620008000100 */
[----:B------:R2:W1:Y:S02]  /*0d60*/  SYNCS.EXCH.64 URZ, [UR6+0xe058], UR4 ;  /* 0x00e0580406ff75b2 */ /* 0x0004640008000100 */
[----:B--2---:R-:W-:Y:S01]  /*0d70*/  NOP ;  /* 0x0000000000007918 */ /* 0x004fe20000000000 */
.L_x_15:
[----:B------:R-:W2:Y:S01]  /*0d80*/  SHFL.IDX PT, R0, R62, RZ, 0x1f ;  /* 0x00001fff3e007589 */ /* 0x000ea200000e0000 */
[----:B------:R-:W-:Y:S01]  /*0d90*/  UP2UR UR4, UPR, URZ, 0x1 ;  /* 0x00000001ff047883 */ /* 0x000fe20008000000 */
[----:B------:R-:W-:Y:S01]  /*0da0*/  ISETP.NE.AND P2, PT, R2, 0x2, PT ;  /* 0x000000020200780c */ /* 0x000fe20003f45270 */
[----:B------:R-:W-:Y:S01]  /*0db0*/  UISETP.NE.AND UP0, UPT, UR59, URZ, UPT ;  /* 0x000000ff3b00728c */ /* 0x000fe2000bf05270 */
[----:B------:R-:W-:Y:S01]  /*0dc0*/  NOP ;  /* 0x0000000000007918 */ /* 0x000fe20000000000 */
[----:B------:R-:W-:Y:S02]  /*0dd0*/  USEL UR48, URZ, 0x2, !UP4 ;  /* 0x00000002ff307887 */ /* 0x000fe4000e000000 */
[----:B------:R-:W-:Y:S02]  /*0de0*/  USEL UR49, URZ, 0x2, !UP0 ;  /* 0x00000002ff317887 */ /* 0x000fe4000c000000 */
[----:B------:R-:W-:Y:S02]  /*0df0*/  UISETP.NE.AND UP0, UPT, UR4, URZ, UPT ;  /* 0x000000ff0400728c */ /* 0x000fe4000bf05270 */
[----:B------:R-:W-:-:S02]  /*0e00*/  USEL UR49, UR49, 0x1, !UP5 ;  /* 0x0000000131317887 */ /* 0x000fc4000e800000 */
[----:B------:R-:W-:Y:S01]  /*0e10*/  USEL UR48, UR48, 0x1, !UP5 ;  /* 0x0000000130307887 */ /* 0x000fe2000e800000 */
        /* <DEDUP_REMOVED lines=18> */
.L_x_16:
[----:B------:R-:W-:Y:S01]  /*0f40*/  NOP ;  /* 0x0000000000007918 */ /* 0x000fe20000000000 */
[----:B------:R-:W-:Y:S05]  /*0f50*/  @!P2 BRA `(.L_x_17) ;  /* 0x000000000024a947 */ /* 0x000fea0003800000 */
[----:B------:R-:W-:Y:S01]  /*0f60*/  ISETP.NE.AND P1, PT, R2, RZ, PT ;  /* 0x000000ff0200720c */ /* 0x000fe20003f25270 */
[----:B------:R-:W-:Y:S02]  /*0f70*/  UP2UR UR4, UPR, URZ, 0x1 ;  /* 0x00000001ff047883 */ /* 0x000fe40008000000 */
[----:B------:R-:W-:Y:S01]  /*0f80*/  UPLOP3.LUT UP0, UPT, UPT, UPT, UPT, 0x80, 0x8 ;  /* 0x000000000008789c */ /* 0x000fe20003f0f070 */
[----:B-1----:R-:W-:-:S03]  /*0f90*/  UMOV UR7, URZ ;  /* 0x000000ff00077c82 */ /* 0x002fc60008000000 */
[----:B------:R-:W-:Y:S02]  /*0fa0*/  UP2UR UR37, UPR, URZ, 0x1 ;  /* 0x00000001ff257883 */ /* 0x000fe40008000000 */
[----:B------:R-:W-:-:S04]  /*0fb0*/  UISETP.NE.AND UP0, UPT, UR4, URZ, UPT ;  /* 0x000000ff0400728c */ /* 0x000fc8000bf05270 */
[----:B------:R-:W-:Y:S07]  /*0fc0*/  @P1 BRA `(.L_x_18) ;  /* 0x00000000001c1947 */ /* 0x000fee0003800000 */
[----:B------:R-:W-:Y:S01]  /*0fd0*/  UMOV UR7, 0x1 ;  /* 0x0000000100077882 */ /* 0x000fe20000000000 */
[----:B------:R-:W-:Y:S05]  /*0fe0*/  BRA `(.L_x_18) ;  /* 0x0000000000147947 */ /* 0x000fea0003800000 */
.L_x_17:
[----:B------:R-:W-:Y:S02]  /*0ff0*/  UP2UR UR4, UPR, URZ, 0x1 ;  /* 0x00000001ff047883 */ /* 0x000fe40008000000 */
[----:B------:R-:W-:Y:S01]  /*1000*/  UPLOP3.LUT UP0, UPT, UPT, UPT, UPT, 0x40, 0x4 ;  /* 0x000000000004789c */ /* 0x000fe20003f0e870 */
[----:B-1----:R-:W-:-:S03]  /*1010*/  UMOV UR7, 0x2 ;  /* 0x0000000200077882 */ /* 0x002fc60000000000 */
[----:B------:R-:W-:Y:S02]  /*1020*/  UP2UR UR37, UPR, URZ, 0x1 ;  /* 0x00000001ff257883 */ /* 0x000fe40008000000 */
[----:B------:R-:W-:Y:S02]  /*1030*/  UISETP.NE.AND UP0, UPT, UR4, URZ, UPT ;  /* 0x000000ff0400728c */ /* 0x000fe4000bf05270 */
.L_x_18:
[----:B------:R-:W1:Y:S02]  /*1040*/  SHFL.IDX PT, R0, R62, RZ, 0x1f ;  /* 0x00001fff3e007589 */ /* 0x000e6400000e0000 */
[----:B-1----:R-:W-:-:S13]  /*1050*/  ISETP.NE.AND P1, PT, R0, RZ, PT ;  /* 0x000000ff0000720c */ /* 0x002fda0003f25270 */
[----:B------:R-:W-:Y:S05]  /*1060*/  @P1 BRA `(.L_x_19) ;  /* 0x0000000000301947 */ /* 0x000fea0003800000 */
[----:B------:R-:W1:Y:S01]  /*1070*/  S2UR UR5, SR_CgaCtaId ;  /* 0x00000000000579c3 */ /* 0x000e620000008800 */
[----:B------:R-:W-:Y:S01]  /*1080*/  UMOV UR6, 0x400 ;  /* 0x0000040000067882 */ /* 0x000fe20000000000 */
[----:B------:R-:W-:Y:S01]  /*1090*/  UMOV UR4, 0x80 ;  /* 0x0000008000047882 */ /* 0x000fe20000000000 */
[----:B------:R-:W-:Y:S01]  /*10a0*/  ELECT P1, URZ, PT ;  /* 0x0000000000ff782f */ /* 0x000fe20003820000 */
[----:B------:R-:W-:-:S04]  /*10b0*/  UIADD3 UR8, UPT, UPT, -UR4, 0x100000, URZ ;  /* 0x0010000004087890 */ /* 0x000fc8000fffe1ff */
[----:B------:R-:W-:Y:S02]  /*10c0*/  USHF.L.U32 UR9, UR8, 0xb, URZ ;  /* 0x0000000b08097899 */ /* 0x000fe400080006ff */
[----:B------:R-:W-:Y:S02]  /*10d0*/  USHF.L.U32 UR8, UR8, 0x1, URZ ;  /* 0x0000000108087899 */ /* 0x000fe400080006ff */
[----:B-1----:R-:W-:Y:S01]  /*10e0*/  ULEA UR5, UR5, UR6, 0x18 ;  /* 0x0000000605057291 */ /* 0x002fe2000f8ec0ff */
[----:B------:R-:W1:Y:S11]  /*10f0*/  FENCE.VIEW.ASYNC.S ;  /* 0x00000000000073c6 */ /* 0x000e760000000000 */
[----:B-1----:R1:W2:Y:S01]  /*1100*/  SYNCS.EXCH.64 URZ, [UR5+0xe070], UR8 ;  /* 0x00e0700805ff75b2 */ /* 0x0022a20008000100 */
[----:B------:R1:W1:Y:S01]  /*1110*/  SYNCS.EXCH.64 URZ, [UR5+0xe078], UR8 ;  /* 0x00e0780805ff75b2 */ /* 0x0002620008000100 */
[----:B------:R-:W-:Y:S01]  /*1120*/  NOP ;  /* 0x0000000000007918 */ /* 0x000fe20000000000 */
.L_x_19:
[----:B------:R-:W-:Y:S01]  /*1130*/  NOP ;  /* 0x0000000000007918 */ /* 0x000fe20000000000 */
[----:B------:R-:W-:Y:S05]  /*1140*/  @!P2 BRA `(.L_x_20) ;  /* 0x000000000024a947 */ /* 0x000fea0003800000 */
[----:B------:R-:W-:Y:S01]  /*1150*/  ISETP.NE.AND P1, PT, R2, 0x1, PT ;  /* 0x000000010200780c */ /* 0x000fe20003f25270 */
[----:B------:R-:W-:Y:S02]  /*1160*/  UP2UR UR4, UPR, URZ, 0x1 ;  /* 0x00000001ff047883 */ /* 0x000fe40008000000 */
[----:B------:R-:W-:Y:S01]  /*1170*/  UPLOP3.LUT UP0, UPT, UPT, UPT, UPT, 0x80, 0x8 ;  /* 0x000000000008789c */ /* 0x000fe20003f0f070 */
[----:B------:R-:W-:-:S03]  /*1180*/  UMOV UR6, URZ ;  /* 0x000000ff00067c82 */ /* 0x000fc60008000000 */
[----:B------:R-:W-:Y:S02]  /*1190*/  UP2UR UR36, UPR, URZ, 0x1 ;  /* 0x00000001ff247883 */ /* 0x000fe40008000000 */
[----:B------:R-:W-:-:S04]  /*11a0*/  UISETP.NE.AND UP0, UPT, UR4, URZ, UPT ;  /* 0x000000ff0400728c */ /* 0x000fc8000bf05270 */
[----:B------:R-:W-:Y:S07]  /*11b0*/  @P1 BRA `(.L_x_21) ;  /* 0x00000000001c1947 */ /* 0x000fee0003800000 */
[----:B------:R-:W-:Y:S01]  /*11c0*/  UMOV UR6, 0x1 ;  /* 0x0000000100067882 */ /* 0x000fe20000000000 */
[----:B------:R-:W-:Y:S05]  /*11d0*/  BRA `(.L_x_21) ;  /* 0x0000000000147947 */ /* 0x000fea0003800000 */
.L_x_20:
[----:B------:R-:W-:Y:S02]  /*11e0*/  UP2UR UR4, UPR, URZ, 0x1 ;  /* 0x00000001ff047883 */ /* 0x000fe40008000000 */
[----:B------:R-:W-:Y:S01]  /*11f0*/  UPLOP3.LUT UP0, UPT, UPT, UPT, UPT, 0x40, 0x4 ;  /* 0x000000000004789c */ /* 0x000fe20003f0e870 */
[----:B------:R-:W-:-:S03]  /*1200*/  UMOV UR6, 0x2 ;  /* 0x0000000200067882 */ /* 0x000fc60000000000 */
[----:B------:R-:W-:Y:S02]  /*1210*/  UP2UR UR36, UPR, URZ, 0x1 ;  /* 0x00000001ff247883 */ /* 0x000fe40008000000 */
[----:B------:R-:W-:Y:S02]  /*1220*/  UISETP.NE.AND UP0, UPT, UR4, URZ, UPT ;  /* 0x000000ff0400728c */ /* 0x000fe4000bf05270 */
.L_x_21:
[----:B------:R-:W3:Y:S01]  /*1230*/  SHFL.IDX PT, R0, R62, RZ, 0x1f ;  /* 0x00001fff3e007589 */ /* 0x000ee200000e0000 */
[----:B------:R-:W-:Y:S02]  /*1240*/  USEL UR46, URZ, 0x1, !UP4 ;  /* 0x00000001ff2e7887 */ /* 0x000fe4000e000000 */
[----:B------:R-:W-:Y:S01]  /*1250*/  USEL UR58, URZ, 0x1, UP4 ;  /* 0x00000001ff3a7887 */ /* 0x000fe2000a000000 */
[----:B---3--:R-:W-:-:S13]  /*1260*/  ISETP.NE.AND P1, PT, R0, RZ, PT ;  /* 0x000000ff0000720c */ /* 0x008fda0003f25270 */
[----:B------:R-:W-:Y:S05]  /*1270*/  @P1 BRA `(.L_x_22) ;  /* 0x0000000000301947 */ /* 0x000fea0003800000 */
[----:B-1----:R-:W1:Y:S01]  /*1280*/  S2UR UR5, SR_CgaCtaId ;  /* 0x00000000000579c3 */ /* 0x002e620000008800 */
        /* <DEDUP_REMOVED lines=9> */
[----:B------:R3:W1:Y:S02]  /*1320*/  SYNCS.EXCH.64 URZ, [UR5+0xe088], UR8 ;  /* 0x00e0880805ff75b2 */ /* 0x0006640008000100 */
[----:B---3--:R-:W-:Y:S01]  /*1330*/  NOP ;  /* 0x0000000000007918 */ /* 0x008fe20000000000 */
.L_x_22:
[----:B------:R-:W3:Y:S01]  /*1340*/  SHFL.IDX PT, R0, R62, RZ, 0x1f ;  /* 0x00001fff3e007589 */ /* 0x000ee200000e0000 */
[----:B------:R-:W-:Y:S01]  /*1350*/  NOP ;  /* 0x0000000000007918 */ /* 0x000fe20000000000 */
[----:B---3--:R-:W-:-:S13]  /*1360*/  ISETP.NE.AND P1, PT, R0, RZ, PT ;  /* 0x000000ff0000720c */ /* 0x008fda0003f25270 */
        /* <DEDUP_REMOVED lines=15> */
[----:B------:R3:W1:Y:S01]  /*1460*/  SYNCS.EXCH.64 URZ, [UR8+0xe0a0], UR4 ;  /* 0x00e0a00408ff75b2 */ /* 0x0006620008000100 */
[----:B------:R3:W1:Y:S01]  /*1470*/  SYNCS.EXCH.64 URZ, [UR8+0xe098], UR10 ;  /* 0x00e0980a08ff75b2 */ /* 0x0006620008000100 */
[----:B------:R3:W1:Y:S02]  /*1480*/  SYNCS.EXCH.64 URZ, [UR8+0xe0a8], UR4 ;  /* 0x00e0a80408ff75b2 */ /* 0x0006640008000100 */
[----:B---3--:R-:W-:Y:S01]  /*1490*/  NOP ;  /* 0x0000000000007918 */ /* 0x008fe20000000000 */
.L_x_23:
        /* <DEDUP_REMOVED lines=22> */
.L_x_24:
[----:B------:R-:W3:Y:S01]  /*1600*/  SHFL.IDX PT, R0, R62, RZ, 0x1f ;  /* 0x00001fff3e007589 */ /* 0x000ee200000e0000 */
[----:B------:R-:W-:Y:S01]  /*1610*/  NOP ;  /* 0x0000000000007918 */ /* 0x000fe20000000000 */
        /* <DEDUP_REMOVED lines=14> */
.L_x_25:
[----:B------:R-:W-:Y:S01]  /*1700*/  ISETP.GT.AND P1, PT, R2, 0x3, PT ;  /* 0x000000030200780c */ /* 0x000fe20003f24270 */
[----:B------:R-:W-:Y:S01]  /*1710*/  NOP ;  /* 0x0000000000007918 */ /* 0x000fe20000000000 */
[----:B-12-45:R-:W-:Y:S11]  /*1720*/  BAR.SYNC.DEFER_BLOCKING 0x0 ;  /* 0x0000000000007b1d */ /* 0x036ff60000010000 */
[----:B------:R-:W-:Y:S05]  /*1730*/  @P1 BRA `(.L_x_26) ;  /* 0x0000010c00001947 */ /* 0x000fea0003800000 */
[----:B------:R-:W-:-:S13]  /*1740*/  ISETP.GE.U32.AND P0, PT, R2, 0x2, PT ;  /* 0x000000020200780c */ /* 0x000fda0003f06070 */
[----:B------:R-:W-:Y:S05]  /*1750*/  @!P0 BRA `(.L_x_27) ;  /* 0x000000b000408947 */ /* 0x000fea0003800000 */
[----:B------:R-:W-:Y:S05]  /*1760*/  @!P2 BRA `(.L_x_28) ;  /* 0x00000020004ca947 */ /* 0x000fea0003800000 */
[----:B------:R-:W-:-:S08]  /*1770*/  NOP ;  /* 0x0000000000007918 */ /* 0x000fd00000000000 */
[----:B------:R-:W1:-:S00]  /*1780*/  USETMAXREG.DEALLOC.CTAPOOL 0x20 ;  /* 0x00000020000079c8 */ /* 0x000e4000080e0500 */
[----:B------:R-:W2:Y:S08]  /*1790*/  S2UR UR4, SR_CTAID.X ;  /* 0x00000000000479c3 */ /* 0x000eb00000002500 */
[----:B-1----:R-:W1:Y:S01]  /*17a0*/  LDC R0, c[0x0][0x380] ;  /* 0x0000e000ff007b82 */ /* 0x002e620000000800 */
[----:B--2---:R-:W-:-:S06]  /*17b0*/  USHF.L.U32 UR4, UR4, 0x8, URZ ;  /* 0x0000000804047899 */ /* 0x004fcc00080006ff */
[----:B-1----:R-:W-:-:S13]  /*17c0*/  ISETP.LE.U32.AND P0, PT, R0, UR4, PT ;  /* 0x0000000400007c0c */ /* 0x002fda000bf03070 */
[----:B------:R-:W-:Y:S05]  /*17d0*/  @P0 EXIT ;  /* 0x000000000000094d */ /* 0x000fea0003800000 */
[----:B------:R-:W1:Y:S01]  /*17e0*/  S2UR UR4, SR_CgaCtaId ;  /* 0x00000000000479c3 */ /* 0x000e620000008800 */
[----:B------:R-:W-:Y:S01]  /*17f0*/  UMOV UR6, 0x40 ;  /* 0x0000004000067882 */ /* 0x000fe20000000000 */
[----:B------:R-:W-:Y:S01]  /*1800*/  NOP ;  /* 0x0000000000007918 */ /* 0x000fe20000000000 */
[----:B------:R-:W-:Y:S01]  /*1810*/  UMOV UR5, 0x400 ;  /* 0x0000040000057882 */ /* 0x000fe20000000000 */
[----:B-1----:R-:W-:Y:S02]  /*1820*/  ULEA UR6, UR4, UR6, 0x18 ;  /* 0x0000000604067291 */ /* 0x002fe4000f8ec0ff */
[----:B------:R-:W-:-:S07]  /*1830*/  ULEA UR4, UR4, UR5, 0x18 ;  /* 0x0000000504047291 */ /* 0x000fce000f8ec0ff */
[----:B------:R-:W1:Y:S02]  /*1840*/  LDS.U8 R0, [UR6+0x1c] ;  /* 0x00001c06ff007984 */ /* 0x000e640008000000 */
[----:B-1----:R-:W-:-:S13]  /*1850*/  ISETP.NE.AND P0, PT, R0, RZ, PT ;  /* 0x000000ff0000720c */ /* 0x002fda0003f05270 */
[----:B------:R-:W-:Y:S05]  /*1860*/  @P0 BRA `(.L_x_29) ;  /* 0x0000000000580947 */ /* 0x000fea0003800000 */
[----:B------:R-:W-:-:S13]  /*1870*/  ELECT P0, URZ, PT ;  /* 0x0000000000ff782f */ /* 0x000fda0003800000 */
[----:B------:R-:W-:Y:S05]  /*1880*/  @!P0 BRA `(.L_x_30) ;  /* 0x0000000000608947 */ /* 0x000fea0003800000 */
[----:B------:R-:W-:-:S05]  /*1890*/  UMOV UR5, 0x10 ;  /* 0x0000001000057882 */ /* 0x000fca0000000000 */
[----:B------:R-:W-:Y:S04]  /*18a0*/  DEPBAR.LE SB1, 0x36 ;  /* 0x00009d800000791a */ /* 0x000fe80000000000 */
[----:B------:R-:W1:Y:S02]  /*18b0*/  UTCATOMSWS.FIND_AND_SET.ALIGN UP0, UR5, UR5 ;  /* 0x00000005000575e3 */ /* 0x000e640008000800 */
[----:B-1----:R-:W-:Y:S01]  /*18c0*/  MOV R3, UR5 ;  /* 0x0000000500037c02 */ /* 0x002fe20008000f00 */
[----:B------:R-:W-:Y:S06]  /*18d0*/  BRA.U UP0, `(.L_x_31) ;  /* 0x0000000100187547 */ /* 0x000fec000b800000 */
.L_x_32:
[----:B------:R-:W-:Y:S05]  /*18e0*/  NANOSLEEP 0x64 ;  /* 0x000000640000795d */ /* 0x000fea0003800000 */
[----:B------:R-:W-:-:S05]  /*18f0*/  UMOV UR5, 0x10 ;  /* 0x0000001000057882 */ /* 0x000fca0000000000 */
[----:B------:R-:W-:Y:S04]  /*1900*/  DEPBAR.LE SB1, 0x36 ;  /* 0x00009d800000791a */ /* 0x000fe80000000000 */
[----:B------:R-:W1:Y:S02]  /*1910*/  UTCATOMSWS.FIND_AND_SET.ALIGN UP0, UR5, UR5 ;  /* 0x00000005000575e3 */ /* 0x000e640008000800 */
[----:B-1----:R-:W-:Y:S01]  /*1920*/  MOV R3, UR5 ;  /* 0x0000000500037c02 */ /* 0x002fe20008000f00 */
[----:B------:R-:W-:Y:S05]  /*1930*/  BRA.U !UP0, `(.L_x_32) ;  /* 0xfffffffd08e87547 */ /* 0x000fea000b83ffff */
.L_x_31:
[----:B------:R-:W-:-:S05]  /*1940*/  IMAD.MOV.U32 R0, RZ, RZ, 0xffff ;  /* 0x0000ffffff007424 */ /* 0x000fca00078e00ff */
[----:B------:R-:W-:Y:S01]  /*1950*/  SHF.L.U32 R2, R0, R3, RZ ;  /* 0x0000000300027219 */ /* 0x000fe200000006ff */
[----:B------:R-:W-:-:S04]  /*1960*/  HFMA2 R0, -RZ, RZ, 0, 5.9604644775390625e-08 ;  /* 0x00000001ff007431 */ /* 0x000fc800000001ff */
[----:B------:R1:W-:Y:S01]  /*1970*/  ATOMS.OR RZ, [UR6+0x14], R2 ;  /* 0x00001402ffff798c */ /* 0x0003e2000b000006 */
[----:B------:R-:W-:Y:S01]  /*1980*/  SHF.L.U32 R0, R0, R3, RZ ;  /* 0x0000000300007219 */ /* 0x000fe200000006ff */
[----:B------:R-:W-:-:S04]  /*1990*/  IMAD.SHL.U32 R3, R3, 0x20, RZ ;  /* 0x0000002003037824 */ /* 0x000fc800078e00ff */
[----:B------:R1:W-:Y:S04]  /*19a0*/  ATOMS.OR RZ, [UR6+0x18], R0 ;  /* 0x00001800ffff798c */ /* 0x0003e8000b000006 */
[----:B------:R1:W-:Y:S01]  /*19b0*/  STS [UR4+0xe0e0], R3 ;  /* 0x00e0e003ff007988 */ /* 0x0003e20008000804 */
[----:B------:R-:W-:Y:S05]  /*19c0*/  BRA `(.L_x_30) ;  /* 0x0000000000107947 */ /* 0x000fea0003800000 */
.L_x_29:
[----:B------:R-:W-:Y:S02]  /*19d0*/  MOV R0, 0xffffffff ;  /* 0xffffffff00007802 */ /* 0x000fe40000000f00 */
[----:B------:R-:W-:-:S03]  /*19e0*/  MOV R2, 0x1a10 ;  /* 0x00001a1000027802 */ /* 0x000fc60000000f00 */
[----:B------:R1:W-:Y:S04]  /*19f0*/  STS [UR4+0xe0e0], R0 ;  /* 0x00e0e000ff007988 */ /* 0x0003e80008000804 */
[----:B-1----:R-:W-:Y:S05]  /*1a00*/  CALL.REL.NOINC `($__internal_1_$__cuda_sm10x_tcgen05_guardrail_trap_phase_invalid_during_alloc) ;  /* 0x0000014400407944 */ /* 0x002fea0003c00000 */
.L_x_30:
[----:B------:R-:W-:Y:S05]  /*1a10*/  WARPSYNC.ALL ;  /* 0x0000000000007948 */ /* 0x000fea0003800000 */
[----:B------:R-:W2:Y:S02]  /*1a20*/  LDCU UR9, c[0x0][0x384] ;  /* 0x00007080ff0977ac */ /* 0x000ea40008000800 */
[----:B--2---:R-:W-:Y:S01]  /*1a30*/  ISETP.NE.AND P0, PT, RZ, UR9, PT ;  /* 0x00000009ff007c0c */ /* 0x004fe2000bf05270 */
[----:B------:R-:W-:-:S12]  /*1a40*/  NOP ;  /* 0x0000000000007918 */ /* 0x000fd80000000000 */
[----:B------:R-:W-:Y:S05]  /*1a50*/  @!P0 EXIT ;  /* 0x000000000000894d */ /* 0x000fea0003800000 */
[----:B------:R-:W-:Y:S01]  /*1a60*/  UIADD3 UR5, UPT, UPT, UR4, 0x8000, URZ ;  /* 0x0000800004057890 */ /* 0x000fe2000fffe0ff */
[----:B------:R-:W-:Y:S01]  /*1a70*/  BSSY.RECONVERGENT B0, `(.L_x_33) ;  /* 0x000000b000007945 */ /* 0x000fe20003800200 */
[----:B------:R-:W-:Y:S02]  /*1a80*/  USHF.R.U32.HI UR20, URZ, 0x4, UR4 ;  /* 0x00000004ff147899 */ /* 0x000fe40008011604 */
[----:B------:R-:W-:Y:S02]  /*1a90*/  USHF.R.U32.HI UR5, URZ, 0x4, UR5 ;  /* 0x00000004ff057899 */ /* 0x000fe40008011605 */
[----:B------:R-:W-:Y:S02]  /*1aa0*/  ULOP3.LUT UR20, UR20, 0x3fff, URZ, 0xc0, !UPT ;  /* 0x00003fff14147892 */ /* 0x000fe4000f8ec0ff */
[----:B------:R-:W-:Y:S02]  /*1ab0*/  ULOP3.LUT UR5, UR5, 0x3fff, URZ, 0xc0, !UPT ;  /* 0x00003fff05057892 */ /* 0x000fe4000f8ec0ff */
[----:B------:R-:W-:-:S02]  /*1ac0*/  ULOP3.LUT UR20, UR20, 0x10000, URZ, 0xfc, !UPT ;  /* 0x0001000014147892 */ /* 0x000fc4000f8efcff */
[----:B------:R-:W-:Y:S01]  /*1ad0*/  ULOP3.LUT UR6, UR5, 0x10000, URZ, 0xfc, !UPT ;  /* 0x0001000005067892 */ /* 0x000fe2000f8efcff */
[----:B------:R-:W-:Y:S01]  /*1ae0*/  UMOV UR21, 0x40004040 ;  /* 0x4000404000157882 */ /* 0x000fe20000000000 */
[----:B------:R-:W-:Y:S01]  /*1af0*/  UMOV UR7, 0x40004040 ;  /* 0x4000404000077882 */ /* 0x000fe20000000000 */
[----:B------:R-:W-:Y:S06]  /*1b00*/  @!P4 BRA `(.L_x_34) ;  /* 0x000000000004c947 */ /* 0x000fec0003800000 */
[----:B------:R-:W-:Y:S05]  /*1b10*/  BPT.TRAP 0x1 ;  /* 0x000000040000795c */ /* 0x000fea0000300000 */
.L_x_34:
[----:B------:R-:W-:Y:S05]  /*1b20*/  BSYNC.RECONVERGENT B0 ;  /* 0x0000000000007941 */ /* 0x000fea0003800200 */
.L_x_33:
[----:B-1----:R-:W-:-:S04]  /*1b30*/  SHF.L.U32 R3, RZ, 0x1f, RZ ;  /* 0x0000001fff037819 */ /* 0x002fc800000006ff */
[----:B------:R-:W1:Y:S02]  /*1b40*/  SYNCS.PHASECHK.TRANS64.TRYWAIT P0, [UR4+0xe000], R3 ;  /* 0x00e00003ff0075a7 */ /* 0x000e640008001104 */
[----:B-1----:R-:W-:Y:S05]  /*1b50*/  @!P0 BRA `(.L_x_35) ;  /* 0x0000012c00a88947 */ /* 0x002fea0003800000 */
.L_x_362:
[----:B------:R-:W-:Y:S05]  /*1b60*/  BRA.U !UP1, `(.L_x_36) ;  /* 0x0000000109047547 */ /* 0x000fea000b800000 */
[----:B------:R-:W-:Y:S05]  /*1b70*/  BPT.TRAP 0x1 ;  /* 0x000000040000795c */ /* 0x000fea0000300000 */
.L_x_36:
[----:B------:R-:W2:Y:S01]  /*1b80*/  SYNCS.PHASECHK.TRANS64.TRYWAIT P0, [UR4+0xe020], R3 ;  /* 0x00e02003ff0075a7 */ /* 0x000ea20008001104 */
[----:B------:R-:W-:Y:S01]  /*1b90*/  ULOP3.LUT UR49, UR49, 0x1, URZ, 0xc0, !UPT ;  /* 0x0000000131317892 */ /* 0x000fe2000f8ec0ff */
[----:B--2---:R-:W-:Y:S11]  /*1ba0*/  @!P0 BRA `(.L_x_37) ;  /* 0x0000012c00ac8947 */ /* 0x004ff60003800000 */
.L_x_364:
[----:B------:R-:W-:-:S09]  /*1bb0*/  UISETP.NE.U32.AND UP0, UPT, UR49, 0x1, UPT ;  /* 0x000000013100788c */ /* 0x000fd2000bf05070 */
[----:B------:R-:W-:Y:S05]  /*1bc0*/  BRA.U !UP0, `(.L_x_38) ;  /* 0x0000000108047547 */ /* 0x000fea000b800000 */
[----:B------:R-:W-:Y:S05]  /*1bd0*/  BPT.TRAP 0x1 ;  /* 0x000000040000795c */ /* 0x000fea0000300000 */
.L_x_38:
[----:B------:R-:W-:-:S05]  /*1be0*/  HFMA2 R2, -RZ, RZ, 0, 5.9604644775390625e-08 ;  /* 0x00000001ff027431 */ /* 0x000fca00000001ff */
[----:B------:R-:W-:-:S04]  /*1bf0*/  SHF.L.U32 R2, R2, 0x1f, RZ ;  /* 0x0000001f02027819 */ /* 0x000fc800000006ff */
[----:B------:R-:W2:Y:S02]  /*1c00*/  SYNCS.PHASECHK.TRANS64.TRYWAIT P0, [UR4+0xe058], R2 ;  /* 0x00e05802ff0075a7 */ /* 0x000ea40008001104 */
[----:B--2---:R-:W-:Y:S05]  /*1c10*/  @!P0 BRA `(.L_x_39) ;  /* 0x0000012c00a88947 */ /* 0x004fea0003800000 */
.L_x_366:
[----:B-1----:R-:W-:Y:S01]  /*1c20*/  IMAD.MOV.U32 R0, RZ, RZ, RZ ;  /* 0x000000ffff007224 */ /* 0x002fe200078e00ff */
[----:B------:R-:W-:Y:S02]  /*1c30*/  UIADD3 UR26, UPT, UPT, UR6, 0x2, URZ ;  /* 0x00000002061a7890 */ /* 0x000fe4000fffe0ff */
[----:B------:R-:W-:Y:S02]  /*1c40*/  UIADD3 UR34, UPT, UPT, UR20, 0x2, URZ ;  /* 0x0000000214227890 */ /* 0x000fe4000fffe0ff */
[C---:B------:R-:W-:Y:S01]  /*1c50*/  R2UR UR12, R0.reuse ;  /* 0x00000000000c72ca */ /* 0x040fe200000e0000 */
[----:B------:R-:W-:Y:S01]  /*1c60*/  UIADD3 UR22, UPT, UPT, UR6, 0x4, URZ ;  /* 0x0000000406167890 */ /* 0x000fe2000fffe0ff */
[C---:B------:R-:W-:Y:S01]  /*1c70*/  R2UR UR11, R0.reuse ;  /* 0x00000000000b72ca */ /* 0x040fe200000e0000 */
[----:B------:R-:W-:Y:S01]  /*1c80*/  UIADD3 UR32, UPT, UPT, UR20, 0x4, URZ ;  /* 0x0000000414207890 */ /* 0x000fe2000fffe0ff */
[C---:B------:R-:W-:Y:S01]  /*1c90*/  R2UR UR10, R0.reuse ;  /* 0x00000000000a72ca */ /* 0x040fe200000e0000 */
[----:B------:R-:W-:Y:S01]  /*1ca0*/  UIADD3 UR16, UPT, UPT, UR6, 0x6, URZ ;  /* 0x0000000606107890 */ /* 0x000fe2000fffe0ff */
[----:B------:R-:W-:Y:S01]  /*1cb0*/  R2UR UR8, R0 ;  /* 0x00000000000872ca */ /* 0x000fe200000e0000 */
[----:B------:R-:W-:Y:S01]  /*1cc0*/  UIADD3 UR30, UPT, UPT, UR20, 0x6, URZ ;  /* 0x00000006141e7890 */ /* 0x000fe2000fffe0ff */
[----:B------:R-:W-:Y:S01]  /*1cd0*/  UMOV UR28, 0x0 ;  /* 0x00000000001c7882 */ /* 0x000fe20000000000 */
        /* <DEDUP_REMOVED lines=9> */
[----:B------:R1:W-:Y:S01]  /*1d70*/  UTCHMMA gdesc[UR20], gdesc[UR6], tmem[UR12], tmem[UR28], idesc[UR29], !UPT ;  /* 0x00ff1c06140075ea */ /* 0x0003e2000f80000c */
[----:B------:R-:W-:Y:S01]  /*1d80*/  UMOV UR17, 0x40004040 ;  /* 0x4000404000117882 */ /* 0x000fe20000000000 */
[----:B------:R-:W-:Y:S01]  /*1d90*/  UMOV UR14, 0x0 ;  /* 0x00000000000e7882 */ /* 0x000fe20000000000 */
[----:B------:R-:W-:Y:S01]  /*1da0*/  UMOV UR15, 0x8100490 ;  /* 0x08100490000f7882 */ /* 0x000fe20000000000 */
[----:B------:R-:W-:Y:S01]  /*1db0*/  UMOV UR31, 0x40004040 ;  /* 0x40004040001f7882 */ /* 0x000fe20000000000 */
[----:B------:R1:W-:Y:S01]  /*1dc0*/  UTCHMMA gdesc[UR34], gdesc[UR26], tmem[UR11], tmem[UR24], idesc[UR25], UPT ;  /* 0x00ff181a220075ea */ /* 0x0003e2000b80000b */
[----:B------:R1:W-:Y:S01]  /*1dd0*/  UTCHMMA gdesc[UR32], gdesc[UR22], tmem[UR10], tmem[UR18], idesc[UR19], UPT ;  /* 0x00ff1216200075ea */ /* 0x0003e2000b80000a */
[----:B------:R1:W-:Y:S01]  /*1de0*/  UTCHMMA gdesc[UR30], gdesc[UR16], tmem[UR8], tmem[UR14], idesc[UR15], UPT ;  /* 0x00ff0e101e0075ea */ /* 0x0003e2000b800008 */
[----:B------:R-:W-:-:S09]  /*1df0*/  UISETP.NE.AND UP4, UPT, UR49, URZ, UPT ;  /* 0x000000ff3100728c */ /* 0x000fd2000bf85270 */
[----:B------:R-:W-:Y:S05]  /*1e00*/  BRA.U UP4, `(.L_x_40) ;  /* 0x0000000104047547 */ /* 0x000fea000b800000 */
[----:B-1----:R-:W-:Y:S05]  /*1e10*/  BPT.TRAP 0x1 ;  /* 0x000000040000795c */ /* 0x002fea0000300000 */
.L_x_40:
[----:B-1----:R-:W-:Y:S01]  /*1e20*/  UIADD3 UR8, UPT, UPT, UR4, 0xe050, URZ ;  /* 0x0000e05004087890 */ /* 0x002fe2000fffe0ff */
[----:B------:R-:W-:Y:S08]  /*1e30*/  BSSY.RECONVERGENT B0, `(.L_x_41) ;  /* 0x0000004000007945 */ /* 0x000ff00003800200 */
[----:B------:R1:W-:Y:S01]  /*1e40*/  UTCBAR [UR8], URZ ;  /* 0x000000ff080073e9 */ /* 0x0003e200080000ff */
[----:B------:R-:W-:Y:S05]  /*1e50*/  @!P4 BRA `(.L_x_42) ;  /* 0x000000000004c947 */ /* 0x000fea0003800000 */
[----:B-1----:R-:W-:Y:S05]  /*1e60*/  BPT.TRAP 0x1 ;  /* 0x000000040000795c */ /* 0x002fea0000300000 */
.L_x_42:
[----:B-1----:R-:W-:Y:S05]  /*1e70*/  BSYNC.RECONVERGENT B0 ;  /* 0x0000000000007941 */ /* 0x002fea0003800200 */
.L_x_41:
[----:B------:R-:W1:Y:S01]  /*1e80*/  SYNCS.PHASECHK.TRANS64.TRYWAIT P0, [UR4+0xe008], R3 ;  /* 0x00e00803ff0075a7 */ /* 0x000e620008001104 */
[----:B------:R-:W-:Y:S01]  /*1e90*/  ULOP3.LUT UR48, UR48, 0x1, URZ, 0xc0, !UPT ;  /* 0x0000000130307892 */ /* 0x000fe2000f8ec0ff */
[----:B-1----:R-:W-:Y:S11]  /*1ea0*/  @!P0 BRA `(.L_x_43) ;  /* 0x0000012c001c8947 */ /* 0x002ff60003800000 */
.L_x_368:
[----:B------:R-:W-:-:S09]  /*1eb0*/  UISETP.NE.U32.AND UP0, UPT, UR48, 0x1, UPT ;  /* 0x000000013000788c */ /* 0x000fd2000bf05070 */
[----:B------:R-:W-:Y:S05]  /*1ec0*/  BRA.U !UP0, `(.L_x_44) ;  /* 0x0000000108047547 */ /* 0x000fea000b800000 */
[----:B------:R-:W-:Y:S05]  /*1ed0*/  BPT.TRAP 0x1 ;  /* 0x000000040000795c */ /* 0x000fea0000300000 */
.L_x_44:
[----:B------:R-:W3:Y:S02]  /*1ee0*/  SYNCS.PHASECHK.TRANS64.TRYWAIT P0, [UR4+0xe068], R2 ;  /* 0x00e06802ff0075a7 */ /* 0x000ee40008001104 */
[----:B---3--:R-:W-:Y:S05]  /*1ef0*/  @!P0 BRA `(.L_x_45) ;  /* 0x0000012c00208947 */ /* 0x008fea0003800000 */
.L_x_370:
[----:B-1----:R-:W-:Y:S01]  /*1f00*/  IMAD.MOV.U32 R0, RZ, RZ, 0x80 ;  /* 0x00000080ff007424 */ /* 0x002fe200078e00ff */
[----:B------:R-:W-:Y:S02]  /*1f10*/  UIADD3 UR36, UPT, UPT, UR20, 0x400, URZ ;  /* 0x0000040014247890 */ /* 0x000fe4000fffe0ff */
[----:B------:R-:W-:Y:S02]  /*1f20*/  UIADD3 UR34, UPT, UPT, UR20, 0x402, URZ ;  /* 0x0000040214227890 */ /* 0x000fe4000fffe0ff */
[C---:B------:R-:W-:Y:S01]  /*1f30*/  R2UR UR12, R0.reuse ;  /* 0x00000000000c72ca */ /* 0x040fe200000e0000 */
[----:B------:R-:W-:Y:S01]  /*1f40*/  UIADD3 UR32, UPT, UPT, UR20, 0x404, URZ ;  /* 0x0000040414207890 */ /* 0x000fe2000fffe0ff */
[C---:B------:R-:W-:Y:S01]  /*1f50*/  R2UR UR11, R0.reuse ;  /* 0x00000000000b72ca */ /* 0x040fe200000e0000 */
[----:B------:R-:W-:Y:S01]  /*1f60*/  UIADD3 UR30, UPT, UPT, UR20, 0x406, URZ ;  /* 0x00000406141e7890 */ /* 0x000fe2000fffe0ff */
[C---:B------:R-:W-:Y:S01]  /*1f70*/  R2UR UR10, R0.reuse ;  /* 0x00000000000a72ca */ /* 0x040fe200000e0000 */
[----:B------:R-:W-:Y:S01]  /*1f80*/  UMOV UR28, 0x0 ;  /* 0x00000000001c7882 */ /* 0x000fe20000000000 */
[----:B------:R-:W-:Y:S01]  /*1f90*/  R2UR UR8, R0 ;  /* 0x00000000000872ca */ /* 0x000fe200000e0000 */
        /* <DEDUP_REMOVED lines=21> */
.L_x_46:
[----:B-1----:R-:W-:-:S09]  /*20f0*/  UIADD3 UR8, UPT, UPT, UR4, 0xe060, URZ ;  /* 0x0000e06004087890 */ /* 0x002fd2000fffe0ff */
[----:B------:R1:W-:Y:S01]  /*2100*/  UTCBAR [UR8], URZ ;  /* 0x000000ff080073e9 */ /* 0x0003e200080000ff */
[----:B------:R-:W-:Y:S05]  /*2110*/  BRA.U !UP1, `(.L_x_47) ;  /* 0x0000000109047547 */ /* 0x000fea000b800000 */
[----:B-1----:R-:W-:Y:S05]  /*2120*/  BPT.TRAP 0x1 ;  /* 0x000000040000795c */ /* 0x002fea0000300000 */
.L_x_47:
[----:B-1----:R-:W-:-:S09]  /*2130*/  UIADD3 UR8, UPT, UPT, UR4, 0xe038, URZ ;  /* 0x0000e03804087890 */ /* 0x002fd2000fffe0ff */
[----:B------:R1:W-:Y:S01]  /*2140*/  UTCBAR [UR8], URZ ;  /* 0x000000ff080073e9 */ /* 0x0003e200080000ff */
[----:B------:R-:W-:Y:S05]  /*2150*/  BRA.U !UP1, `(.L_x_48) ;  /* 0x0000000109047547 */ /* 0x000fea000b800000 */
[----:B-1----:R-:W-:Y:S05]  /*2160*/  BPT.TRAP 0x1 ;  /* 0x000000040000795c */ /* 0x002fea0000300000 */
.L_x_48:
[----:B------:R-:W3:Y:S02]  /*2170*/  SYNCS.PHASECHK.TRANS64.TRYWAIT P0, [UR4+0xe028], R3 ;  /* 0x00e02803ff0075a7 */ /* 0x000ee40008001104 */
[----:B---3--:R-:W-:Y:S05]  /*2180*/  @!P0 BRA `(.L_x_49) ;  /* 0x0000012800948947 */ /* 0x008fea0003800000 */
.L_x_372:
[----:B------:R-:W-:Y:S05]  /*2190*/  BRA.U UP5, `(.L_x_50) ;  /* 0x0000000105047547 */ /* 0x000fea000b800000 */
[----:B-1----:R-:W-:Y:S05]  /*21a0*/  BPT.TRAP 0x1 ;  /* 0x000000040000795c */ /* 0x002fea0000300000 */
.L_x_50:
[----:B------:R-:W4:Y:S02]  /*21b0*/  SYNCS.PHASECHK.TRANS64.TRYWAIT P0, [UR4+0xe0a0], R2 ;  /* 0x00e0a002ff0075a7 */ /* 0x000f240008001104 */
[----:B----4-:R-:W-:Y:S05]  /*21c0*/  @!P0 BRA `(.L_x_51) ;  /* 0x00000128009c8947 */ /* 0x010fea0003800000 */
.L_x_374:
[----:B------:R-:W-:Y:S05]  /*21d0*/  BRA.U UP4, `(.L_x_52) ;  /* 0x0000000104047547 */ /* 0x000fea000b800000 */
[----:B-1----:R-:W-:Y:S05]  /*21e0*/  BPT.TRAP 0x1 ;  /* 0x000000040000795c */ /* 0x002fea0000300000 */
.L_x_52:
[----:B------:R-:W4:Y:S02]  /*21f0*/  SYNCS.PHASECHK.TRANS64.TRYWAIT P0, [UR4+0xe058], R3 ;  /* 0x00e05803ff0075a7 */ /* 0x000f240008001104 */
[----:B----4-:R-:W-:Y:S05]  /*2200*/  @!P0 BRA `(.L_x_53) ;  /* 0x0000012800a48947 */ /* 0x010fea0003800000 */
.L_x_376:
[----:B---3--:R-:W-:Y:S01]  /*2210*/  IMAD.MOV.U32 R0, RZ, RZ, 0x20 ;  /* 0x00000020ff007424 */ /* 0x008fe200078e00ff */
[----:B------:R-:W-:Y:S02]  /*2220*/  UIADD3 UR34, UPT, UPT, UR5, 0x200, URZ ;  /* 0x0000020005227890 */ /* 0x000fe4000fffe0ff */
[----:B------:R-:W-:Y:S02]  /*2230*/  UIADD3 UR32, UPT, UPT, UR5, 0x280, URZ ;  /* 0x0000028005207890 */ /* 0x000fe4000fffe0ff */
[----:B------:R-:W-:Y:S01]  /*2240*/  R2UR UR15, R0 ;  /* 0x00000000000f72ca */ /* 0x000fe200000e0000 */
[----:B------:R-:W-:Y:S01]  /*2250*/  IMAD.MOV.U32 R0, RZ, RZ, 0x100 ;  /* 0x00000100ff007424 */ /* 0x000fe200078e00ff */
[----:B------:R-:W-:Y:S02]  /*2260*/  UIADD3 UR30, UPT, UPT, UR5, 0x300, URZ ;  /* 0x00000300051e7890 */ /* 0x000fe4000fffe0ff */
[----:B------:R-:W-:Y:S02]  /*2270*/  UIADD3 UR28, UPT, UPT, UR5, 0x380, URZ ;  /* 0x00000380051c7890 */ /* 0x000fe4000fffe0ff */
[----:B------:R-:W-:Y:S01]  /*2280*/  R2UR UR16, R0 ;  /* 0x00000000001072ca */ /* 0x000fe200000e0000 */
[----:B------:R-:W-:Y:S01]  /*2290*/  IMAD.MOV.U32 R0, RZ, RZ, 0x28 ;  /* 0x00000028ff007424 */ /* 0x000fe200078e00ff */
[----:B------:R-:W-:Y:S01]  /*22a0*/  UMOV UR26, 0x0 ;  /* 0x00000000001a7882 */ /* 0x000fe20000000000 */
[----:B------:R-:W-:Y:S01]  /*22b0*/  UMOV UR27, 0x8110490 ;  /* 0x08110490001b7882 */ /* 0x000fe20000000000 */
[----:B------:R-:W-:Y:S01]  /*22c0*/  UMOV UR35, 0x40004040 ;  /* 0x4000404000237882 */ /* 0x000fe20000000000 */
[----:B------:R-:W-:Y:S01]  /*22d0*/  UMOV UR24, 0x0 ;  /* 0x0000000000187882 */ /* 0x000fe20000000000 */
        /* <DEDUP_REMOVED lines=9> */
[----:B------:R3:W-:Y:S01]  /*2370*/  UTCHMMA tmem[UR15], gdesc[UR34], tmem[UR16], tmem[UR26], idesc[UR27], !UPT ;  /* 0x00ff1a220f0079ea */ /* 0x0007e2000f800010 */
[----:B------:R-:W-:Y:S01]  /*2380*/  UMOV UR18, 0x0 ;  /* 0x0000000000127882 */ /* 0x000fe20000000000 */
[----:B------:R-:W-:Y:S01]  /*2390*/  UMOV UR19, 0x8110490 ;  /* 0x0811049000137882 */ /* 0x000fe20000000000 */
[----:B------:R-:W-:Y:S01]  /*23a0*/  R2UR UR11, R0 ;  /* 0x00000000000b72ca */ /* 0x000fe200000e0000 */
[----:B------:R-:W-:Y:S01]  /*23b0*/  IMAD.MOV.U32 R0, RZ, RZ, 0x100 ;  /* 0x00000100ff007424 */ /* 0x000fe200078e00ff */
[----:B------:R-:W-:-:S04]  /*23c0*/  UMOV UR29, 0x40004040 ;  /* 0x40004040001d7882 */ /* 0x000fc80000000000 */
[----:B------:R-:W-:Y:S01]  /*23d0*/  R2UR UR12, R0 ;  /* 0x00000000000c72ca */ /* 0x000fe200000e0000 */
[----:B------:R-:W-:Y:S01]  /*23e0*/  IMAD.MOV.U32 R0, RZ, RZ, 0x38 ;  /* 0x00000038ff007424 */ /* 0x000fe200078e00ff */
[----:B------:R3:W-:Y:S04]  /*23f0*/  UTCHMMA tmem[UR13], gdesc[UR32], tmem[UR14], tmem[UR24], idesc[UR25], UPT ;  /* 0x00ff18200d0079ea */ /* 0x0007e8000b80000e */
[----:B-1----:R-:W-:Y:S01]  /*2400*/  R2UR UR8, R0 ;  /* 0x00000000000872ca */ /* 0x002fe200000e0000 */
[----:B------:R-:W-:-:S05]  /*2410*/  IMAD.MOV.U32 R0, RZ, RZ, 0x100 ;  /* 0x00000100ff007424 */ /* 0x000fca00078e00ff */
[----:B------:R-:W-:Y:S01]  /*2420*/  R2UR UR10, R0 ;  /* 0x00000000000a72ca */ /* 0x000fe200000e0000 */
[----:B------:R3:W-:-:S12]  /*2430*/  UTCHMMA tmem[UR11], gdesc[UR30], tmem[UR12], tmem[UR22], idesc[UR23], UPT ;  /* 0x00ff161e0b0079ea */ /* 0x0007d8000b80000c */
[----:B------:R3:W-:Y:S01]  /*2440*/  UTCHMMA tmem[UR8], gdesc[UR28], tmem[UR10], tmem[UR18], idesc[UR19], UPT ;  /* 0x00ff121c080079ea */ /* 0x0007e2000b80000a */
[----:B------:R-:W-:Y:S05]  /*2450*/  BRA.U UP5, `(.L_x_54) ;  /* 0x0000000105047547 */ /* 0x000fea000b800000 */
[----:B---3--:R-:W-:Y:S05]  /*2460*/  BPT.TRAP 0x1 ;  /* 0x000000040000795c */ /* 0x008fea0000300000 */
.L_x_54:
[----:B---3--:R-:W-:Y:S01]  /*2470*/  UIADD3 UR10, UPT, UPT, UR4, 0xe090, URZ ;  /* 0x0000e090040a7890 */ /* 0x008fe2000fffe0ff */
[----:B------:R-:W-:Y:S01]  /*2480*/  HFMA2 R6, -RZ, RZ, 0, 5.9604644775390625e-08 ;  /* 0x00000001ff067431 */ /* 0x000fe200000001ff */
[----:B------:R-:W-:Y:S01]  /*2490*/  UISETP.GE.AND UP0, UPT, UR9, 0x41, UPT ;  /* 0x000000410900788c */ /* 0x000fe2000bf06270 */
[----:B--2---:R-:W-:Y:S01]  /*24a0*/  MOV R5, RZ ;  /* 0x000000ff00057202 */ /* 0x004fe20000000f00 */
[----:B------:R-:W-:Y:S01]  /*24b0*/  UMOV UR19, URZ ;  /* 0x000000ff00137c82 */ /* 0x000fe20008000000 */
[----:B------:R-:W-:Y:S01]  /*24c0*/  UMOV UR8, 0x200 ;  /* 0x0000020000087882 */ /* 0x000fe20000000000 */
[----:B------:R-:W-:-:S03]  /*24d0*/  UMOV UR18, 0x1 ;  /* 0x0000000100127882 */ /* 0x000fc60000000000 */
[----:B------:R1:W-:Y:S02]  /*24e0*/  UTCBAR [UR10], URZ ;  /* 0x000000ff0a0073e9 */ /* 0x0003e400080000ff */
[----:B------:R-:W-:Y:S05]  /*24f0*/  BRA.U !UP0, `(.L_x_55) ;  /* 0x0000000d08a87547 */ /* 0x000fea000b800000 */
[----:B------:R-:W-:Y:S01]  /*2500*/  UIADD3 UR9, UPT, UPT, UR9, 0x3f, URZ ;  /* 0x0000003f09097890 */ /* 0x000fe2000fffe0ff */
[----:B------:R-:W-:Y:S01]  /*2510*/  CS2R R4, SRZ ;  /* 0x0000000000047805 */ /* 0x000fe2000001ff00 */
[----:B------:R-:W-:Y:S01]  /*2520*/  IMAD.MOV.U32 R6, RZ, RZ, 0x1 ;  /* 0x00000001ff067424 */ /* 0x000fe200078e00ff */
[----:B------:R-:W-:Y:S01]  /*2530*/  MOV R2, RZ ;  /* 0x000000ff00027202 */ /* 0x000fe20000000f00 */
[----:B------:R-:W-:Y:S01]  /*2540*/  USHF.R.S32.HI UR17, URZ, 0x1f, UR9 ;  /* 0x0000001fff117899 */ /* 0x000fe20008011409 */
[----:B------:R-:W-:Y:S01]  /*2550*/  UMOV UR36, 0x2 ;  /* 0x0000000200247882 */ /* 0x000fe20000000000 */
[----:B------:R-:W-:Y:S02]  /*2560*/  UMOV UR18, 0x1 ;  /* 0x0000000100127882 */ /* 0x000fe40000000000 */
[----:B------:R-:W-:Y:S01]  /*2570*/  ULEA.HI UR17, UR17, UR9, URZ, 0x6 ;  /* 0x0000000911117291 */ /* 0x000fe2000f8f30ff */
[----:B------:R-:W-:Y:S01]  /*2580*/  UMOV UR19, URZ ;  /* 0x000000ff00137c82 */ /* 0x000fe20008000000 */
[----:B------:R-:W-:-:S02]  /*2590*/  UMOV UR22, 0x1 ;  /* 0x0000000100167882 */ /* 0x000fc40000000000 */
[----:B------:R-:W-:-:S12]  /*25a0*/  USHF.R.S32.HI UR17, URZ, 0x6, UR17 ;  /* 0x00000006ff117899 */ /* 0x000fd80008011411 */
.L_x_74:
[----:B--2---:R-:W-:Y:S05]  /*25b0*/  BRA.U !UP1, `(.L_x_56) ;  /* 0x0000000109047547 */ /* 0x004fea000b800000 */
[----:B-1----:R-:W-:Y:S05]  /*25c0*/  BPT.TRAP 0x1 ;  /* 0x000000040000795c */ /* 0x002fea0000300000 */
.L_x_56:
[----:B------:R-:W-:Y:S01]  /*25d0*/  ULEA UR8, UR36, UR4, 0x3 ;  /* 0x0000000424087291 */ /* 0x000fe2000f8e18ff */
[----:B------:R-:W-:Y:S08]  /*25e0*/  SHF.L.U32 R3, R2, 0x1f, RZ ;  /* 0x0000001f02037819 */ /* 0x000ff000000006ff */
[----:B------:R-:W2:Y:S02]  /*25f0*/  SYNCS.PHASECHK.TRANS64.TRYWAIT P0, [UR8+0xe020], R3 ;  /* 0x00e02003ff0075a7 */ /* 0x000ea40008001108 */
[----:B--2---:R-:W-:Y:S05]  /*2600*/  @!P0 BRA `(.L_x_57) ;  /* 0x0000012400bc8947 */ /* 0x004fea0003800000 */
.L_x_378:
[----:B------:R-:W-:Y:S01]  /*2610*/  UIADD3 UR16, UPT, UPT, UR36, 0x1, URZ ;  /* 0x0000000124107890 */ /* 0x000fe2000fffe0ff */
[----:B--2---:R-:W-:Y:S01]  /*2620*/  IMAD.MOV.U32 R0, RZ, RZ, RZ ;  /* 0x000000ffff007224 */ /* 0x004fe200078e00ff */
[----:B------:R-:W-:Y:S02]  /*2630*/  ULEA UR36, UR36, UR6, 0x9 ;  /* 0x0000000624247291 */ /* 0x000fe4000f8e48ff */
[----:B------:R-:W-:Y:S02]  /*2640*/  UIADD3 UR40, UPT, UPT, UR20, 0x2, URZ ;  /* 0x0000000214287890 */ /* 0x000fe4000fffe0ff */
[----:B------:R-:W-:Y:S01]  /*2650*/  UIADD3 UR34, UPT, UPT, UR36, 0x2, URZ ;  /* 0x0000000224227890 */ /* 0x000fe2000fffe0ff */
[C---:B------:R-:W-:Y:S01]  /*2660*/  R2UR UR11, R0.reuse ;  /* 0x00000000000b72ca */ /* 0x040fe200000e0000 */
[----:B------:R-:W-:Y:S01]  /*2670*/  UIADD3 UR32, UPT, UPT, UR36, 0x4, URZ ;  /* 0x0000000424207890 */ /* 0x000fe2000fffe0ff */
[C---:B-1----:R-:W-:Y:S01]  /*2680*/  R2UR UR10, R0.reuse ;  /* 0x00000000000a72ca */ /* 0x042fe200000e0000 */
[----:B------:R-:W-:Y:S01]  /*2690*/  UIADD3 UR28, UPT, UPT, UR20, 0x4, URZ ;  /* 0x00000004141c7890 */ /* 0x000fe2000fffe0ff */
[C---:B------:R-:W-:Y:S01]  /*26a0*/  R2UR UR9, R0.reuse ;  /* 0x00000000000972ca */ /* 0x040fe200000e0000 */
[----:B------:R-:W-:Y:S01]  /*26b0*/  UIADD3 UR30, UPT, UPT, UR36, 0x6, URZ ;  /* 0x00000006241e7890 */ /* 0x000fe2000fffe0ff */
[----:B------:R-:W-:Y:S01]  /*26c0*/  R2UR UR8, R0 ;  /* 0x00000000000872ca */ /* 0x000fe200000e0000 */
[----:B------:R-:W-:Y:S02]  /*26d0*/  UIADD3 UR24, UPT, UPT, UR20, 0x6, URZ ;  /* 0x0000000614187890 */ /* 0x000fe4000fffe0ff */
[----:B------:R-:W-:Y:S02]  /*26e0*/  UISETP.NE.AND UP4, UPT, UR49, URZ, UPT ;  /* 0x000000ff3100728c */ /* 0x000fe4000bf85270 */
[----:B------:R-:W-:Y:S01]  /*26f0*/  UISETP.NE.AND UP0, UPT, UR16, 0x3, UPT ;  /* 0x000000031000788c */ /* 0x000fe2000bf05270 */
[----:B------:R-:W-:Y:S01]  /*2700*/  UMOV UR37, 0x40004040 ;  /* 0x4000404000257882 */ /* 0x000fe20000000000 */
[----:B------:R-:W-:Y:S02]  /*2710*/  UMOV UR42, 0x0 ;  /* 0x00000000002a7882 */ /* 0x000fe40000000000 */
[----:B------:R-:W-:Y:S02]  /*2720*/  USEL UR12, URZ, 0x1, UP0 ;  /* 0x00000001ff0c7887 */ /* 0x000fe40008000000 */
[----:B------:R-:W-:Y:S01]  /*2730*/  USEL UR16, UR16, URZ, UP0 ;  /* 0x000000ff10107287 */ /* 0x000fe20008000000 */
        /* <DEDUP_REMOVED lines=8> */
[----:B------:R-:W-:Y:S01]  /*27c0*/  UMOV UR29, 0x40004040 ;  /* 0x40004040001d7882 */ /* 0x000fe20000000000 */
[----:B------:R-:W-:Y:S01]  /*27d0*/  UMOV UR26, 0x0 ;  /* 0x00000000001a7882 */ /* 0x000fe20000000000 */
[----:B------:R-:W-:Y:S01]  /*27e0*/  UMOV UR27, 0x8100490 ;  /* 0x08100490001b7882 */ /* 0x000fe20000000000 */
[----:B------:R-:W-:Y:S01]  /*27f0*/  UMOV UR31, 0x40004040 ;  /* 0x40004040001f7882 */ /* 0x000fe20000000000 */
[----:B------:R1:W-:Y:S01]  /*2800*/  UTCHMMA gdesc[UR28], gdesc[UR32], tmem[UR9], tmem[UR26], idesc[UR27], UPT ;  /* 0x00ff1a201c0075ea */ /* 0x0003e2000b800009 */
[----:B------:R-:W-:Y:S01]  /*2810*/  UMOV UR25, 0x40004040 ;  /* 0x4000404000197882 */ /* 0x000fe20000000000 */
[----:B------:R-:W-:Y:S01]  /*2820*/  UMOV UR14, 0x0 ;  /* 0x00000000000e7882 */ /* 0x000fe20000000000 */
[----:B------:R-:W-:Y:S01]  /*2830*/  LOP3.LUT R2, R2, UR12, RZ, 0x3c, !PT ;  /* 0x0000000c02027c12 */ /* 0x000fe2000f8e3cff */
[----:B------:R-:W-:Y:S02]  /*2840*/  UMOV UR15, 0x8100490 ;  /* 0x08100490000f7882 */ /* 0x000fe40000000000 */
[----:B------:R1:W-:Y:S01]  /*2850*/  UTCHMMA gdesc[UR24], gdesc[UR30], tmem[UR8], tmem[UR14], idesc[UR15], UPT ;  /* 0x00ff0e1e180075ea */ /* 0x0003e2000b800008 */
[----:B------:R-:W-:Y:S05]  /*2860*/  BRA.U UP4, `(.L_x_58) ;  /* 0x0000000104047547 */ /* 0x000fea000b800000 */
[----:B-1----:R-:W-:Y:S05]  /*2870*/  BPT.TRAP 0x1 ;  /* 0x000000040000795c */ /* 0x002fea0000300000 */
.L_x_58:
[----:B------:R-:W-:Y:S01]  /*2880*/  LOP3.LUT R4, R4, 0x1, RZ, 0x3c, !PT ;  /* 0x0000000104047812 */ /* 0x000fe200078e3cff */
[----:B-1----:R-:W-:Y:S09]  /*2890*/  UIADD3 UR8, UPT, UPT, UR4, 0xe050, URZ ;  /* 0x0000e05004087890 */ /* 0x002ff2000fffe0ff */
[----:B------:R1:W-:Y:S01]  /*28a0*/  UTCBAR [UR8], URZ ;  /* 0x000000ff080073e9 */ /* 0x0003e200080000ff */
[----:B------:R-:W-:Y:S05]  /*28b0*/  BRA.U UP5, `(.L_x_59) ;  /* 0x0000000105047547 */ /* 0x000fea000b800000 */
[----:B-1----:R-:W-:Y:S05]  /*28c0*/  BPT.TRAP 0x1 ;  /* 0x000000040000795c */ /* 0x002fea0000300000 */
.L_x_59:
[----:B------:R-:W-:Y:S01]  /*28d0*/  SHF.L.U32 R3, R6, 0x1f, RZ ;  /* 0x0000001f06037819 */ /* 0x000fe200000006ff */
[----:B------:R-:W-:Y:S03]  /*28e0*/  UISETP.NE.AND UP3, UPT, UR48, URZ, UPT ;  /* 0x000000ff3000728c */ /* 0x000fe6000bf65270 */
[----:B------:R-:W2:Y:S02]  /*28f0*/  SYNCS.PHASECHK.TRANS64.TRYWAIT P0, [UR4+0xe0a8], R3 ;  /* 0x00e0a803ff0075a7 */ /* 0x000ea40008001104 */
[----:B--2---:R-:W-:Y:S06]  /*2900*/  @!P0 BRA `(.L_x_60) ;  /* 0x0000012400148947 */ /* 0x004fec0003800000 */
.L_x_380:
[----:B------:R-:W-:Y:S05]  /*2910*/  BRA.U UP3, `(.L_x_61) ;  /* 0x0000000103047547 */ /* 0x000fea000b800000 */
[----:B-1----:R-:W-:Y:S05]  /*2920*/  BPT.TRAP 0x1 ;  /* 0x000000040000795c */ /* 0x002fea0000300000 */
.L_x_61:
[----:B--2---:R-:W-:Y:S04]  /*2930*/  SHF.L.U32 R3, R5, 0x1f, RZ ;  /* 0x0000001f05037819 */ /* 0x004fe800000006ff */
[----:B------:R-:W2:Y:S02]  /*2940*/  SYNCS.PHASECHK.TRANS64.TRYWAIT P0, [UR4+0xe068], R3 ;  /* 0x00e06803ff0075a7 */ /* 0x000ea40008001104 */
[----:B--2---:R-:W-:Y:S05]  /*2950*/  @!P0 BRA `(.L_x_62) ;  /* 0x0000012400188947 */ /* 0x004fea0003800000 */
.L_x_382:
[----:B------:R-:W-:Y:S01]  /*2960*/  ULEA UR28, UR22, UR5, 0x9 ;  /* 0x00000005161c7291 */ /* 0x000fe2000f8e48ff */
[----:B--2---:R-:W-:Y:S01]  /*2970*/  IMAD.MOV.U32 R0, RZ, RZ, 0xa0 ;  /* 0x000000a0ff007424 */ /* 0x004fe200078e00ff */
[----:B------:R-:W-:Y:S02]  /*2980*/  UISETP.NE.U32.AND UP0, UPT, UR19, URZ, UPT ;  /* 0x000000ff1300728c */ /* 0x000fe4000bf05070 */
[----:B------:R-:W-:Y:S02]  /*2990*/  UIADD3 UR26, UPT, UPT, UR28, 0x80, URZ ;  /* 0x000000801c1a7890 */ /* 0x000fe4000fffe0ff */
[----:B------:R-:W-:Y:S01]  /*29a0*/  UIADD3 UR24, UPT, UPT, UR28, 0x100, URZ ;  /* 0x000001001c187890 */ /* 0x000fe2000fffe0ff */
[----:B------:R-:W-:Y:S01]  /*29b0*/  R2UR UR14, R0 ;  /* 0x00000000000e72ca */ /* 0x000fe200000e0000 */
[----:B------:R-:W-:Y:S01]  /*29c0*/  UIADD3 UR22, UPT, UPT, UR28, 0x180, URZ ;  /* 0x000001801c167890 */ /* 0x000fe2000fffe0ff */
        /* <DEDUP_REMOVED lines=19> */
[----:B------:R2:W-:Y:S04]  /*2b00*/  UTCHMMA tmem[UR14], gdesc[UR28], tmem[UR15], tmem[UR44], idesc[UR45], UP0 ;  /* 0x00ff2c1c0e0079ea */ /* 0x0005e8000800000f */
[----:B------:R-:W-:Y:S01]  /*2b10*/  R2UR UR10, R0 ;  /* 0x00000000000a72ca */ /* 0x000fe200000e0000 */
[----:B------:R-:W-:Y:S05]  /*2b20*/  IMAD.MOV.U32 R0, RZ, RZ, 0x180 ;  /* 0x00000180ff007424 */ /* 0x000fea00078e00ff */
[----:B------:R-:W-:Y:S01]  /*2b30*/  R2UR UR11, R0 ;  /* 0x00000000000b72ca */ /* 0x000fe200000e0000 */
[----:B------:R-:W-:Y:S01]  /*2b40*/  IMAD.MOV.U32 R0, RZ, RZ, 0xb8 ;  /* 0x000000b8ff007424 */ /* 0x000fe200078e00ff */
[----:B------:R2:W-:Y:S04]  /*2b50*/  UTCHMMA tmem[UR12], gdesc[UR26], tmem[UR13], tmem[UR42], idesc[UR43], UPT ;  /* 0x00ff2a1a0c0079ea */ /* 0x0005e8000b80000d */
[----:B-1----:R-:W-:Y:S01]  /*2b60*/  R2UR UR8, R0 ;  /* 0x00000000000872ca */ /* 0x002fe200000e0000 */
[----:B------:R-:W-:Y:S05]  /*2b70*/  IMAD.MOV.U32 R0, RZ, RZ, 0x180 ;  /* 0x00000180ff007424 */ /* 0x000fea00078e00ff */
[----:B------:R-:W-:Y:S01]  /*2b80*/  R2UR UR9, R0 ;  /* 0x00000000000972ca */ /* 0x000fe200000e0000 */
[----:B------:R2:W-:Y:S11]  /*2b90*/  UTCHMMA tmem[UR10], gdesc[UR24], tmem[UR11], tmem[UR40], idesc[UR41], UPT ;  /* 0x00ff28180a0079ea */ /* 0x0005f6000b80000b */
[----:B------:R-:W-:Y:S01]  /*2ba0*/  @!UPT UIADD3 URZ, UPT, UPT, URZ, URZ, URZ ;  /* 0x000000fffffff290 */ /* 0x000fe2000fffe0ff */
[----:B------:R2:W-:Y:S01]  /*2bb0*/  UTCHMMA tmem[UR8], gdesc[UR22], tmem[UR9], tmem[UR38], idesc[UR39], UPT ;  /* 0x00ff2616080079ea */ /* 0x0005e2000b800009 */
[----:B------:R-:W-:Y:S05]  /*2bc0*/  BRA.U UP5, `(.L_x_63) ;  /* 0x0000000105047547 */ /* 0x000fea000b800000 */
[----:B--2---:R-:W-:Y:S05]  /*2bd0*/  BPT.TRAP 0x1 ;  /* 0x000000040000795c */ /* 0x004fea0000300000 */
.L_x_63:
[----:B------:R-:W-:Y:S01]  /*2be0*/  LOP3.LUT R6, R6, 0x1, RZ, 0x3c, !PT ;  /* 0x0000000106067812 */ /* 0x000fe200078e3cff */
[----:B--2---:R-:W-:Y:S09]  /*2bf0*/  UIADD3 UR8, UPT, UPT, UR4, 0xe098, URZ ;  /* 0x0000e09804087890 */ /* 0x004ff2000fffe0ff */
[----:B------:R1:W-:Y:S01]  /*2c00*/  UTCBAR [UR8], URZ ;  /* 0x000000ff080073e9 */ /* 0x0003e200080000ff */
[----:B------:R-:W-:Y:S05]  /*2c10*/  BRA.U !UP1, `(.L_x_64) ;  /* 0x0000000109047547 */ /* 0x000fea000b800000 */
[----:B-1----:R-:W-:Y:S05]  /*2c20*/  BPT.TRAP 0x1 ;  /* 0x000000040000795c */ /* 0x002fea0000300000 */
.L_x_64:
[----:B------:R-:W-:Y:S01]  /*2c30*/  ULEA UR12, UR18, UR4, 0x3 ;  /* 0x00000004120c7291 */ /* 0x000fe2000f8e18ff */
[----:B------:R-:W-:Y:S01]  /*2c40*/  IMAD.MOV.U32 R0, RZ, RZ, 0x80 ;  /* 0x00000080ff007424 */ /* 0x000fe200078e00ff */
[----:B------:R-:W-:Y:S02]  /*2c50*/  UIADD3 UR26, UPT, UPT, UR20, 0x400, URZ ;  /* 0x00000400141a7890 */ /* 0x000fe4000fffe0ff */
[----:B------:R-:W-:Y:S02]  /*2c60*/  UIADD3 UR12, UPT, UPT, UR12, 0xe038, URZ ;  /* 0x0000e0380c0c7890 */ /* 0x000fe4000fffe0ff */
[----:B------:R-:W-:Y:S01]  /*2c70*/  UIADD3 UR24, UPT, UPT, UR20, 0x402, URZ ;  /* 0x0000040214187890 */ /* 0x000fe2000fffe0ff */
[C---:B------:R-:W-:Y:S01]  /*2c80*/  R2UR UR11, R0.reuse ;  /* 0x00000000000b72ca */ /* 0x040fe200000e0000 */
[----:B------:R-:W-:Y:S01]  /*2c90*/  UIADD3 UR22, UPT, UPT, UR20, 0x404, URZ ;  /* 0x0000040414167890 */ /* 0x000fe2000fffe0ff */
[C---:B------:R-:W-:Y:S01]  /*2ca0*/  R2UR UR10, R0.reuse ;  /* 0x00000000000a72ca */ /* 0x040fe200000e0000 */
[----:B------:R-:W-:Y:S01]  /*2cb0*/  UIADD3 UR14, UPT, UPT, UR20, 0x406, URZ ;  /* 0x00000406140e7890 */ /* 0x000fe2000fffe0ff */
[C---:B------:R-:W-:Y:S01]  /*2cc0*/  R2UR UR9, R0.reuse ;  /* 0x00000000000972ca */ /* 0x040fe200000e0000 */
[----:B------:R-:W-:Y:S01]  /*2cd0*/  UIADD3 UR18, UPT, UPT, UR18, 0x1, URZ ;  /* 0x0000000112127890 */ /* 0x000fe2000fffe0ff */
[----:B-1----:R-:W-:Y:S01]  /*2ce0*/  R2UR UR8, R0 ;  /* 0x00000000000872ca */ /* 0x002fe200000e0000 */
[----:B------:R1:W-:Y:S01]  /*2cf0*/  UTCBAR [UR12], URZ ;  /* 0x000000ff0c0073e9 */ /* 0x0003e200080000ff */
[----:B------:R-:W-:Y:S01]  /*2d00*/  UMOV UR37, 0x40004040 ;  /* 0x4000404000257882 */ /* 0x000fe20000000000 */
[----:B------:R-:W-:Y:S01]  /*2d10*/  UISETP.NE.AND UP0, UPT, UR18, 0x3, UPT ;  /* 0x000000031200788c */ /* 0x000fe2000bf05270 */
[----:B------:R-:W-:Y:S01]  /*2d20*/  UMOV UR27, 0x40004040 ;  /* 0x40004040001b7882 */ /* 0x000fe20000000000 */
[----:B------:R-:W-:Y:S02]  /*2d30*/  UMOV UR28, 0x0 ;  /* 0x00000000001c7882 */ /* 0x000fe40000000000 */
[----:B------:R-:W-:Y:S01]  /*2d40*/  USEL UR18, UR18, URZ, UP0 ;  /* 0x000000ff12127287 */ /* 0x000fe20008000000 */
[----:B------:R-:W-:Y:S01]  /*2d50*/  UMOV UR29, 0x8100490 ;  /* 0x08100490001d7882 */ /* 0x000fe20000000000 */
[----:B------:R-:W-:Y:S01]  /*2d60*/  UMOV UR38, UR34 ;  /* 0x0000002200267c82 */ /* 0x000fe20008000000 */
[----:B------:R1:W-:Y:S01]  /*2d70*/  UTCHMMA gdesc[UR26], gdesc[UR36], tmem[UR11], tmem[UR28], idesc[UR29], !UPT ;  /* 0x00ff1c241a0075ea */ /* 0x0003e2000f80000b */
[----:B------:R-:W-:Y:S01]  /*2d80*/  UMOV UR39, 0x40004040 ;  /* 0x4000404000277882 */ /* 0x000fe20000000000 */
[----:B------:R-:W-:Y:S01]  /*2d90*/  UMOV UR25, 0x40004040 ;  /* 0x4000404000197882 */ /* 0x000fe20000000000 */
[----:B------:R-:W-:Y:S01]  /*2da0*/  UMOV UR34, 0x0 ;  /* 0x0000000000227882 */ /* 0x000fe20000000000 */
[----:B------:R-:W-:Y:S01]  /*2db0*/  UMOV UR35, 0x8100490 ;  /* 0x0810049000237882 */ /* 0x000fe20000000000 */
[----:B------:R-:W-:Y:S01]  /*2dc0*/  UMOV UR40, UR32 ;  /* 0x0000002000287c82 */ /* 0x000fe20008000000 */
[----:B------:R1:W-:Y:S01]  /*2dd0*/  UTCHMMA gdesc[UR24], gdesc[UR38], tmem[UR10], tmem[UR34], idesc[UR35], UPT ;  /* 0x00ff2226180075ea */ /* 0x0003e2000b80000a */
        /* <DEDUP_REMOVED lines=9> */
[----:B------:R-:W-:Y:S02]  /*2e70*/  UMOV UR31, 0x8100490 ;  /* 0x08100490001f7882 */ /* 0x000fe40000000000 */
[----:B------:R1:W-:Y:S01]  /*2e80*/  UTCHMMA gdesc[UR14], gdesc[UR42], tmem[UR8], tmem[UR30], idesc[UR31], UPT ;  /* 0x00ff1e2a0e0075ea */ /* 0x0003e2000b800008 */
[----:B------:R-:W-:Y:S05]  /*2e90*/  BRA.U UP3, `(.L_x_65) ;  /* 0x0000000103047547 */ /* 0x000fea000b800000 */
[----:B-1----:R-:W-:Y:S05]  /*2ea0*/  BPT.TRAP 0x1 ;  /* 0x000000040000795c */ /* 0x002fea0000300000 */
.L_x_65:
[----:B-1----:R-:W-:Y:S09]  /*2eb0*/  UIADD3 UR8, UPT, UPT, UR4, 0xe060, URZ ;  /* 0x0000e06004087890 */ /* 0x002ff2000fffe0ff */
[----:B------:R1:W-:Y:S01]  /*2ec0*/  UTCBAR [UR8], URZ ;  /* 0x000000ff080073e9 */ /* 0x0003e200080000ff */
[----:B------:R-:W-:Y:S05]  /*2ed0*/  BRA.U !UP1, `(.L_x_66) ;  /* 0x0000000109047547 */ /* 0x000fea000b800000 */
[----:B-1----:R-:W-:Y:S05]  /*2ee0*/  BPT.TRAP 0x1 ;  /* 0x000000040000795c */ /* 0x002fea0000300000 */
.L_x_66:
[----:B-1----:R-:W-:Y:S02]  /*2ef0*/  ULEA UR8, UR18, UR4, 0x3 ;  /* 0x0000000412087291 */ /* 0x002fe4000f8e18ff */
[----:B------:R-:W-:Y:S02]  /*2f00*/  UIADD3 UR18, UPT, UPT, UR18, 0x1, URZ ;  /* 0x0000000112127890 */ /* 0x000fe4000fffe0ff */
[----:B------:R-:W-:Y:S02]  /*2f10*/  UIADD3 UR9, UPT, UPT, UR8, 0xe038, URZ ;  /* 0x0000e03808097890 */ /* 0x000fe4000fffe0ff */
[----:B------:R-:W-:Y:S04]  /*2f20*/  UISETP.NE.AND UP0, UPT, UR18, 0x3, UPT ;  /* 0x000000031200788c */ /* 0x000fe8000bf05270 */
[----:B------:R-:W-:Y:S03]  /*2f30*/  USEL UR18, UR18, URZ, UP0 ;  /* 0x000000ff12127287 */ /* 0x000fe60008000000 */
[----:B------:R1:W-:Y:S01]  /*2f40*/  UTCBAR [UR9], URZ ;  /* 0x000000ff090073e9 */ /* 0x0003e200080000ff */
[----:B------:R-:W-:Y:S08]  /*2f50*/  BRA.U !UP1, `(.L_x_67) ;  /* 0x0000000109047547 */ /* 0x000ff0000b800000 */
[----:B-1----:R-:W-:Y:S05]  /*2f60*/  BPT.TRAP 0x1 ;  /* 0x000000040000795c */ /* 0x002fea0000300000 */
.L_x_67:
[----:B------:R-:W-:Y:S01]  /*2f70*/  ULEA UR8, UR16, UR4, 0x3 ;  /* 0x0000000410087291 */ /* 0x000fe2000f8e18ff */
[----:B------:R-:W-:Y:S08]  /*2f80*/  SHF.L.U32 R3, R2, 0x1f, RZ ;  /* 0x0000001f02037819 */ /* 0x000ff000000006ff */
[----:B------:R-:W2:Y:S02]  /*2f90*/  SYNCS.PHASECHK.TRANS64.TRYWAIT P0, [UR8+0xe020], R3 ;  /* 0x00e02003ff0075a7 */ /* 0x000ea40008001108 */
[----:B--2---:R-:W-:Y:S05]  /*2fa0*/  @!P0 BRA `(.L_x_68) ;  /* 0x0000011c009c8947 */ /* 0x004fea0003800000 */
.L_x_384:
[----:B------:R-:W-:Y:S05]  /*2fb0*/  BRA.U UP5, `(.L_x_69) ;  /* 0x0000000105047547 */ /* 0x000fea000b800000 */
[----:B-1----:R-:W-:Y:S05]  /*2fc0*/  BPT.TRAP 0x1 ;  /* 0x000000040000795c */ /* 0x002fea0000300000 */
.L_x_69:
[----:B--2---:R-:W-:Y:S04]  /*2fd0*/  SHF.L.U32 R3, R6, 0x1f, RZ ;  /* 0x0000001f06037819 */ /* 0x004fe800000006ff */
[----:B------:R-:W2:Y:S02]  /*2fe0*/  SYNCS.PHASECHK.TRANS64.TRYWAIT P0, [UR4+0xe0a0], R3 ;  /* 0x00e0a003ff0075a7 */ /* 0x000ea40008001104 */
[----:B--2---:R-:W-:Y:S05]  /*2ff0*/  @!P0 BRA `(.L_x_70) ;  /* 0x0000011c00a08947 */ /* 0x004fea0003800000 */
.L_x_386:
[----:B------:R-:W-:Y:S05]  /*3000*/  BRA.U UP4, `(.L_x_71) ;  /* 0x0000000104047547 */ /* 0x000fea000b800000 */
[----:B-1----:R-:W-:Y:S05]  /*3010*/  BPT.TRAP 0x1 ;  /* 0x000000040000795c */ /* 0x002fea0000300000 */
.L_x_71:
[----:B--2---:R-:W-:Y:S04]  /*3020*/  SHF.L.U32 R3, R4, 0x1f, RZ ;  /* 0x0000001f04037819 */ /* 0x004fe800000006ff */
[----:B------:R-:W2:Y:S02]  /*3030*/  SYNCS.PHASECHK.TRANS64.TRYWAIT P0, [UR4+0xe058], R3 ;  /* 0x00e05803ff0075a7 */ /* 0x000ea40008001104 */
[----:B--2---:R-:W-:Y:S05]  /*3040*/  @!P0 BRA `(.L_x_72) ;  /* 0x0000011c00a48947 */ /* 0x004fea0003800000 */
.L_x_388:
[----:B------:R-:W-:Y:S01]  /*3050*/  USHF.L.U32 UR8, UR16, 0x9, URZ ;  /* 0x0000000910087899 */ /* 0x000fe200080006ff */
[----:B--2---:R-:W-:Y:S01]  /*3060*/  IMAD.MOV.U32 R0, RZ, RZ, 0x20 ;  /* 0x00000020ff007424 */ /* 0x004fe200078e00ff */
[----:B------:R-:W-:Y:S01]  /*3070*/  UMOV UR37, 0x40004040 ;  /* 0x4000404000257882 */ /* 0x000fe20000000000 */
[----:B------:R-:W-:Y:S01]  /*3080*/  UMOV UR28, 0x0 ;  /* 0x00000000001c7882 */ /* 0x000fe20000000000 */
[----:B------:R-:W-:Y:S02]  /*3090*/  UIADD3 UR36, UPT, UPT, UR5, UR8, URZ ;  /* 0x0000000805247290 */ /* 0x000fe4000fffe0ff */
[----:B------:R-:W-:Y:S01]  /*30a0*/  R2UR UR15, R0 ;  /* 0x00000000000f72ca */ /* 0x000fe200000e0000 */
[----:B------:R-:W-:Y:S01]  /*30b0*/  IMAD.MOV.U32 R0, RZ, RZ, 0x100 ;  /* 0x00000100ff007424 */ /* 0x000fe200078e00ff */
[----:B------:R-:W-:Y:S02]  /*30c0*/  UIADD3 UR34, UPT, UPT, UR36, 0x80, URZ ;  /* 0x0000008024227890 */ /* 0x000fe4000fffe0ff */
[----:B------:R-:W-:Y:S02]  /*30d0*/  UIADD3 UR32, UPT, UPT, UR36, 0x100, URZ ;  /* 0x0000010024207890 */ /* 0x000fe4000fffe0ff */
        /* <DEDUP_REMOVED lines=15> */
[----:B------:R2:W-:Y:S01]  /*31d0*/  UTCHMMA tmem[UR15], gdesc[UR36], tmem[UR19], tmem[UR28], idesc[UR29], UPT ;  /* 0x00ff1c240f0079ea */ /* 0x0005e2000b800013 */
[----:B------:R-:W-:Y:S01]  /*31e0*/  UMOV UR22, 0x0 ;  /* 0x0000000000167882 */ /* 0x000fe20000000000 */
[----:B------:R-:W-:Y:S02]  /*31f0*/  UMOV UR23, 0x8110490 ;  /* 0x0811049000177882 */ /* 0x000fe40000000000 */
        /* <DEDUP_REMOVED lines=13> */
.L_x_73:
[----:B--2---:R-:W-:Y:S01]  /*32d0*/  UIADD3 UR10, UPT, UPT, UR4, 0xe090, URZ ;  /* 0x0000e090040a7890 */ /* 0x004fe2000fffe0ff */
[----:B------:R-:W-:Y:S01]  /*32e0*/  LOP3.LUT R5, R5, 0x1, RZ, 0x3c, !PT ;  /* 0x0000000105057812 */ /* 0x000fe200078e3cff */
[----:B------:R-:W-:Y:S02]  /*32f0*/  UIADD3 UR36, UPT, UPT, UR16, 0x1, URZ ;  /* 0x0000000110247890 */ /* 0x000fe4000fffe0ff */
[----:B------:R-:W-:Y:S02]  /*3300*/  UISETP.GT.AND UP0, UPT, UR17, 0x2, UPT ;  /* 0x000000021100788c */ /* 0x000fe4000bf04270 */
[----:B------:R-:W-:Y:S02]  /*3310*/  UISETP.NE.AND UP2, UPT, UR36, 0x3, UPT ;  /* 0x000000032400788c */ /* 0x000fe4000bf45270 */
[----:B------:R-:W-:Y:S01]  /*3320*/  UIADD3 UR17, UPT, UPT, UR17, -0x1, URZ ;  /* 0xffffffff11117890 */ /* 0x000fe2000fffe0ff */
[----:B------:R2:W-:Y:S01]  /*3330*/  UTCBAR [UR10], URZ ;  /* 0x000000ff0a0073e9 */ /* 0x0005e200080000ff */
[----:B------:R-:W-:Y:S02]  /*3340*/  USEL UR9, URZ, 0x1, UP2 ;  /* 0x00000001ff097887 */ /* 0x000fe40009000000 */
[----:B------:R-:W-:Y:S01]  /*3350*/  USEL UR36, UR36, URZ, UP2 ;  /* 0x000000ff24247287 */ /* 0x000fe20009000000 */
[----:B------:R-:W-:Y:S01]  /*3360*/  UMOV UR19, 0x1 ;  /* 0x0000000100137882 */ /* 0x000fe20000000000 */
[----:B------:R-:W-:Y:S02]  /*3370*/  UMOV UR22, UR16 ;  /* 0x0000001000167c82 */ /* 0x000fe40008000000 */
[----:B------:R-:W-:Y:S01]  /*3380*/  LOP3.LUT R2, R2, UR9, RZ, 0x3c, !PT ;  /* 0x0000000902027c12 */ /* 0x000fe2000f8e3cff */
[----:B------:R-:W-:Y:S05]  /*3390*/  BRA.U UP0, `(.L_x_74) ;  /* 0xfffffff100847547 */ /* 0x000fea000b83ffff */
.L_x_55:
[----:B------:R-:W-:Y:S04]  /*33a0*/  BSSY.RECONVERGENT B0, `(.L_x_75) ;  /* 0x0000003000007945 */ /* 0x000fe80003800200 */
[----:B------:R-:W-:Y:S05]  /*33b0*/  @!P4 BRA `(.L_x_76) ;  /* 0x000000000004c947 */ /* 0x000fea0003800000 */
[----:B-12---:R-:W-:Y:S05]  /*33c0*/  BPT.TRAP 0x1 ;  /* 0x000000040000795c */ /* 0x006fea0000300000 */
.L_x_76:
[----:B-12---:R-:W-:Y:S05]  /*33d0*/  BSYNC.RECONVERGENT B0 ;  /* 0x0000000000007941 */ /* 0x006fea0003800200 */
.L_x_75:
[----:B------:R-:W-:Y:S01]  /*33e0*/  UIADD3 UR6, UPT, UPT, UR4, 0xe010, URZ ;  /* 0x0000e01004067890 */ /* 0x000fe2000fffe0ff */
[----:B------:R-:W-:Y:S08]  /*33f0*/  BSSY.RECONVERGENT B0, `(.L_x_77) ;  /* 0x0000004000007945 */ /* 0x000ff00003800200 */
[----:B------:R1:W-:Y:S01]  /*3400*/  UTCBAR [UR6], URZ ;  /* 0x000000ff060073e9 */ /* 0x0003e200080000ff */
[----:B------:R-:W-:Y:S05]  /*3410*/  @!P4 BRA `(.L_x_78) ;  /* 0x000000000004c947 */ /* 0x000fea0003800000 */
[----:B-1----:R-:W-:Y:S05]  /*3420*/  BPT.TRAP 0x1 ;  /* 0x000000040000795c */ /* 0x002fea0000300000 */
.L_x_78:
[----:B-1----:R-:W-:Y:S05]  /*3430*/  BSYNC.RECONVERGENT B0 ;  /* 0x0000000000007941 */ /* 0x002fea0003800200 */
.L_x_77:
[----:B------:R-:W-:-:S09]  /*3440*/  UIADD3 UR6, UPT, UPT, UR4, 0xe018, URZ ;  /* 0x0000e01804067890 */ /* 0x000fd2000fffe0ff */
[----:B------:R1:W-:Y:S01]  /*3450*/  UTCBAR [UR6], URZ ;  /* 0x000000ff060073e9 */ /* 0x0003e200080000ff */
[----:B------:R-:W-:Y:S05]  /*3460*/  BRA.U UP5, `(.L_x_79) ;  /* 0x0000000105047547 */ /* 0x000fea000b800000 */
[----:B-1----:R-:W-:Y:S05]  /*3470*/  BPT.TRAP 0x1 ;  /* 0x000000040000795c */ /* 0x002fea0000300000 */
.L_x_79:
[----:B------:R-:W-:-:S04]  /*3480*/  SHF.L.U32 R3, R6, 0x1f, RZ ;  /* 0x0000001f06037819 */ /* 0x000fc800000006ff */
[----:B------:R-:W2:Y:S02]  /*3490*/  SYNCS.PHASECHK.TRANS64.TRYWAIT P0, [UR4+0xe0a8], R3 ;  /* 0x00e0a803ff0075a7 */ /* 0x000ea40008001104 */
[----:B--2---:R-:W-:Y:S05]  /*34a0*/  @!P0 BRA `(.L_x_80) ;  /* 0x0000011800a48947 */ /* 0x004fea0003800000 */
.L_x_390:
[----:B------:R-:W-:Y:S05]  /*34b0*/  BRA.U UP3, `(.L_x_81) ;  /* 0x0000000103047547 */ /* 0x000fea000b800000 */
[----:B-1----:R-:W-:Y:S05]  /*34c0*/  BPT.TRAP 0x1 ;  /* 0x000000040000795c */ /* 0x002fea0000300000 */
.L_x_81:
[----:B------:R-:W-:-:S04]  /*34d0*/  SHF.L.U32 R5, R5, 0x1f, RZ ;  /* 0x0000001f05057819 */ /* 0x000fc800000006ff */
[----:B------:R-:W3:Y:S02]  /*34e0*/  SYNCS.PHASECHK.TRANS64.TRYWAIT P0, [UR4+0xe068], R5 ;  /* 0x00e06805ff0075a7 */ /* 0x000ee40008001104 */
[----:B---3--:R-:W-:Y:S05]  /*34f0*/  @!P0 BRA `(.L_x_82) ;  /* 0x0000011800a88947 */ /* 0x008fea0003800000 */
.L_x_392:
[----:B--2---:R-:W-:Y:S01]  /*3500*/  IMAD.MOV.U32 R0, RZ, RZ, 0xa0 ;  /* 0x000000a0ff007424 */ /* 0x004fe200078e00ff */
[----:B------:R-:W-:Y:S02]  /*3510*/  UIADD3 UR16, UPT, UPT, UR5, UR8, URZ ;  /* 0x0000000805107290 */ /* 0x000fe4000fffe0ff */
[----:B------:R-:W-:Y:S02]  /*3520*/  UISETP.NE.U32.AND UP0, UPT, UR19, URZ, UPT ;  /* 0x000000ff1300728c */ /* 0x000fe4000bf05070 */
[----:B------:R-:W-:Y:S01]  /*3530*/  R2UR UR13, R0 ;  /* 0x00000000000d72ca */ /* 0x000fe200000e0000 */
[----:B------:R-:W-:Y:S01]  /*3540*/  IMAD.MOV.U32 R0, RZ, RZ, 0x180 ;  /* 0x00000180ff007424 */ /* 0x000fe200078e00ff */
[----:B------:R-:W-:Y:S02]  /*3550*/  UIADD3 UR32, UPT, UPT, UR16, 0x80, URZ ;  /* 0x0000008010207890 */ /* 0x000fe4000fffe0ff */
[----:B------:R-:W-:Y:S02]  /*3560*/  UIADD3 UR30, UPT, UPT, UR16, 0x100, URZ ;  /* 0x00000100101e7890 */ /* 0x000fe4000fffe0ff */
[----:B------:R-:W-:Y:S01]  /*3570*/  R2UR UR14, R0 ;  /* 0x00000000000e72ca */ /* 0x000fe200000e0000 */
[----:B------:R-:W-:Y:S01]  /*3580*/  IMAD.MOV.U32 R0, RZ, RZ, 0xa8 ;  /* 0x000000a8ff007424 */ /* 0x000fe200078e00ff */
[----:B------:R-:W-:Y:S01]  /*3590*/  UIADD3 UR28, UPT, UPT, UR16, 0x180, URZ ;  /* 0x00000180101c7890 */ /* 0x000fe2000fffe0ff */
[----:B------:R-:W-:Y:S01]  /*35a0*/  UMOV UR26, 0x0 ;  /* 0x00000000001a7882 */ /* 0x000fe20000000000 */
[----:B------:R-:W-:-:S02]  /*35b0*/  UMOV UR27, 0x8110490 ;  /* 0x08110490001b7882 */ /* 0x000fc40000000000 */
        /* <DEDUP_REMOVED lines=11> */
[----:B------:R2:W-:Y:S01]  /*3670*/  UTCHMMA tmem[UR13], gdesc[UR16], tmem[UR14], tmem[UR26], idesc[UR27], UP0 ;  /* 0x00ff1a100d0079ea */ /* 0x0005e2000800000e */
[----:B------:R-:W-:Y:S01]  /*3680*/  R2UR UR9, R0 ;  /* 0x00000000000972ca */ /* 0x000fe200000e0000 */
[----:B------:R-:W-:Y:S01]  /*3690*/  IMAD.MOV.U32 R0, RZ, RZ, 0x180 ;  /* 0x00000180ff007424 */ /* 0x000fe200078e00ff */
[----:B------:R-:W-:Y:S01]  /*36a0*/  UMOV UR20, 0x0 ;  /* 0x0000000000147882 */ /* 0x000fe20000000000 */
[----:B------:R-:W-:Y:S01]  /*36b0*/  UMOV UR21, 0x8110490 ;  /* 0x0811049000157882 */ /* 0x000fe20000000000 */
[----:B------:R-:W-:-:S02]  /*36c0*/  UMOV UR29, 0x40004040 ;  /* 0x40004040001d7882 */ /* 0x000fc40000000000 */
        /* <DEDUP_REMOVED lines=9> */
[----:B--2---:R-:W-:Y:S05]  /*3760*/  BPT.TRAP 0x1 ;  /* 0x000000040000795c */ /* 0x004fea0000300000 */
.L_x_83:
[----:B------:R-:W-:-:S09]  /*3770*/  UIADD3 UR5, UPT, UPT, UR4, 0xe098, URZ ;  /* 0x0000e09804057890 */ /* 0x000fd2000fffe0ff */
[----:B------:R1:W-:Y:S01]  /*3780*/  UTCBAR [UR5], URZ ;  /* 0x000000ff050073e9 */ /* 0x0003e200080000ff */
[----:B------:R-:W-:Y:S05]  /*3790*/  BRA.U !UP1, `(.L_x_84) ;  /* 0x0000000109047547 */ /* 0x000fea000b800000 */
[----:B-12---:R-:W-:Y:S05]  /*37a0*/  BPT.TRAP 0x1 ;  /* 0x000000040000795c */ /* 0x006fea0000300000 */
.L_x_84:
[----:B-1----:R-:W-:-:S04]  /*37b0*/  ULEA UR5, UR18, UR4, 0x3 ;  /* 0x0000000412057291 */ /* 0x002fc8000f8e18ff */
[----:B------:R-:W-:-:S09]  /*37c0*/  UIADD3 UR5, UPT, UPT, UR5, 0xe038, URZ ;  /* 0x0000e03805057890 */ /* 0x000fd2000fffe0ff */
[----:B------:R1:W-:Y:S01]  /*37d0*/  UTCBAR [UR5], URZ ;  /* 0x000000ff050073e9 */ /* 0x0003e200080000ff */
[----:B------:R-:W-:Y:S05]  /*37e0*/  BRA.U UP4, `(.L_x_85) ;  /* 0x0000000104047547 */ /* 0x000fea000b800000 */
[----:B-12---:R-:W-:Y:S05]  /*37f0*/  BPT.TRAP 0x1 ;  /* 0x000000040000795c */ /* 0x006fea0000300000 */
.L_x_85:
[----:B-1----:R-:W-:-:S09]  /*3800*/  UIADD3 UR5, UPT, UPT, UR4, 0xe050, URZ ;  /* 0x0000e05004057890 */ /* 0x002fd2000fffe0ff */
[----:B------:R1:W-:Y:S01]  /*3810*/  UTCBAR [UR5], URZ ;  /* 0x000000ff050073e9 */ /* 0x0003e200080000ff */
[----:B------:R-:W-:Y:S05]  /*3820*/  BRA.U UP3, `(.L_x_86) ;  /* 0x0000000103047547 */ /* 0x000fea000b800000 */
[----:B-12---:R-:W-:Y:S05]  /*3830*/  BPT.TRAP 0x1 ;  /* 0x000000040000795c */ /* 0x006fea0000300000 */
.L_x_86:
[----:B------:R-:W-:-:S13]  /*3840*/  ELECT P0, URZ, PT ;  /* 0x0000000000ff782f */ /* 0x000fda0003800000 */
[----:B-12---:R-:W-:Y:S05]  /*3850*/  @!P0 EXIT ;  /* 0x000000000000894d */ /* 0x006fea0003800000 */
[----:B------:R-:W-:-:S09]  /*3860*/  UIADD3 UR4, UPT, UPT, UR4, 0xe060, URZ ;  /* 0x0000e06004047890 */ /* 0x000fd2000fffe0ff */
[----:B------:R1:W-:Y:S01]  /*3870*/  UTCBAR [UR4], URZ ;  /* 0x000000ff040073e9 */ /* 0x0003e200080000ff */
[----:B------:R-:W-:Y:S01]  /*3880*/  NOP ;  /* 0x0000000000007918 */ /* 0x000fe20000000000 */
[----:B-1----:R-:W-:Y:S05]  /*3890*/  EXIT ;  /* 0x000000000000794d */ /* 0x002fea0003800000 */
.L_x_28:
[----:B------:R-:W-:-:S08]  /*38a0*/  NOP ;  /* 0x0000000000007918 */ /* 0x000fd00000000000 */
[----:B------:R-:W1:-:S00]  /*38b0*/  USETMAXREG.DEALLOC.CTAPOOL 0x60 ;  /* 0x00000060000079c8 */ /* 0x000e4000080e0500 */
[----:B------:R-:W2:Y:S01]  /*38c0*/  S2UR UR42, SR_CTAID.X ;  /* 0x00000000002a79c3 */ /* 0x000ea20000002500 */
[----:B------:R-:W3:Y:S01]  /*38d0*/  LDCU UR4, c[0x0][0x380] ;  /* 0x00007000ff0477ac */ /* 0x000ee20008000800 */
[----:B--2---:R-:W-:-:S04]  /*38e0*/  USHF.L.U32 UR41, UR42, 0x8, URZ ;  /* 0x000000082a297899 */ /* 0x004fc800080006ff */
[----:B---3--:R-:W-:-:S06]  /*38f0*/  UISETP.GE.U32.AND UP0, UPT, UR41, UR4, UPT ;  /* 0x000000042900728c */ /* 0x008fcc000bf06070 */
[----:B------:R-:W-:-:S13]  /*3900*/  PLOP3.LUT P0, PT, PT, PT, UP0, 0x80, 0x8 ;  /* 0x000000000008781c */ /* 0x000fda0003f0f008 */
[----:B-1----:R-:W-:Y:S05]  /*3910*/  @P0 EXIT ;  /* 0x000000000000094d */ /* 0x002fea0003800000 */
[----:B------:R-:W1:Y:S01]  /*3920*/  LDCU UR5, c[0x0][0x384] ;  /* 0x00007080ff0577ac */ /* 0x000e620008000800 */
[----:B------:R-:W2:Y:S01]  /*3930*/  LDCU.64 UR48, c[0x0][0x358] ;  /* 0x00006b00ff3077ac */ /* 0x000ea20008000a00 */
[----:B-1----:R-:W-:-:S09]  /*3940*/  UISETP.NE.AND UP0, UPT, UR5, URZ, UPT ;  /* 0x000000ff0500728c */ /* 0x002fd2000bf05270 */
[----:B--2---:R-:W-:Y:S05]  /*3950*/  BRA.U UP0, `(.L_x_87) ;  /* 0x0000003d00e87547 */ /* 0x004fea000b800000 */
[----:B------:R-:W-:-:S09]  /*3960*/  UISETP.NE.AND UP0, UPT, UR38, URZ, UPT ;  /* 0x000000ff2600728c */ /* 0x000fd2000bf05270 */
[----:B------:R-:W-:Y:S05]  /*3970*/  BRA.U UP0, `(.L_x_88) ;  /* 0x0000000100047547 */ /* 0x000fea000b800000 */
[----:B------:R-:W-:Y:S05]  /*3980*/  BPT.TRAP 0x1 ;  /* 0x000000040000795c */ /* 0x000fea0000300000 */
.L_x_88:
[----:B------:R-:W1:Y:S01]  /*3990*/  S2R R17, SR_CgaCtaId ;  /* 0x0000000000117919 */ /* 0x000e620000008800 */
[----:B------:R-:W-:Y:S01]  /*39a0*/  IMAD.MOV.U32 R0, RZ, RZ, 0x1 ;  /* 0x00000001ff007424 */ /* 0x000fe200078e00ff */
[----:B------:R-:W-:Y:S02]  /*39b0*/  MOV R2, 0x400 ;  /* 0x0000040000027802 */ /* 0x000fe40000000f00 */
[----:B------:R-:W-:Y:S02]  /*39c0*/  LOP3.LUT P1, R18, R16, 0x7f, RZ, 0xc0, !PT ;  /* 0x0000007f10127812 */ /* 0x000fe4000782c0ff */
[----:B------:R-:W-:Y:S02]  /*39d0*/  SHF.L.U32 R0, R0, 0x1f, RZ ;  /* 0x0000001f00007819 */ /* 0x000fe400000006ff */
[----:B-1----:R-:W-:-:S04]  /*39e0*/  LEA R17, R17, R2, 0x18 ;  /* 0x0000000211117211 */ /* 0x002fc800078ec0ff */
[----:B------:R-:W1:Y:S02]  /*39f0*/  SYNCS.PHASECHK.TRANS64.TRYWAIT P0, [R17+URZ+0xe0c0], R0 ;  /* 0x00e0c000110075a7 */ /* 0x000e6400080011ff */
[----:B-1----:R-:W-:Y:S05]  /*3a00*/  @!P0 BRA `(.L_x_89) ;  /* 0x00000114007c8947 */ /* 0x002fea0003800000 */
.L_x_393:
[----:B------:R-:W-:Y:S04]  /*3a10*/  BSSY.RECONVERGENT B6, `(.L_x_90) ;  /* 0x000023d000067945 */ /* 0x000fe80003800200 */
[----:B------:R-:W-:Y:S05]  /*3a20*/  @P1 BRA `(.L_x_91) ;  /* 0x0000002000ec1947 */ /* 0x000fea0003800000 */
[----:B------:R-:W2:Y:S01]  /*3a30*/  S2UR UR4, SR_CTAID.Z ;  /* 0x00000000000479c3 */ /* 0x000ea20000002700 */
[----:B------:R-:W2:Y:S01]  /*3a40*/  LDCU UR7, c[0x0][0x370] ;  /* 0x00006e00ff0777ac */ /* 0x000ea20008000800 */
[----:B------:R-:W3:Y:S06]  /*3a50*/  LDCU UR5, c[0x0][0x374] ;  /* 0x00006e80ff0577ac */ /* 0x000eec0008000800 */
[----:B------:R-:W4:Y:S01]  /*3a60*/  S2UR UR6, SR_CTAID.Y ;  /* 0x00000000000679c3 */ /* 0x000f220000002600 */
[----:B--2---:R-:W-:-:S04]  /*3a70*/  UIMAD UR4, UR7, UR4, URZ ;  /* 0x00000004070472a4 */ /* 0x004fc8000f8e02ff */
[----:B------:R-:W-:Y:S02]  /*3a80*/  UIADD3 UR4, UPT, UPT, URZ, -UR4, URZ ;  /* 0x80000004ff047290 */ /* 0x000fe4000fffe0ff */
[----:B----4-:R-:W-:Y:S02]  /*3a90*/  UIMAD UR6, UR7, UR6, UR42 ;  /* 0x00000006070672a4 */ /* 0x010fe4000f8e022a */
[----:B---3--:R-:W-:-:S04]  /*3aa0*/  UIMAD UR4, UR4, UR5, URZ ;  /* 0x00000005040472a4 */ /* 0x008fc8000f8e02ff */
[----:B------:R-:W-:-:S09]  /*3ab0*/  UISETP.NE.AND UP0, UPT, UR6, UR4, UPT ;  /* 0x000000040600728c */ /* 0x000fd2000bf05270 */
[----:B------:R-:W-:Y:S05]  /*3ac0*/  BRA.U UP0, `(.L_x_91) ;  /* 0x0000002100c47547 */ /* 0x000fea000b800000 */
[----:B------:R-:W2:Y:S01]  /*3ad0*/  LDC.64 R8, c[0x4][0xa0] ;  /* 0x01002800ff087b82 */ /* 0x000ea20000000a00 */
[----:B------:R-:W-:Y:S01]  /*3ae0*/  MOV R23, 0x0 ;  /* 0x0000000000177802 */ /* 0x000fe20000000f00 */
[----:B------:R-:W3:Y:S01]  /*3af0*/  LDCU.64 UR4, c[0x4][0xd0] ;  /* 0x01001a00ff0477ac */ /* 0x000ee20008000a00 */
[----:B------:R-:W-:Y:S01]  /*3b00*/  IMAD.U32 R22, RZ, RZ, UR40 ;  /* 0x00000028ff167e24 */ /* 0x000fe2000f8e00ff */
[----:B------:R-:W-:Y:S01]  /*3b10*/  MOV R7, UR39 ;  /* 0x0000002700077c02 */ /* 0x000fe20008000f00 */
[----:B------:R-:W-:-:S03]  /*3b20*/  IMAD.U32 R6, RZ, RZ, UR40 ;  /* 0x00000028ff067e24 */ /* 0x000fc6000f8e00ff */
[----:B------:R4:W5:Y:S01]  /*3b30*/  LDC.64 R2, c[0x4][R23] ;  /* 0x0100000017027b82 */ /* 0x0009620000000a00 */
[----:B------:R-:W-:-:S05]  /*3b40*/  IADD3 R22, P0, PT, R22, 0x8, RZ ;  /* 0x0000000816167810 */ /* 0x000fca0007f1e0ff */
[----:B------:R-:W-:Y:S02]  /*3b50*/  IMAD.X R19, RZ, RZ, UR39, P0 ;  /* 0x00000027ff137e24 */ /* 0x000fe400080e06ff */
[----:B---3--:R-:W-:Y:S01]  /*3b60*/  IMAD.U32 R4, RZ, RZ, UR4 ;  /* 0x00000004ff047e24 */ /* 0x008fe2000f8e00ff */
[----:B------:R-:W-:Y:S01]  /*3b70*/  MOV R5, UR5 ;  /* 0x0000000500057c02 */ /* 0x000fe20008000f00 */
[----:B--2---:R4:W-:Y:S04]  /*3b80*/  STL.64 [R1], R8 ;  /* 0x0000000801007387 */ /* 0x0049e80000100a00 */
[----:B------:R-:W-:-:S07]  /*3b90*/  LEPC R20, `(.L_x_92) ;  /* 0x000000001014794e */ /* 0x000fce0000000000 */
[----:B-1--45:R-:W-:Y:S05]  /*3ba0*/  CALL.ABS.NOINC R2 ;  /* 0x0000000002007343 */ /* 0x032fea0003c00000 */
.L_x_92:
[----:B------:R-:W-:Y:S01]  /*3bb0*/  IMAD.MOV.U32 R2, RZ, RZ, 0x3 ;  /* 0x00000003ff027424 */ /* 0x000fe200078e00ff */
[----:B------:R1:W2:Y:S01]  /*3bc0*/  LDC.64 R8, c[0x4][R23] ;  /* 0x0100000017087b82 */ /* 0x0002a20000000a00 */
[----:B------:R-:W-:Y:S01]  /*3bd0*/  IMAD.MOV.U32 R3, RZ, RZ, 0x4 ;  /* 0x00000004ff037424 */ /* 0x000fe200078e00ff */
[----:B------:R-:W3:Y:S01]  /*3be0*/  LDCU.64 UR4, c[0x4][0xe8] ;  /* 0x01001d00ff0477ac */ /* 0x000ee20008000a00 */
[----:B------:R-:W-:Y:S01]  /*3bf0*/  MOV R6, R22 ;  /* 0x0000001600067202 */ /* 0x000fe20000000f00 */
[----:B------:R1:W-:Y:S01]  /*3c00*/  STL [R1+0x10], R2 ;  /* 0x0000100201007387 */ /* 0x0003e20000100800 */
[----:B------:R-:W-:-:S03]  /*3c10*/  MOV R7, R19 ;  /* 0x0000001300077202 */ /* 0x000fc60000000f00 */
[----:B------:R1:W-:Y:S01]  /*3c20*/  STL.64 [R1+0x8], R2 ;  /* 0x0000080201007387 */ /* 0x0003e20000100a00 */
[----:B---3--:R-:W-:Y:S01]  /*3c30*/  MOV R4, UR4 ;  /* 0x0000000400047c02 */ /* 0x008fe20008000f00 */
[----:B------:R-:W-:Y:S02]  /*3c40*/  IMAD.U32 R5, RZ, RZ, UR5 ;  /* 0x00000005ff057e24 */ /* 0x000fe4000f8e00ff */
[----:B------:R-:W-:-:S07]  /*3c50*/  LEPC R20, `(.L_x_93) ;  /* 0x000000001014794e */ /* 0x000fce0000000000 */
[----:B-12---:R-:W-:Y:S05]  /*3c60*/  CALL.ABS.NOINC R8 ;  /* 0x0000000008007343 */ /* 0x006fea0003c00000 */
.L_x_93:
[----:B------:R1:W2:Y:S01]  /*3c70*/  LDC.64 R2, c[0x4][R23] ;  /* 0x0100000017027b82 */ /* 0x0002a20000000a00 */
[----:B------:R-:W3:Y:S01]  /*3c80*/  LDCU.64 UR4, c[0x4][0xe0] ;  /* 0x01001c00ff0477ac */ /* 0x000ee20008000a00 */
[----:B------:R-:W-:Y:S01]  /*3c90*/  CS2R R6, SRZ ;  /* 0x0000000000067805 */ /* 0x000fe2000001ff00 */
[----:B---3--:R-:W-:Y:S01]  /*3ca0*/  IMAD.U32 R4, RZ, RZ, UR4 ;  /* 0x00000004ff047e24 */ /* 0x008fe2000f8e00ff */
[----:B------:R-:W-:-:S04]  /*3cb0*/  MOV R5, UR5 ;  /* 0x0000000500057c02 */ /* 0x000fc80008000f00 */
[----:B------:R-:W-:-:S07]  /*3cc0*/  LEPC R20, `(.L_x_94) ;  /* 0x000000001014794e */ /* 0x000fce0000000000 */
[----:B-12---:R-:W-:Y:S05]  /*3cd0*/  CALL.ABS.NOINC R2 ;  /* 0x0000000002007343 */ /* 0x006fea0003c00000 */
.L_x_94:
[----:B------:R1:W2:Y:S01]  /*3ce0*/  LDC.64 R2, c[0x4][R23] ;  /* 0x0100000017027b82 */ /* 0x0002a20000000a00 */
[----:B------:R-:W3:Y:S01]  /*3cf0*/  LDCU.64 UR4, c[0x4][0xf0] ;  /* 0x01001e00ff0477ac */ /* 0x000ee20008000a00 */
[----:B------:R-:W-:Y:S01]  /*3d00*/  CS2R R6, SRZ ;  /* 0x0000000000067805 */ /* 0x000fe2000001ff00 */
[----:B---3--:R-:W-:Y:S01]  /*3d10*/  IMAD.U32 R4, RZ, RZ, UR4 ;  /* 0x00000004ff047e24 */ /* 0x008fe2000f8e00ff */
[----:B------:R-:W-:-:S04]  /*3d20*/  MOV R5, UR5 ;  /* 0x0000000500057c02 */ /* 0x000fc80008000f00 */
[----:B------:R-:W-:-:S07]  /*3d30*/  LEPC R20, `(.L_x_95) ;  /* 0x000000001014794e */ /* 0x000fce0000000000 */
[----:B-12---:R-:W-:Y:S05]  /*3d40*/  CALL.ABS.NOINC R2 ;  /* 0x0000000002007343 */ /* 0x006fea0003c00000 */
.L_x_95:
[----:B------:R1:W2:Y:S01]  /*3d50*/  LDC.64 R2, c[0x4][R23] ;  /* 0x0100000017027b82 */ /* 0x0002a20000000a00 */
[----:B------:R-:W3:Y:S01]  /*3d60*/  LDCU.64 UR4, c[0x4][0xf8] ;  /* 0x01001f00ff0477ac */ /* 0x000ee20008000a00 */
[----:B------:R-:W-:Y:S01]  /*3d70*/  CS2R R6, SRZ ;  /* 0x0000000000067805 */ /* 0x000fe2000001ff00 */
[----:B---3--:R-:W-:Y:S01]  /*3d80*/  IMAD.U32 R4, RZ, RZ, UR4 ;  /* 0x00000004ff047e24 */ /* 0x008fe2000f8e00ff */
[----:B------:R-:W-:-:S04]  /*3d90*/  MOV R5, UR5 ;  /* 0x0000000500057c02 */ /* 0x000fc80008000f00 */
[----:B------:R-:W-:-:S07]  /*3da0*/  LEPC R20, `(.L_x_96) ;  /* 0x000000001014794e */ /* 0x000fce0000000000 */
[----:B-12---:R-:W-:Y:S05]  /*3db0*/  CALL.ABS.NOINC R2 ;  /* 0x0000000002007343 */ /* 0x006fea0003c00000 */
.L_x_96:
[----:B------:R-:W-:Y:S01]  /*3dc0*/  HFMA2 R0, -RZ, RZ, 0, 9.5367431640625e-07 ;  /* 0x00000010ff007431 */ /* 0x000fe200000001ff */
[----:B------:R1:W2:Y:S01]  /*3dd0*/  LDC.64 R2, c[0x4][R23] ;  /* 0x0100000017027b82 */ /* 0x0002a20000000a00 */
[----:B------:R-:W3:Y:S01]  /*3de0*/  LDCU.64 UR4, c[0x4][0xc8] ;  /* 0x01001900ff0477ac */ /* 0x000ee20008000a00 */
[----:B------:R-:W-:Y:S01]  /*3df0*/  MOV R6, UR40 ;  /* 0x0000002800067c02 */ /* 0x000fe20008000f00 */
[----:B------:R-:W-:Y:S01]  /*3e00*/  IMAD.U32 R7, RZ, RZ, UR39 ;  /* 0x00000027ff077e24 */ /* 0x000fe2000f8e00ff */
[----:B------:R1:W-:Y:S01]  /*3e10*/  STL [R1], R0 ;  /* 0x0000000001007387 */ /* 0x0003e20000100800 */
[----:B---3--:R-:W-:Y:S01]  /*3e20*/  MOV R4, UR4 ;  /* 0x0000000400047c02 */ /* 0x008fe20008000f00 */
[----:B------:R-:W-:-:S04]  /*3e30*/  IMAD.U32 R5, RZ, RZ, UR5 ;  /* 0x00000005ff057e24 */ /* 0x000fc8000f8e00ff */
[----:B------:R-:W-:-:S07]  /*3e40*/  LEPC R20, `(.L_x_97) ;  /* 0x000000001014794e */ /* 0x000fce0000000000 */
[----:B-12---:R-:W-:Y:S05]  /*3e50*/  CALL.ABS.NOINC R2 ;  /* 0x0000000002007343 */ /* 0x006fea0003c00000 */
.L_x_97:
[----:B------:R-:W1:Y:S01]  /*3e60*/  S2R R0, SR_SWINHI ;  /* 0x0000000000007919 */ /* 0x000e620000002f00 */
[----:B------:R2:W3:Y:S01]  /*3e70*/  LDC.64 R2, c[0x4][R23] ;  /* 0x0100000017027b82 */ /* 0x0004e20000000a00 */
[----:B------:R-:W4:Y:S01]  /*3e80*/  LDCU.64 UR4, c[0x4][0x100] ;  /* 0x01002000ff0477ac */ /* 0x000f220008000a00 */
[----:B------:R-:W-:Y:S02]  /*3e90*/  MOV R6, UR40 ;  /* 0x0000002800067c02 */ /* 0x000fe40008000f00 */
[----:B------:R-:W-:Y:S01]  /*3ea0*/  MOV R7, UR39 ;  /* 0x0000002700077c02 */ /* 0x000fe20008000f00 */
[----:B----4-:R-:W-:Y:S02]  /*3eb0*/  IMAD.U32 R4, RZ, RZ, UR4 ;  /* 0x00000004ff047e24 */ /* 0x010fe4000f8e00ff */
[----:B------:R-:W-:Y:S01]  /*3ec0*/  IMAD.U32 R5, RZ, RZ, UR5 ;  /* 0x00000005ff057e24 */ /* 0x000fe2000f8e00ff */
[----:B------:R-:W-:Y:S02]  /*3ed0*/  MOV R8, R17 ;  /* 0x0000001100087202 */ /* 0x000fe40000000f00 */
[----:B-1----:R-:W-:-:S05]  /*3ee0*/  MOV R9, R0 ;  /* 0x0000000000097202 */ /* 0x002fca0000000f00 */
[----:B------:R2:W-:Y:S02]  /*3ef0*/  STL.64 [R1], R8 ;  /* 0x0000000801007387 */ /* 0x0005e40000100a00 */
[----:B------:R-:W-:-:S07]  /*3f00*/  LEPC R20, `(.L_x_98) ;  /* 0x000000001014794e */ /* 0x000fce0000000000 */
[----:B--23--:R-:W-:Y:S05]  /*3f10*/  CALL.ABS.NOINC R2 ;  /* 0x0000000002007343 */ /* 0x00cfea0003c00000 */
.L_x_98:
[----:B------:R-:W1:Y:S01]  /*3f20*/  LDC.64 R8, c[0x4][0xd8] ;  /* 0x01003600ff087b82 */ /* 0x000e620000000a00 */
[----:B------:R-:W2:Y:S01]  /*3f30*/  LDCU.64 UR4, c[0x4][0xd0] ;  /* 0x01001a00ff0477ac */ /* 0x000ea20008000a00 */
[----:B------:R-:W-:Y:S02]  /*3f40*/  MOV R6, UR40 ;  /* 0x0000002800067c02 */ /* 0x000fe40008000f00 */
[----:B------:R-:W-:-:S04]  /*3f50*/  MOV R7, UR39 ;  /* 0x0000002700077c02 */ /* 0x000fc80008000f00 */
[----:B------:R3:W4:Y:S01]  /*3f60*/  LDC.64 R2, c[0x4][R23] ;  /* 0x0100000017027b82 */ /* 0x0007220000000a00 */
[----:B--2---:R-:W-:Y:S02]  /*3f70*/  IMAD.U32 R4, RZ, RZ, UR4 ;  /* 0x00000004ff047e24 */ /* 0x004fe4000f8e00ff */
[----:B------:R-:W-:Y:S01]  /*3f80*/  IMAD.U32 R5, RZ, RZ, UR5 ;  /* 0x00000005ff057e24 */ /* 0x000fe2000f8e00ff */
[----:B-1----:R3:W-:Y:S04]  /*3f90*/  STL.64 [R1], R8 ;  /* 0x0000000801007387 */ /* 0x0027e80000100a00 */
[----:B------:R-:W-:-:S07]  /*3fa0*/  LEPC R20, `(.L_x_99) ;  /* 0x000000001014794e */ /* 0x000fce0000000000 */
[----:B---34-:R-:W-:Y:S05]  /*3fb0*/  CALL.ABS.NOINC R2 ;  /* 0x0000000002007343 */ /* 0x018fea0003c00000 */
.L_x_99:
[----:B------:R-:W-:Y:S01]  /*3fc0*/  HFMA2 R0, -RZ, RZ, 0, 2.384185791015625e-06 ;  /* 0x00000028ff007431 */ /* 0x000fe200000001ff */
        /* <DEDUP_REMOVED lines=9> */
.L_x_100:
        /* <DEDUP_REMOVED lines=10> */
.L_x_101:
[----:B------:R1:W2:Y:S01]  /*4100*/  LDC.64 R2, c[0x4][R23] ;  /* 0x0100000017027b82 */ /* 0x0002a20000000a00 */
[----:B------:R-:W3:Y:S01]  /*4110*/  LDCU.64 UR4, c[0x4][0xe0] ;  /* 0x01001c00ff0477ac */ /* 0x000ee20008000a00 */
[----:B------:R-:W-:Y:S01]  /*4120*/  CS2R R6, SRZ ;  /* 0x0000000000067805 */ /* 0x000fe2000001ff00 */
[----:B---3--:R-:W-:Y:S01]  /*4130*/  IMAD.U32 R4, RZ, RZ, UR4 ;  /* 0x00000004ff047e24 */ /* 0x008fe2000f8e00ff */
[----:B------:R-:W-:-:S04]  /*4140*/  MOV R5, UR5 ;  /* 0x0000000500057c02 */ /* 0x000fc80008000f00 */
[----:B------:R-:W-:-:S07]  /*4150*/  LEPC R20, `(.L_x_102) ;  /* 0x000000001014794e */ /* 0x000fce0000000000 */
[----:B-12---:R-:W-:Y:S05]  /*4160*/  CALL.ABS.NOINC R2 ;  /* 0x0000000002007343 */ /* 0x006fea0003c00000 */
.L_x_102:
[----:B------:R-:W-:Y:S01]  /*4170*/  HFMA2 R0, -RZ, RZ, 0, 4.76837158203125e-07 ;  /* 0x00000008ff007431 */ /* 0x000fe200000001ff */
        /* <DEDUP_REMOVED lines=9> */
.L_x_103:
[----:B------:R-:W-:Y:S01]  /*4210*/  HFMA2 R0, -RZ, RZ, 0, 2.6226043701171875e-06 ;  /* 0x0000002cff007431 */ /* 0x000fe200000001ff */
        /* <DEDUP_REMOVED lines=9> */
.L_x_104:
[----:B------:R1:W2:Y:S01]  /*42b0*/  LDC.64 R2, c[0x4][R23] ;  /* 0x0100000017027b82 */ /* 0x0002a20000000a00 */
[----:B------:R-:W3:Y:S01]  /*42c0*/  LDCU.64 UR4, c[0x4][0xe0] ;  /* 0x01001c00ff0477ac */ /* 0x000ee20008000a00 */
[----:B------:R-:W-:Y:S01]  /*42d0*/  CS2R R6, SRZ ;  /* 0x0000000000067805 */ /* 0x000fe2000001ff00 */
[----:B---3--:R-:W-:Y:S01]  /*42e0*/  IMAD.U32 R4, RZ, RZ, UR4 ;  /* 0x00000004ff047e24 */ /* 0x008fe2000f8e00ff */
[----:B------:R-:W-:-:S04]  /*42f0*/  MOV R5, UR5 ;  /* 0x0000000500057c02 */ /* 0x000fc80008000f00 */
[----:B------:R-:W-:-:S07]  /*4300*/  LEPC R20, `(.L_x_105) ;  /* 0x000000001014794e */ /* 0x000fce0000000000 */
[----:B-12---:R-:W-:Y:S05]  /*4310*/  CALL.ABS.NOINC R2 ;  /* 0x0000000002007343 */ /* 0x006fea0003c00000 */
.L_x_105:
        /* <DEDUP_REMOVED lines=10> */
.L_x_106:
[----:B------:R-:W-:Y:S01]  /*43c0*/  HFMA2 R0, -RZ, RZ, 0, 2.443790435791015625e-06 ;  /* 0x00000029ff007431 */ /* 0x000fe200000001ff */
        /* <DEDUP_REMOVED lines=9> */
.L_x_107:
        /* <DEDUP_REMOVED lines=10> */
.L_x_108:
        /* <DEDUP_REMOVED lines=10> */
.L_x_109:
[----:B------:R1:W2:Y:S01]  /*45a0*/  LDC.64 R2, c[0x4][R23] ;  /* 0x0100000017027b82 */ /* 0x0002a20000000a00 */
[----:B------:R-:W3:Y:S01]  /*45b0*/  LDCU.64 UR4, c[0x4][0xe0] ;  /* 0x01001c00ff0477ac */ /* 0x000ee20008000a00 */
[----:B------:R-:W-:Y:S01]  /*45c0*/  CS2R R6, SRZ ;  /* 0x0000000000067805 */ /* 0x000fe2000001ff00 */
[----:B---3--:R-:W-:Y:S01]  /*45d0*/  IMAD.U32 R4, RZ, RZ, UR4 ;  /* 0x00000004ff047e24 */ /* 0x008fe2000f8e00ff */
[----:B------:R-:W-:-:S04]  /*45e0*/  MOV R5, UR5 ;  /* 0x0000000500057c02 */ /* 0x000fc80008000f00 */
[----:B------:R-:W-:-:S07]  /*45f0*/  LEPC R20, `(.L_x_110) ;  /* 0x000000001014794e */ /* 0x000fce0000000000 */
[----:B-12---:R-:W-:Y:S05]  /*4600*/  CALL.ABS.NOINC R2 ;  /* 0x0000000002007343 */ /* 0x006fea0003c00000 */
.L_x_110:
[----:B------:R-:W-:Y:S01]  /*4610*/  HFMA2 R0, -RZ, RZ, 0, 3.814697265625e-06 ;  /* 0x00000040ff007431 */ /* 0x000fe200000001ff */
        /* <DEDUP_REMOVED lines=9> */
.L_x_111:
        /* <DEDUP_REMOVED lines=10> */
.L_x_112:
[----:B------:R1:W2:Y:S01]  /*4750*/  LDC.64 R2, c[0x4][R23] ;  /* 0x0100000017027b82 */ /* 0x0002a20000000a00 */
[----:B------:R-:W3:Y:S01]  /*4760*/  LDCU.64 UR4, c[0x4][0xe0] ;  /* 0x01001c00ff0477ac */ /* 0x000ee20008000a00 */
[----:B------:R-:W-:Y:S01]  /*4770*/  CS2R R6, SRZ ;  /* 0x0000000000067805 */ /* 0x000fe2000001ff00 */
[----:B---3--:R-:W-:Y:S01]  /*4780*/  IMAD.U32 R4, RZ, RZ, UR4 ;  /* 0x00000004ff047e24 */ /* 0x008fe2000f8e00ff */
[----:B------:R-:W-:-:S04]  /*4790*/  MOV R5, UR5 ;  /* 0x0000000500057c02 */ /* 0x000fc80008000f00 */
[----:B------:R-:W-:-:S07]  /*47a0*/  LEPC R20, `(.L_x_113) ;  /* 0x000000001014794e */ /* 0x000fce0000000000 */
[----:B-12---:R-:W-:Y:S05]  /*47b0*/  CALL.ABS.NOINC R2 ;  /* 0x0000000002007343 */ /* 0x006fea0003c00000 */
.L_x_113:
[----:B------:R-:W-:Y:S01]  /*47c0*/  HFMA2 R0, -RZ, RZ, 0, 5.9604644775390625e-08 ;  /* 0x00000001ff007431 */ /* 0x000fe200000001ff */
        /* <DEDUP_REMOVED lines=9> */
.L_x_114:
        /* <DEDUP_REMOVED lines=10> */
.L_x_115:
        /* <DEDUP_REMOVED lines=10> */
.L_x_116:
        /* <DEDUP_REMOVED lines=10> */
.L_x_117:
[----:B------:R1:W2:Y:S01]  /*4a40*/  LDC.64 R2, c[0x4][R23] ;  /* 0x0100000017027b82 */ /* 0x0002a20000000a00 */
[----:B------:R-:W3:Y:S01]  /*4a50*/  LDCU.64 UR4, c[0x4][0xe0] ;  /* 0x01001c00ff0477ac */ /* 0x000ee20008000a00 */
[----:B------:R-:W-:Y:S01]  /*4a60*/  CS2R R6, SRZ ;  /* 0x0000000000067805 */ /* 0x000fe2000001ff00 */
[----:B---3--:R-:W-:Y:S01]  /*4a70*/  IMAD.U32 R4, RZ, RZ, UR4 ;  /* 0x00000004ff047e24 */ /* 0x008fe2000f8e00ff */
[----:B------:R-:W-:-:S04]  /*4a80*/  MOV R5, UR5 ;  /* 0x0000000500057c02 */ /* 0x000fc80008000f00 */
[----:B------:R-:W-:-:S07]  /*4a90*/  LEPC R20, `(.L_x_118) ;  /* 0x000000001014794e */ /* 0x000fce0000000000 */
[----:B-12---:R-:W-:Y:S05]  /*4aa0*/  CALL.ABS.NOINC R2 ;  /* 0x0000000002007343 */ /* 0x006fea0003c00000 */
.L_x_118:
        /* <DEDUP_REMOVED lines=10> */
.L_x_119:
        /* <DEDUP_REMOVED lines=10> */
.L_x_120:
[----:B------:R1:W2:Y:S01]  /*4bf0*/  LDC.64 R2, c[0x4][R23] ;  /* 0x0100000017027b82 */ /* 0x0002a20000000a00 */
[----:B------:R-:W3:Y:S01]  /*4c00*/  LDCU.64 UR4, c[0x4][0xe0] ;  /* 0x01001c00ff0477ac */ /* 0x000ee20008000a00 */
[----:B------:R-:W-:Y:S01]  /*4c10*/  CS2R R6, SRZ ;  /* 0x0000000000067805 */ /* 0x000fe2000001ff00 */
[----:B---3--:R-:W-:Y:S01]  /*4c20*/  IMAD.U32 R4, RZ, RZ, UR4 ;  /* 0x00000004ff047e24 */ /* 0x008fe2000f8e00ff */
[----:B------:R-:W-:-:S04]  /*4c30*/  MOV R5, UR5 ;  /* 0x0000000500057c02 */ /* 0x000fc80008000f00 */
[----:B------:R-:W-:-:S07]  /*4c40*/  LEPC R20, `(.L_x_121) ;  /* 0x000000001014794e */ /* 0x000fce0000000000 */
[----:B-12---:R-:W-:Y:S05]  /*4c50*/  CALL.ABS.NOINC R2 ;  /* 0x0000000002007343 */ /* 0x006fea0003c00000 */
.L_x_121:
[----:B------:R-:W-:Y:S01]  /*4c60*/  HFMA2 R0, -RZ, RZ, 0, 1.1920928955078125e-07 ;  /* 0x00000002ff007431 */ /* 0x000fe200000001ff */
        /* <DEDUP_REMOVED lines=9> */
.L_x_122:
        /* <DEDUP_REMOVED lines=10> */
.L_x_123:
        /* <DEDUP_REMOVED lines=10> */
.L_x_124:
        /* <DEDUP_REMOVED lines=10> */
.L_x_125:
        /* <DEDUP_REMOVED lines=10> */
.L_x_126:
        /* <DEDUP_REMOVED lines=10> */
.L_x_127:
[----:B------:R1:W2:Y:S01]  /*5020*/  LDC.64 R2, c[0x4][R23] ;  /* 0x0100000017027b82 */ /* 0x0002a20000000a00 */
[----:B------:R-:W3:Y:S01]  /*5030*/  LDCU.64 UR4, c[0x4][0xe0] ;  /* 0x01001c00ff0477ac */ /* 0x000ee20008000a00 */
[----:B------:R-:W-:Y:S01]  /*5040*/  CS2R R6, SRZ ;  /* 0x0000000000067805 */ /* 0x000fe2000001ff00 */
[----:B---3--:R-:W-:Y:S01]  /*5050*/  IMAD.U32 R4, RZ, RZ, UR4 ;  /* 0x00000004ff047e24 */ /* 0x008fe2000f8e00ff */
[----:B------:R-:W-:-:S04]  /*5060*/  MOV R5, UR5 ;  /* 0x0000000500057c02 */ /* 0x000fc80008000f00 */
[----:B------:R-:W-:-:S07]  /*5070*/  LEPC R20, `(.L_x_128) ;  /* 0x000000001014794e */ /* 0x000fce0000000000 */
[----:B-12---:R-:W-:Y:S05]  /*5080*/  CALL.ABS.NOINC R2 ;  /* 0x0000000002007343 */ /* 0x006fea0003c00000 */
.L_x_128:
        /* <DEDUP_REMOVED lines=10> */
.L_x_129:
        /* <DEDUP_REMOVED lines=10> */
.L_x_130:
[----:B------:R1:W2:Y:S01]  /*51d0*/  LDC.64 R2, c[0x4][R23] ;  /* 0x0100000017027b82 */ /* 0x0002a20000000a00 */
[----:B------:R-:W3:Y:S01]  /*51e0*/  LDCU.64 UR4, c[0x4][0xe0] ;  /* 0x01001c00ff0477ac */ /* 0x000ee20008000a00 */
[----:B------:R-:W-:Y:S01]  /*51f0*/  CS2R R6, SRZ ;  /* 0x0000000000067805 */ /* 0x000fe2000001ff00 */
[----:B---3--:R-:W-:Y:S01]  /*5200*/  IMAD.U32 R4, RZ, RZ, UR4 ;  /* 0x00000004ff047e24 */ /* 0x008fe2000f8e00ff */
[----:B------:R-:W-:-:S04]  /*5210*/  MOV R5, UR5 ;  /* 0x0000000500057c02 */ /* 0x000fc80008000f00 */
[----:B------:R-:W-:-:S07]  /*5220*/  LEPC R20, `(.L_x_131) ;  /* 0x000000001014794e */ /* 0x000fce0000000000 */
[----:B-12---:R-:W-:Y:S05]  /*5230*/  CALL.ABS.NOINC R2 ;  /* 0x0000000002007343 */ /* 0x006fea0003c00000 */
.L_x_131:
[----:B------:R-:W-:Y:S01]  /*5240*/  HFMA2 R0, -RZ, RZ, 0, 3.0517578125e-05 ;  /* 0x00000200ff007431 */ /* 0x000fe200000001ff */
        /* <DEDUP_REMOVED lines=9> */
.L_x_132:
        /* <DEDUP_REMOVED lines=10> */
.L_x_133:
        /* <DEDUP_REMOVED lines=10> */
.L_x_134:
        /* <DEDUP_REMOVED lines=10> */
.L_x_135:
[----:B------:R1:W2:Y:S01]  /*54c0*/  LDC.64 R2, c[0x4][R23] ;  /* 0x0100000017027b82 */ /* 0x0002a20000000a00 */
[----:B------:R-:W3:Y:S01]  /*54d0*/  LDCU.64 UR4, c[0x4][0xe0] ;  /* 0x01001c00ff0477ac */ /* 0x000ee20008000a00 */
[----:B------:R-:W-:Y:S01]  /*54e0*/  CS2R R6, SRZ ;  /* 0x0000000000067805 */ /* 0x000fe2000001ff00 */
[----:B---3--:R-:W-:Y:S01]  /*54f0*/  IMAD.U32 R4, RZ, RZ, UR4 ;  /* 0x00000004ff047e24 */ /* 0x008fe2000f8e00ff */
[----:B------:R-:W-:-:S04]  /*5500*/  MOV R5, UR5 ;  /* 0x0000000500057c02 */ /* 0x000fc80008000f00 */
[----:B------:R-:W-:-:S07]  /*5510*/  LEPC R20, `(.L_x_136) ;  /* 0x000000001014794e */ /* 0x000fce0000000000 */
[----:B-12---:R-:W-:Y:S05]  /*5520*/  CALL.ABS.NOINC R2 ;  /* 0x0000000002007343 */ /* 0x006fea0003c00000 */
.L_x_136:
        /* <DEDUP_REMOVED lines=10> */
.L_x_137:
        /* <DEDUP_REMOVED lines=10> */
.L_x_138:
[----:B------:R1:W2:Y:S01]  /*5670*/  LDC.64 R2, c[0x4][R23] ;  /* 0x0100000017027b82 */ /* 0x0002a20000000a00 */
[----:B------:R-:W3:Y:S01]  /*5680*/  LDCU.64 UR4, c[0x4][0xe0] ;  /* 0x01001c00ff0477ac */ /* 0x000ee20008000a00 */
[----:B------:R-:W-:Y:S01]  /*5690*/  CS2R R6, SRZ ;  /* 0x0000000000067805 */ /* 0x000fe2000001ff00 */
[----:B---3--:R-:W-:Y:S01]  /*56a0*/  IMAD.U32 R4, RZ, RZ, UR4 ;  /* 0x00000004ff047e24 */ /* 0x008fe2000f8e00ff */
[----:B------:R-:W-:-:S04]  /*56b0*/  MOV R5, UR5 ;  /* 0x0000000500057c02 */ /* 0x000fc80008000f00 */
[----:B------:R-:W-:-:S07]  /*56c0*/  LEPC R20, `(.L_x_139) ;  /* 0x000000001014794e */ /* 0x000fce0000000000 */
[----:B-12---:R-:W-:Y:S05]  /*56d0*/  CALL.ABS.NOINC R2 ;  /* 0x0000000002007343 */ /* 0x006fea0003c00000 */
.L_x_139:
[----:B------:R1:W-:Y:S01]  /*56e0*/  STL [R1], RZ ;  /* 0x000000ff01007387 */ /* 0x0003e20000100800 */
[----:B------:R1:W2:Y:S01]  /*56f0*/  LDC.64 R2, c[0x4][R23] ;  /* 0x0100000017027b82 */ /* 0x0002a20000000a00 */
[----:B------:R-:W3:Y:S01]  /*5700*/  LDCU.64 UR4, c[0x4][0xc8] ;  /* 0x01001900ff0477ac */ /* 0x000ee20008000a00 */
[----:B------:R-:W-:Y:S02]  /*5710*/  MOV R6, UR40 ;  /* 0x0000002800067c02 */ /* 0x000fe40008000f00 */
[----:B------:R-:W-:Y:S01]  /*5720*/  MOV R7, UR39 ;  /* 0x0000002700077c02 */ /* 0x000fe20008000f00 */
[----:B---3--:R-:W-:Y:S02]  /*5730*/  IMAD.U32 R4, RZ, RZ, UR4 ;  /* 0x00000004ff047e24 */ /* 0x008fe4000f8e00ff */
[----:B------:R-:W-:Y:S02]  /*5740*/  IMAD.U32 R5, RZ, RZ, UR5 ;  /* 0x00000005ff057e24 */ /* 0x000fe4000f8e00ff */
[----:B------:R-:W-:-:S07]  /*5750*/  LEPC R20, `(.L_x_140) ;  /* 0x000000001014794e */ /* 0x000fce0000000000 */
[----:B-12---:R-:W-:Y:S05]  /*5760*/  CALL.ABS.NOINC R2 ;  /* 0x0000000002007343 */ /* 0x006fea0003c00000 */
.L_x_140:
        /* <DEDUP_REMOVED lines=10> */
.L_x_141:
        /* <DEDUP_REMOVED lines=10> */
.L_x_142:
        /* <DEDUP_REMOVED lines=10> */
.L_x_143:
[----:B------:R1:W2:Y:S01]  /*5950*/  LDC.64 R2, c[0x4][R23] ;  /* 0x0100000017027b82 */ /* 0x0002a20000000a00 */
[----:B------:R-:W3:Y:S01]  /*5960*/  LDCU.64 UR4, c[0x4][0xe0] ;  /* 0x01001c00ff0477ac */ /* 0x000ee20008000a00 */
[----:B------:R-:W-:Y:S01]  /*5970*/  CS2R R6, SRZ ;  /* 0x0000000000067805 */ /* 0x000fe2000001ff00 */
[----:B---3--:R-:W-:Y:S01]  /*5980*/  IMAD.U32 R4, RZ, RZ, UR4 ;  /* 0x00000004ff047e24 */ /* 0x008fe2000f8e00ff */
[----:B------:R-:W-:-:S04]  /*5990*/  MOV R5, UR5 ;  /* 0x0000000500057c02 */ /* 0x000fc80008000f00 */
[----:B------:R-:W-:-:S07]  /*59a0*/  LEPC R20, `(.L_x_144) ;  /* 0x000000001014794e */ /* 0x000fce0000000000 */
[----:B-12---:R-:W-:Y:S05]  /*59b0*/  CALL.ABS.NOINC R2 ;  /* 0x0000000002007343 */ /* 0x006fea0003c00000 */
.L_x_144:
        /* <DEDUP_REMOVED lines=9> */
.L_x_145:
        /* <DEDUP_REMOVED lines=10> */
.L_x_146:
[----:B------:R1:W2:Y:S01]  /*5af0*/  LDC.64 R2, c[0x4][R23] ;  /* 0x0100000017027b82 */ /* 0x0002a20000000a00 */
[----:B------:R-:W3:Y:S01]  /*5b00*/  LDCU.64 UR4, c[0x4][0xe0] ;  /* 0x01001c00ff0477ac */ /* 0x000ee20008000a00 */
[----:B------:R-:W-:Y:S01]  /*5b10*/  CS2R R6, SRZ ;  /* 0x0000000000067805 */ /* 0x000fe2000001ff00 */
[----:B---3--:R-:W-:Y:S01]  /*5b20*/  IMAD.U32 R4, RZ, RZ, UR4 ;  /* 0x00000004ff047e24 */ /* 0x008fe2000f8e00ff */
[----:B------:R-:W-:-:S04]  /*5b30*/  MOV R5, UR5 ;  /* 0x0000000500057c02 */ /* 0x000fc80008000f00 */
[----:B------:R-:W-:-:S07]  /*5b40*/  LEPC R20, `(.L_x_147) ;  /* 0x000000001014794e */ /* 0x000fce0000000000 */
[----:B-12---:R-:W-:Y:S05]  /*5b50*/  CALL.ABS.NOINC R2 ;  /* 0x0000000002007343 */ /* 0x006fea0003c00000 */
.L_x_147:
[----:B------:R-:W-:Y:S01]  /*5b60*/  HFMA2 R0, -RZ, RZ, 0, 0.0078125 ;  /* 0x00002000ff007431 */ /* 0x000fe200000001ff */
        /* <DEDUP_REMOVED lines=9> */
.L_x_148:
        /* <DEDUP_REMOVED lines=10> */
.L_x_149:
        /* <DEDUP_REMOVED lines=10> */
.L_x_150:
        /* <DEDUP_REMOVED lines=10> */
.L_x_91:
[----:B------:R-:W-:Y:S05]  /*5de0*/  BSYNC.RECONVERGENT B6 ;  /* 0x0000000000067941 */ /* 0x000fea0003800200 */
.L_x_90:
[----:B-1----:R-:W1:Y:S01]  /*5df0*/  S2R R0, SR_SWINHI ;  /* 0x0000000000007919 */ /* 0x002e620000002f00 */
[----:B------:R-:W-:Y:S01]  /*5e00*/  IMAD.SHL.U32 R30, R16, 0x2, RZ ;  /* 0x00000002101e7824 */ /* 0x000fe200078e00ff */
[----:B------:R-:W2:Y:S04]  /*5e10*/  LDCU.64 UR4, c[0x0][0x880] ;  /* 0x00011000ff0477ac */ /* 0x000ea80008000a00 */
[----:B------:R-:W-:Y:S02]  /*5e20*/  LOP3.LUT R30, R30, 0xfe, RZ, 0xc0, !PT ;  /* 0x000000fe1e1e7812 */ /* 0x000fe400078ec0ff */
[----:B--2---:R-:W-:-:S04]  /*5e30*/  ISETP.NE.U32.AND P6, PT, RZ, UR4, PT ;  /* 0x00000004ff007c0c */ /* 0x004fc8000bfc5070 */
[----:B------:R-:W-:Y:S02]  /*5e40*/  ISETP.NE.AND.EX P6, PT, RZ, UR5, PT, P6 ;  /* 0x00000005ff007c0c */ /* 0x000fe4000bfc5360 */
[----:B------:R-:W-:Y:S02]  /*5e50*/  MOV R2, R17 ;  /* 0x0000001100027202 */ /* 0x000fe40000000f00 */
[----:B-1----:R-:W-:-:S03]  /*5e60*/  MOV R3, R0 ;  /* 0x0000000000037202 */ /* 0x002fc60000000f00 */
[----:B------:R-:W-:-:S03]  /*5e70*/  IMAD.WIDE.U32 R30, R30, 0x2, R2 ;  /* 0x000000021e1e7825 */ /* 0x000fc600078e0002 */
[C---:B------:R-:W-:Y:S02]  /*5e80*/  IADD3 R3, P2, PT, R30.reuse, 0x200, RZ ;  /* 0x000002001e037810 */ /* 0x040fe40007f5e0ff */
[C---:B------:R-:W-:Y:S02]  /*5e90*/  IADD3 R5, P1, PT, R30.reuse, 0x400, RZ ;  /* 0x000004001e057810 */ /* 0x040fe40007f3e0ff */
[C---:B------:R-:W-:Y:S01]  /*5ea0*/  IADD3 R7, P0, PT, R30.reuse, 0x600, RZ ;  /* 0x000006001e077810 */ /* 0x040fe20007f1e0ff */
[--C-:B------:R-:W-:Y:S01]  /*5eb0*/  IMAD.X R57, RZ, RZ, R31.reuse, P2 ;  /* 0x000000ffff397224 */ /* 0x100fe200010e061f */
[--C-:B------:R-:W-:Y:S01]  /*5ec0*/  SHF.R.U64 R11, R30, 0x3, R31.reuse ;  /* 0x000000031e0b7819 */ /* 0x100fe2000000121f */
[--C-:B------:R-:W-:Y:S02]  /*5ed0*/  IMAD.X R65, RZ, RZ, R31.reuse, P1 ;  /* 0x000000ffff417224 */ /* 0x100fe400008e061f */
[----:B------:R-:W-:Y:S01]  /*5ee0*/  IMAD.X R63, RZ, RZ, R31, P0 ;  /* 0x000000ffff3f7224 */ /* 0x000fe200000e061f */
[----:B------:R-:W-:-:S02]  /*5ef0*/  SHF.R.U64 R0, R3, 0x3, R57 ;  /* 0x0000000303007819 */ /* 0x000fc40000001239 */
[----:B------:R-:W-:Y:S02]  /*5f00*/  SHF.R.U64 R2, R5, 0x3, R65 ;  /* 0x0000000305027819 */ /* 0x000fe40000001241 */
[----:B------:R-:W-:Y:S02]  /*5f10*/  LOP3.LUT R56, R3, 0x70, R0, 0x78, !PT ;  /* 0x0000007003387812 */ /* 0x000fe400078e7800 */
[----:B------:R-:W-:Y:S02]  /*5f20*/  LOP3.LUT R64, R5, 0x70, R2, 0x78, !PT ;  /* 0x0000007005407812 */ /* 0x000fe400078e7802 */
[C---:B------:R-:W-:Y:S02]  /*5f30*/  IADD3 R3, P3, PT, R30.reuse, 0x800, RZ ;  /* 0x000008001e037810 */ /* 0x040fe40007f7e0ff */
[C---:B------:R-:W-:Y:S02]  /*5f40*/  SHF.R.U64 R4, R7.reuse, 0x3, R63 ;  /* 0x0000000307047819 */ /* 0x040fe4000000123f */
[----:B------:R-:W-:Y:S01]  /*5f50*/  IADD3 R5, P2, PT, R30, 0xa00, RZ ;  /* 0x00000a001e057810 */ /* 0x000fe20007f5e0ff */
[----:B------:R-:W-:Y:S01]  /*5f60*/  IMAD.X R47, RZ, RZ, R31, P3 ;  /* 0x000000ffff2f7224 */ /* 0x000fe200018e061f */
[----:B------:R-:W-:-:S02]  /*5f70*/  LOP3.LUT R62, R7, 0x70, R4, 0x78, !PT ;  /* 0x00000070073e7812 */ /* 0x000fc400078e7804 */
[C---:B------:R-:W-:Y:S01]  /*5f80*/  IADD3 R7, P1, PT, R30.reuse, 0xc00, RZ ;  /* 0x00000c001e077810 */ /* 0x040fe20007f3e0ff */
[----:B------:R-:W-:Y:S01]  /*5f90*/  IMAD.X R45, RZ, RZ, R31, P2 ;  /* 0x000000ffff2d7224 */ /* 0x000fe200010e061f */
[----:B------:R-:W-:Y:S02]  /*5fa0*/  IADD3 R9, P0, PT, R30, 0xe00, RZ ;  /* 0x00000e001e097810 */ /* 0x000fe40007f1e0ff */
[----:B------:R-:W-:Y:S01]  /*5fb0*/  SHF.R.U64 R0, R3, 0x3, R47 ;  /* 0x0000000303007819 */ /* 0x000fe2000000122f */
[----:B------:R-:W-:Y:S01]  /*5fc0*/  IMAD.X R43, RZ, RZ, R31, P1 ;  /* 0x000000ffff2b7224 */ /* 0x000fe200008e061f */
[----:B------:R-:W-:Y:S01]  /*5fd0*/  SHF.R.U64 R2, R5, 0x3, R45 ;  /* 0x0000000305027819 */ /* 0x000fe2000000122d */
[----:B------:R-:W-:Y:S01]  /*5fe0*/  IMAD.X R41, RZ, RZ, R31, P0 ;  /* 0x000000ffff297224 */ /* 0x000fe200000e061f */
[----:B------:R-:W-:Y:S02]  /*5ff0*/  LOP3.LUT R46, R3, 0x70, R0, 0x78, !PT ;  /* 0x00000070032e7812 */ /* 0x000fe400078e7800 */
[----:B------:R-:W-:-:S02]  /*6000*/  LOP3.LUT R44, R5, 0x70, R2, 0x78, !PT ;  /* 0x00000070052c7812 */ /* 0x000fc400078e7802 */
[C---:B------:R-:W-:Y:S02]  /*6010*/  IADD3 R3, P3, PT, R30.reuse, 0x1000, RZ ;  /* 0x000010001e037810 */ /* 0x040fe40007f7e0ff */
[----:B------:R-:W-:Y:S02]  /*6020*/  SHF.R.U64 R4, R7, 0x3, R43 ;  /* 0x0000000307047819 */ /* 0x000fe4000000122b */
[----:B------:R-:W-:Y:S01]  /*6030*/  IADD3 R5, P2, PT, R30, 0x1200, RZ ;  /* 0x000012001e057810 */ /* 0x000fe20007f5e0ff */
[----:B------:R-:W-:Y:S01]  /*6040*/  IMAD.X R39, RZ, RZ, R31, P3 ;  /* 0x000000ffff277224 */ /* 0x000fe200018e061f */
[----:B------:R-:W-:Y:S02]  /*6050*/  SHF.R.U64 R6, R9, 0x3, R41 ;  /* 0x0000000309067819 */ /* 0x000fe40000001229 */
[----:B------:R-:W-:Y:S01]  /*6060*/  LOP3.LUT R42, R7, 0x70, R4, 0x78, !PT ;  /* 0x00000070072a7812 */ /* 0x000fe200078e7804 */
[----:B------:R-:W-:Y:S01]  /*6070*/  IMAD.X R37, RZ, RZ, R31, P2 ;  /* 0x000000ffff257224 */ /* 0x000fe200010e061f */
[----:B------:R-:W-:-:S02]  /*6080*/  LOP3.LUT R40, R9, 0x70, R6, 0x78, !PT ;  /* 0x0000007009287812 */ /* 0x000fc400078e7806 */
[C---:B------:R-:W-:Y:S02]  /*6090*/  IADD3 R7, P1, PT, R30.reuse, 0x1400, RZ ;  /* 0x000014001e077810 */ /* 0x040fe40007f3e0ff */
        /* <DEDUP_REMOVED lines=25> */
[C---:B------:R-:W-:Y:S01]  /*6230*/  IADD3 R2, P2, PT, R30.reuse, 0x2200, RZ ;  /* 0x000022001e027810 */ /* 0x040fe20007f5e0ff */
[----:B------:R-:W-:Y:S01]  /*6240*/  IMAD.X R21, RZ, RZ, R31, P3 ;  /* 0x000000ffff157224 */ /* 0x000fe200018e061f */
[----:B------:R-:W-:Y:S02]  /*6250*/  SHF.R.U64 R6, R9, 0x3, R23 ;  /* 0x0000000309067819 */ /* 0x000fe40000001217 */
[----:B------:R-:W-:Y:S01]  /*6260*/  LOP3.LUT R10, R30, 0x70, R11, 0x78, !PT ;  /* 0x000000701e0a7812 */ /* 0x000fe200078e780b */
[--C-:B------:R-:W-:Y:S01]  /*6270*/  IMAD.MOV.U32 R11, RZ, RZ, R31.reuse ;  /* 0x000000ffff0b7224 */ /* 0x100fe200078e001f */
[----:B------:R-:W-:Y:S01]  /*6280*/  LOP3.LUT R24, R7, 0x70, R4, 0x78, !PT ;  /* 0x0000007007187812 */ /* 0x000fe200078e7804 */
[----:B------:R-:W-:Y:S01]  /*6290*/  IMAD.X R15, RZ, RZ, R31, P2 ;  /* 0x000000ffff0f7224 */ /* 0x000fe200010e061f */
[----:B------:R-:W-:-:S02]  /*62a0*/  LOP3.LUT R22, R9, 0x70, R6, 0x78, !PT ;  /* 0x0000007009167812 */ /* 0x000fc400078e7806 */
[C---:B------:R-:W-:Y:S01]  /*62b0*/  IADD3 R4, P1, PT, R30.reuse, 0x2400, RZ ;  /* 0x000024001e047810 */ /* 0x040fe20007f3e0ff */
[----:B------:R1:W-:Y:S01]  /*62c0*/  ST.E desc[UR48][R10.64], RZ ;  /* 0x000000ff0a007985 */ /* 0x0003e2000c101930 */
[----:B------:R-:W-:Y:S02]  /*62d0*/  IADD3 R6, P0, PT, R30, 0x2600, RZ ;  /* 0x000026001e067810 */ /* 0x000fe40007f1e0ff */
[----:B------:R-:W-:Y:S01]  /*62e0*/  SHF.R.U64 R3, R0, 0x3, R21 ;  /* 0x0000000300037819 */ /* 0x000fe20000001215 */
[----:B------:R-:W-:Y:S01]  /*62f0*/  IMAD.X R13, RZ, RZ, R31, P1 ;  /* 0x000000ffff0d7224 */ /* 0x000fe200008e061f */
[----:B------:R-:W-:Y:S01]  /*6300*/  SHF.R.U64 R5, R2, 0x3, R15 ;  /* 0x0000000302057819 */ /* 0x000fe2000000120f */
[----:B------:R2:W-:Y:S01]  /*6310*/  ST.E desc[UR48][R56.64], RZ ;  /* 0x000000ff38007985 */ /* 0x0005e2000c101930 */
[----:B------:R-:W-:Y:S02]  /*6320*/  LOP3.LUT R20, R0, 0x70, R3, 0x78, !PT ;  /* 0x0000007000147812 */ /* 0x000fe400078e7803 */
[----:B------:R-:W-:Y:S01]  /*6330*/  LOP3.LUT R14, R2, 0x70, R5, 0x78, !PT ;  /* 0x00000070020e7812 */ /* 0x000fe200078e7805 */
[----:B------:R3:W-:Y:S01]  /*6340*/  ST.E desc[UR48][R64.64], RZ ;  /* 0x000000ff40007985 */ /* 0x0007e2000c101930 */
[----:B------:R-:W-:-:S02]  /*6350*/  IADD3 R0, P3, PT, R30, 0x2800, RZ ;  /* 0x000028001e007810 */ /* 0x000fc40007f7e0ff */
[----:B------:R-:W-:Y:S01]  /*6360*/  SHF.R.U64 R7, R4, 0x3, R13 ;  /* 0x0000000304077819 */ /* 0x000fe2000000120d */
[----:B------:R4:W-:Y:S01]  /*6370*/  ST.E desc[UR48][R62.64], RZ ;  /* 0x000000ff3e007985 */ /* 0x0009e2000c101930 */
[----:B------:R-:W-:Y:S01]  /*6380*/  IADD3 R2, P2, PT, R30, 0x2a00, RZ ;  /* 0x00002a001e027810 */ /* 0x000fe20007f5e0ff */
[----:B------:R-:W-:Y:S01]  /*6390*/  IMAD.X R55, RZ, RZ, R31, P3 ;  /* 0x000000ffff377224 */ /* 0x000fe200018e061f */
[----:B------:R-:W-:Y:S01]  /*63a0*/  LOP3.LUT R12, R4, 0x70, R7, 0x78, !PT ;  /* 0x00000070040c7812 */ /* 0x000fe200078e7807 */
[----:B------:R-:W-:Y:S01]  /*63b0*/  ST.E desc[UR48][R46.64], RZ ;  /* 0x000000ff2e007985 */ /* 0x000fe2000c101930 */
[----:B------:R-:W-:Y:S01]  /*63c0*/  IADD3 R4, P1, PT, R30, 0x2c00, RZ ;  /* 0x00002c001e047810 */ /* 0x000fe20007f3e0ff */
[----:B------:R-:W-:Y:S01]  /*63d0*/  IMAD.X R53, RZ, RZ, R31, P2 ;  /* 0x000000ffff357224 */ /* 0x000fe200010e061f */
[----:B------:R-:W-:Y:S01]  /*63e0*/  SHF.R.U64 R3, R0, 0x3, R55 ;  /* 0x0000000300037819 */ /* 0x000fe20000001237 */
[----:B------:R5:W-:Y:S02]  /*63f0*/  ST.E desc[UR48][R44.64], RZ ;  /* 0x000000ff2c007985 */ /* 0x000be4000c101930 */
[----:B------:R-:W-:Y:S01]  /*6400*/  IMAD.X R51, RZ, RZ, R31, P1 ;  /* 0x000000ffff337224 */ /* 0x000fe200008e061f */
[----:B------:R-:W-:Y:S01]  /*6410*/  SHF.R.U64 R5, R2, 0x3, R53 ;  /* 0x0000000302057819 */ /* 0x000fe20000001235 */
[----:B-1----:R-:W-:Y:S01]  /*6420*/  IMAD.X R11, RZ, RZ, R31, P0 ;  /* 0x000000ffff0b7224 */ /* 0x002fe200000e061f */
[----:B------:R-:W-:Y:S01]  /*6430*/  LOP3.LUT R54, R0, 0x70, R3, 0x78, !PT ;  /* 0x0000007000367812 */ /* 0x000fe200078e7803 */
[----:B------:R1:W-:Y:S01]  /*6440*/  ST.E desc[UR48][R42.64], RZ ;  /* 0x000000ff2a007985 */ /* 0x0003e2000c101930 */
[----:B------:R-:W-:-:S02]  /*6450*/  LOP3.LUT R52, R2, 0x70, R5, 0x78, !PT ;  /* 0x0000007002347812 */ /* 0x000fc400078e7805 */
[----:B------:R-:W-:Y:S01]  /*6460*/  SHF.R.U64 R9, R6, 0x3, R11 ;  /* 0x0000000306097819 */ /* 0x000fe2000000120b */
[----:B------:R1:W-:Y:S01]  /*6470*/  ST.E desc[UR48][R40.64], RZ ;  /* 0x000000ff28007985 */ /* 0x0003e2000c101930 */
[----:B------:R-:W-:Y:S02]  /*6480*/  IADD3 R0, P1, PT, R30, 0x3000, RZ ;  /* 0x000030001e007810 */ /* 0x000fe40007f3e0ff */
[----:B------:R-:W-:Y:S01]  /*6490*/  LOP3.LUT R10, R6, 0x70, R9, 0x78, !PT ;  /* 0x00000070060a7812 */ /* 0x000fe200078e7809 */
[----:B------:R1:W-:Y:S01]  /*64a0*/  ST.E desc[UR48][R38.64], RZ ;  /* 0x000000ff26007985 */ /* 0x0003e2000c101930 */
[----:B------:R-:W-:Y:S01]  /*64b0*/  IADD3 R6, P0, PT, R30, 0x2e00, RZ ;  /* 0x00002e001e067810 */ /* 0x000fe20007f1e0ff */
[----:B------:R-:W-:Y:S01]  /*64c0*/  IMAD.X R61, RZ, RZ, R31, P1 ;  /* 0x000000ffff3d7224 */ /* 0x000fe200008e061f */
[----:B------:R-:W-:Y:S01]  /*64d0*/  SHF.R.U64 R7, R4, 0x3, R51 ;  /* 0x0000000304077819 */ /* 0x000fe20000001233 */
[----:B------:R1:W-:Y:S02]  /*64e0*/  ST.E desc[UR48][R36.64], RZ ;  /* 0x000000ff24007985 */ /* 0x0003e4000c101930 */
[----:B------:R-:W-:Y:S01]  /*64f0*/  IMAD.X R49, RZ, RZ, R31, P0 ;  /* 0x000000ffff317224 */ /* 0x000fe200000e061f */
[----:B------:R-:W-:Y:S01]  /*6500*/  IADD3 R2, P0, PT, R30, 0x3200, RZ ;  /* 0x000032001e027810 */ /* 0x000fe20007f1e0ff */
[----:B------:R1:W-:Y:S01]  /*6510*/  ST.E desc[UR48][R34.64], RZ ;  /* 0x000000ff22007985 */ /* 0x0003e2000c101930 */
[----:B------:R-:W-:-:S02]  /*6520*/  LOP3.LUT R50, R4, 0x70, R7, 0x78, !PT ;  /* 0x0000007004327812 */ /* 0x000fc400078e7807 */
[----:B------:R-:W-:Y:S01]  /*6530*/  SHF.R.U64 R9, R6, 0x3, R49 ;  /* 0x0000000306097819 */ /* 0x000fe20000001231 */
[----:B------:R-:W-:Y:S01]  /*6540*/  IMAD.X R59, RZ, RZ, R31, P0 ;  /* 0x000000ffff3b7224 */ /* 0x000fe200000e061f */
[----:B------:R-:W-:Y:S01]  /*6550*/  IADD3 R4, P1, PT, R30, 0x3400, RZ ;  /* 0x000034001e047810 */ /* 0x000fe20007f3e0ff */
[----:B------:R1:W-:Y:S01]  /*6560*/  ST.E desc[UR48][R32.64], RZ ;  /* 0x000000ff20007985 */ /* 0x0003e2000c101930 */
[----:B------:R-:W-:Y:S02]  /*6570*/  LOP3.LUT R48, R6, 0x70, R9, 0x78, !PT ;  /* 0x0000007006307812 */ /* 0x000fe400078e7809 */
[----:B------:R-:W-:Y:S01]  /*6580*/  IADD3 R6, P0, PT, R30, 0x3600, RZ ;  /* 0x000036001e067810 */ /* 0x000fe20007f1e0ff */
[----:B--2---:R-:W-:Y:S01]  /*6590*/  IMAD.X R57, RZ, RZ, R31, P1 ;  /* 0x000000ffff397224 */ /* 0x004fe200008e061f */
[----:B------:R-:W-:Y:S01]  /*65a0*/  SHF.R.U64 R3, R0, 0x3, R61 ;  /* 0x0000000300037819 */ /* 0x000fe2000000123d */
[----:B------:R1:W-:Y:S01]  /*65b0*/  ST.E desc[UR48][R28.64], RZ ;  /* 0x000000ff1c007985 */ /* 0x0003e2000c101930 */
[----:B------:R-:W-:Y:S01]  /*65c0*/  SHF.R.U64 R5, R2, 0x3, R59 ;  /* 0x0000000302057819 */ /* 0x000fe2000000123b */
[----:B------:R-:W-:Y:S01]  /*65d0*/  IMAD.X R9, RZ, RZ, R31, P0 ;  /* 0x000000ffff097224 */ /* 0x000fe200000e061f */
[----:B------:R-:W-:Y:S01]  /*65e0*/  LOP3.LUT R60, R0, 0x70, R3, 0x78, !PT ;  /* 0x00000070003c7812 */ /* 0x000fe200078e7803 */
[----:B------:R1:W-:Y:S01]  /*65f0*/  ST.E desc[UR48][R26.64], RZ ;  /* 0x000000ff1a007985 */ /* 0x0003e2000c101930 */
[----:B------:R-:W-:-:S02]  /*6600*/  LOP3.LUT R58, R2, 0x70, R5, 0x78, !PT ;  /* 0x00000070023a7812 */ /* 0x000fc400078e7805 */
[----:B------:R-:W-:Y:S01]  /*6610*/  IADD3 R0, P1, PT, R30, 0x3800, RZ ;  /* 0x000038001e007810 */ /* 0x000fe20007f3e0ff */
[----:B------:R1:W-:Y:S01]  /*6620*/  ST.E desc[UR48][R24.64], RZ ;  /* 0x000000ff18007985 */ /* 0x0003e2000c101930 */
[----:B------:R-:W-:Y:S02]  /*6630*/  SHF.R.U64 R3, R4, 0x3, R57 ;  /* 0x0000000304037819 */ /* 0x000fe40000001239 */
[----:B------:R-:W-:Y:S01]  /*6640*/  IADD3 R2, P0, PT, R30, 0x3a00, RZ ;  /* 0x00003a001e027810 */ /* 0x000fe20007f1e0ff */
[----:B---3--:R-:W-:Y:S01]  /*6650*/  IMAD.X R65, RZ, RZ, R31, P1 ;  /* 0x000000ffff417224 */ /* 0x008fe200008e061f */
[----:B------:R-:W-:Y:S01]  /*6660*/  SHF.R.U64 R5, R6, 0x3, R9 ;  /* 0x0000000306057819 */ /* 0x000fe20000001209 */
[----:B------:R1:W-:Y:S01]  /*6670*/  ST.E desc[UR48][R22.64], RZ ;  /* 0x000000ff16007985 */ /* 0x0003e2000c101930 */
[----:B------:R-:W-:Y:S01]  /*6680*/  LOP3.LUT R56, R4, 0x70, R3, 0x78, !PT ;  /* 0x0000007004387812 */ /* 0x000fe200078e7803 */
[----:B----4-:R-:W-:Y:S01]  /*6690*/  IMAD.X R63, RZ, RZ, R31, P0 ;  /* 0x000000ffff3f7224 */ /* 0x010fe200000e061f */
[----:B------:R-:W-:Y:S01]  /*66a0*/  LOP3.LUT R8, R6, 0x70, R5, 0x78, !PT ;  /* 0x0000007006087812 */ /* 0x000fe200078e7805 */
[----:B------:R1:W-:Y:S01]  /*66b0*/  ST.E desc[UR48][R20.64], RZ ;  /* 0x000000ff14007985 */ /* 0x0003e2000c101930 */
[----:B------:R-:W-:-:S02]  /*66c0*/  IADD3 R4, P1, PT, R30, 0x3c00, RZ ;  /* 0x00003c001e047810 */ /* 0x000fc40007f3e0ff */
[----:B------:R-:W-:Y:S01]  /*66d0*/  IADD3 R6, P0, PT, R30, 0x3e00, RZ ;  /* 0x00003e001e067810 */ /* 0x000fe20007f1e0ff */
[----:B------:R1:W-:Y:S01]  /*66e0*/  ST.E desc[UR48][R14.64], RZ ;  /* 0x000000ff0e007985 */ /* 0x0003e2000c101930 */
[----:B------:R-:W-:Y:S01]  /*66f0*/  SHF.R.U64 R3, R0, 0x3, R65 ;  /* 0x0000000300037819 */ /* 0x000fe20000001241 */
[----:B-----5:R-:W-:Y:S01]  /*6700*/  IMAD.X R45, RZ, RZ, R31, P1 ;  /* 0x000000ffff2d7224 */ /* 0x020fe200008e061f */
[----:B------:R-:W-:Y:S01]  /*6710*/  SHF.R.U64 R5, R2, 0x3, R63 ;  /* 0x0000000302057819 */ /* 0x000fe2000000123f */
[----:B------:R-:W-:Y:S01]  /*6720*/  IMAD.X R7, RZ, RZ, R31, P0 ;  /* 0x000000ffff077224 */ /* 0x000fe200000e061f */
[----:B------:R1:W-:Y:S01]  /*6730*/  ST.E desc[UR48][R12.64], RZ ;  /* 0x000000ff0c007985 */ /* 0x0003e2000c101930 */
[----:B------:R-:W-:Y:S02]  /*6740*/  LOP3.LUT R64, R0, 0x70, R3, 0x78, !PT ;  /* 0x0000007000407812 */ /* 0x000fe400078e7803 */
[----:B------:R-:W-:Y:S01]  /*6750*/  LOP3.LUT R62, R2, 0x70, R5, 0x78, !PT ;  /* 0x00000070023e7812 */ /* 0x000fe200078e7805 */
[----:B------:R1:W-:Y:S01]  /*6760*/  ST.E desc[UR48][R10.64], RZ ;  /* 0x000000ff0a007985 */ /* 0x0003e2000c101930 */
[----:B------:R-:W-:-:S02]  /*6770*/  SHF.R.U64 R3, R4, 0x3, R45 ;  /* 0x0000000304037819 */ /* 0x000fc4000000122d */
[----:B------:R-:W-:Y:S01]  /*6780*/  SHF.R.U64 R5, R6, 0x3, R7 ;  /* 0x0000000306057819 */ /* 0x000fe20000001207 */
[----:B------:R1:W-:Y:S01]  /*6790*/  ST.E desc[UR48][R54.64], RZ ;  /* 0x000000ff36007985 */ /* 0x0003e2000c101930 */
[----:B------:R-:W-:Y:S02]  /*67a0*/  LOP3.LUT R44, R4, 0x70, R3, 0x78, !PT ;  /* 0x00000070042c7812 */ /* 0x000fe400078e7803 */
[----:B------:R-:W-:Y:S01]  /*67b0*/  LOP3.LUT R6, R6, 0x70, R5, 0x78, !PT ;  /* 0x0000007006067812 */ /* 0x000fe200078e7805 */
[----:B------:R1:W-:Y:S04]  /*67c0*/  ST.E desc[UR48][R52.64], RZ ;  /* 0x000000ff34007985 */ /* 0x0003e8000c101930 */
        /* <DEDUP_REMOVED lines=8> */
[----:B------:R1:W-:Y:S01]  /*6850*/  ST.E desc[UR48][R44.64], RZ ;  /* 0x000000ff2c007985 */ /* 0x0003e2000c101930 */
[----:B------:R-:W2:Y:S01]  /*6860*/  S2R R2, SR_CTAID.Z ;  /* 0x0000000000027919 */ /* 0x000ea20000002700 */
[----:B------:R-:W3:Y:S02]  /*6870*/  S2R R0, SR_CTAID.Y ;  /* 0x0000000000007919 */ /* 0x000ee40000002600 */
[----:B------:R1:W-:Y:S01]  /*6880*/  ST.E desc[UR48][R6.64], RZ ;  /* 0x000000ff06007985 */ /* 0x0003e2000c101930 */
[----:B------:R-:W-:Y:S05]  /*6890*/  @!P6 BRA `(.L_x_151) ;  /* 0x000000000090e947 */ /* 0x000fea0003800000 */
[----:B------:R-:W4:Y:S01]  /*68a0*/  LDCU UR4, c[0x0][0x380] ;  /* 0x00007000ff0477ac */ /* 0x000f220008000800 */
[----:B------:R-:W-:Y:S01]  /*68b0*/  IADD3 R3, PT, PT, R18, UR41, RZ ;  /* 0x0000002912037c10 */ /* 0x000fe2000fffe0ff */
[----:B------:R-:W-:Y:S03]  /*68c0*/  BSSY.RECONVERGENT B0, `(.L_x_151) ;  /* 0x0000021000007945 */ /* 0x000fe60003800200 */
[----:B----4-:R-:W-:-:S13]  /*68d0*/  ISETP.GE.AND P0, PT, R3, UR4, PT ;  /* 0x0000000403007c0c */ /* 0x010fda000bf06270 */
[----:B------:R-:W-:Y:S05]  /*68e0*/  @P0 BRA `(.L_x_152) ;  /* 0x0000000000780947 */ /* 0x000fea0003800000 */
[----:B------:R-:W1:Y:S01]  /*68f0*/  LDCU UR7, c[0x0][0x38c] ;  /* 0x00007180ff0777ac */ /* 0x000e620008000800 */
[----:B------:R-:W2:Y:S01]  /*6900*/  LDCU UR6, c[0x0][0x890] ;  /* 0x00011200ff0677ac */ /* 0x000ea20008000800 */
[----:B------:R-:W4:Y:S01]  /*6910*/  LDCU.64 UR4, c[0x0][0x888] ;  /* 0x00011100ff0477ac */ /* 0x000f220008000a00 */
[----:B-1----:R-:W1:Y:S01]  /*6920*/  I2F.U32.RP R8, UR7 ;  /* 0x0000000700087d06 */ /* 0x002e620008209000 */
[----:B------:R-:W-:-:S07]  /*6930*/  ISETP.NE.U32.AND P0, PT, RZ, UR7, PT ;  /* 0x00000007ff007c0c */ /* 0x000fce000bf05070 */
[----:B-1----:R-:W1:Y:S02]  /*6940*/  MUFU.RCP R6, R8 ;  /* 0x0000000800067308 */ /* 0x002e640000001000 */
[----:B-1----:R-:W-:-:S06]  /*6950*/  IADD3 R6, PT, PT, R6, 0xffffffe, RZ ;  /* 0x0ffffffe06067810 */ /* 0x002fcc0007ffe0ff */
[----:B------:R-:W1:Y:S02]  /*6960*/  F2I.FTZ.U32.TRUNC.NTZ R5, R6 ;  /* 0x0000000600057305 */ /* 0x000e64000021f000 */
[----:B-1----:R-:W-:-:S05]  /*6970*/  IADD3 R4, PT, PT, RZ, -R5, RZ ;  /* 0x80000005ff047210 */ /* 0x002fca0007ffe0ff */
[----:B------:R-:W-:Y:S02]  /*6980*/  IMAD R7, R4, UR7, RZ ;  /* 0x0000000704077c24 */ /* 0x000fe4000f8e02ff */
[----:B------:R-:W-:-:S05]  /*6990*/  HFMA2 R4, -RZ, RZ, 0, 0 ;  /* 0x00000000ff047431 */ /* 0x000fca00000001ff */
[----:B------:R-:W-:-:S04]  /*69a0*/  IMAD.HI.U32 R5, R5, R7, R4 ;  /* 0x0000000705057227 */ /* 0x000fc800078e0004 */
[----:B--2---:R-:W-:Y:S02]  /*69b0*/  IMAD R4, R2, UR6, R3 ;  /* 0x0000000602047c24 */ /* 0x004fe4000f8e0203 */
[----:B---3--:R-:W-:-:S04]  /*69c0*/  IMAD.HI.U32 R5, R5, R0, RZ ;  /* 0x0000000005057227 */ /* 0x008fc800078e00ff */
[----:B------:R-:W-:-:S04]  /*69d0*/  IMAD.MOV R7, RZ, RZ, -R5 ;  /* 0x000000ffff077224 */ /* 0x000fc800078e0a05 */
[----:B------:R-:W-:-:S05]  /*69e0*/  IMAD R7, R7, UR7, R0 ;  /* 0x0000000707077c24 */ /* 0x000fca000f8e0200 */
[----:B------:R-:W-:-:S13]  /*69f0*/  ISETP.GE.U32.AND P2, PT, R7, UR7, PT ;  /* 0x0000000707007c0c */ /* 0x000fda000bf46070 */
[----:B------:R-:W-:Y:S02]  /*6a00*/  @P2 IADD3 R7, PT, PT, R7, -UR7, RZ ;  /* 0x8000000707072c10 */ /* 0x000fe4000fffe0ff */
[----:B------:R-:W-:Y:S02]  /*6a10*/  @P2 IADD3 R5, PT, PT, R5, 0x1, RZ ;  /* 0x0000000105052810 */ /* 0x000fe40007ffe0ff */
[----:B------:R-:W-:Y:S02]  /*6a20*/  ISETP.GE.U32.AND P1, PT, R7, UR7, PT ;  /* 0x0000000707007c0c */ /* 0x000fe4000bf26070 */
[----:B------:R-:W1:Y:S11]  /*6a30*/  LDC.64 R6, c[0x0][0x880] ;  /* 0x00022000ff067b82 */ /* 0x000e760000000a00 */
[----:B------:R-:W-:Y:S01]  /*6a40*/  @P1 VIADD R5, R5, 0x1 ;  /* 0x0000000105051836 */ /* 0x000fe20000000000 */
[----:B------:R-:W-:-:S04]  /*6a50*/  @!P0 LOP3.LUT R5, RZ, UR7, RZ, 0x33, !PT ;  /* 0x00000007ff058c12 */ /* 0x000fc8000f8e33ff */
[C---:B------:R-:W-:Y:S01]  /*6a60*/  IADD3 R3, PT, PT, -R5.reuse, RZ, RZ ;  /* 0x000000ff05037210 */ /* 0x040fe20007ffe1ff */
[----:B----4-:R-:W-:-:S04]  /*6a70*/  IMAD R5, R5, UR5, R4 ;  /* 0x0000000505057c24 */ /* 0x010fc8000f8e0204 */
[----:B------:R-:W-:Y:S01]  /*6a80*/  IMAD R4, R3, UR7, R0 ;  /* 0x0000000703047c24 */ /* 0x000fe2000f8e0200 */
[----:B------:R-:W-:-:S03]  /*6a90*/  MOV R3, 0xff800000 ;  /* 0xff80000000037802 */ /* 0x000fc60000000f00 */
[----:B------:R-:W-:-:S04]  /*6aa0*/  IMAD R5, R4, UR4, R5 ;  /* 0x0000000404057c24 */ /* 0x000fc8000f8e0205 */
[----:B-1----:R-:W-:-:S05]  /*6ab0*/  IMAD.WIDE.U32 R6, R5, 0x4, R6 ;  /* 0x0000000405067825 */ /* 0x002fca00078e0006 */
[----:B------:R4:W-:Y:S02]  /*6ac0*/  STG.E desc[UR48][R6.64], R3 ;  /* 0x0000000306007986 */ /* 0x0009e4000c101930 */
.L_x_152:
[----:B------:R-:W-:Y:S05]  /*6ad0*/  BSYNC.RECONVERGENT B0 ;  /* 0x0000000000007941 */ /* 0x000fea0003800200 */
.L_x_151:
[----:B------:R-:W-:-:S09]  /*6ae0*/  UISETP.NE.AND UP0, UPT, UR38, URZ, UPT ;  /* 0x000000ff2600728c */ /* 0x000fd2000bf05270 */
[----:B------:R-:W-:Y:S05]  /*6af0*/  BRA.U UP0, `(.L_x_153) ;  /* 0x0000000100047547 */ /* 0x000fea000b800000 */
[----:B------:R-:W-:Y:S05]  /*6b00*/  BPT.TRAP 0x1 ;  /* 0x000000040000795c */ /* 0x000fea0000300000 */
.L_x_153:
[C---:B----4-:R-:W-:Y:S01]  /*6b10*/  IADD3 R3, P3, PT, R30.reuse, 0x4000, RZ ;  /* 0x000040001e037810 */ /* 0x050fe20007f7e0ff */
[----:B------:R4:W-:Y:S01]  /*6b20*/  SYNCS.ARRIVE.TRANS64.A1T0 RZ, [R17+URZ+0xe0b0], RZ ;  /* 0x00e0b0ff11ff79a7 */ /* 0x0009e200081000ff */
[C---:B-1----:R-:W-:Y:S01]  /*6b30*/  IADD3 R7, P1, PT, R30.reuse, 0x4400, RZ ;  /* 0x000044001e077810 */ /* 0x042fe20007f3e0ff */
[----:B------:R-:W-:Y:S01]  /*6b40*/  UISETP.NE.AND UP0, UPT, UR38, URZ, UPT ;  /* 0x000000ff2600728c */ /* 0x000fe2000bf05270 */
[C---:B------:R-:W-:Y:S01]  /*6b50*/  IADD3 R5, P2, PT, R30.reuse, 0x4200, RZ ;  /* 0x000042001e057810 */ /* 0x040fe20007f5e0ff */
[--C-:B------:R-:W-:Y:S01]  /*6b60*/  IMAD.X R23, RZ, RZ, R31.reuse, P3 ;  /* 0x000000ffff177224 */ /* 0x100fe200018e061f */
[----:B------:R-:W-:Y:S01]  /*6b70*/  IADD3 R9, P0, PT, R30, 0x4600, RZ ;  /* 0x000046001e097810 */ /* 0x000fe20007f1e0ff */
[--C-:B------:R-:W-:Y:S02]  /*6b80*/  IMAD.X R15, RZ, RZ, R31.reuse, P1 ;  /* 0x000000ffff0f7224 */ /* 0x100fe400008e061f */
[----:B------:R-:W-:Y:S01]  /*6b90*/  IMAD.X R21, RZ, RZ, R31, P2 ;  /* 0x000000ffff157224 */ /* 0x000fe200010e061f */
[----:B------:R-:W-:Y:S01]  /*6ba0*/  SHF.R.U64 R4, R3, 0x3, R23 ;  /* 0x0000000303047819 */ /* 0x000fe20000001217 */
[----:B------:R-:W-:Y:S01]  /*6bb0*/  IMAD.X R13, RZ, RZ, R31, P0 ;  /* 0x000000ffff0d7224 */ /* 0x000fe200000e061f */
[----:B------:R-:W-:-:S02]  /*6bc0*/  SHF.R.U64 R8, R7, 0x3, R15 ;  /* 0x0000000307087819 */ /* 0x000fc4000000120f */
[----:B------:R-:W-:Y:S02]  /*6bd0*/  LOP3.LUT R22, R3, 0x70, R4, 0x78, !PT ;  /* 0x0000007003167812 */ /* 0x000fe400078e7804 */
[C---:B------:R-:W-:Y:S02]  /*6be0*/  IADD3 R3, P3, PT, R30.reuse, 0x4800, RZ ;  /* 0x000048001e037810 */ /* 0x040fe40007f7e0ff */
[----:B------:R-:W-:Y:S01]  /*6bf0*/  LOP3.LUT R14, R7, 0x70, R8, 0x78, !PT ;  /* 0x00000070070e7812 */ /* 0x000fe200078e7808 */
[----:B------:R-:W-:Y:S01]  /*6c00*/  ST.E desc[UR48][R22.64], RZ ;  /* 0x000000ff16007985 */ /* 0x000fe2000c101930 */
[----:B------:R-:W-:Y:S01]  /*6c10*/  SHF.R.U64 R6, R5, 0x3, R21 ;  /* 0x0000000305067819 */ /* 0x000fe20000001215 */
[----:B------:R-:W-:Y:S01]  /*6c20*/  IMAD.X R33, RZ, RZ, R31, P3 ;  /* 0x000000ffff217224 */ /* 0x000fe200018e061f */
[----:B------:R-:W-:Y:S02]  /*6c30*/  SHF.R.U64 R10, R9, 0x3, R13 ;  /* 0x00000003090a7819 */ /* 0x000fe4000000120d */
[----:B------:R-:W-:-:S02]  /*6c40*/  IADD3 R7, P1, PT, R30, 0x4c00, RZ ;  /* 0x00004c001e077810 */ /* 0x000fc40007f3e0ff */
[----:B------:R-:W-:Y:S02]  /*6c50*/  LOP3.LUT R20, R5, 0x70, R6, 0x78, !PT ;  /* 0x0000007005147812 */ /* 0x000fe400078e7806 */
[----:B------:R-:W-:Y:S01]  /*6c60*/  LOP3.LUT R12, R9, 0x70, R10, 0x78, !PT ;  /* 0x00000070090c7812 */ /* 0x000fe200078e780a */
[----:B------:R-:W-:Y:S01]  /*6c70*/  IMAD.X R27, RZ, RZ, R31, P1 ;  /* 0x000000ffff1b7224 */ /* 0x000fe200008e061f */
[C---:B------:R-:W-:Y:S01]  /*6c80*/  IADD3 R5, P2, PT, R30.reuse, 0x4a00, RZ ;  /* 0x00004a001e057810 */ /* 0x040fe20007f5e0ff */
[----:B------:R-:W-:Y:S01]  /*6c90*/  ST.E desc[UR48][R20.64], RZ ;  /* 0x000000ff14007985 */ /* 0x000fe2000c101930 */
[C---:B------:R-:W-:Y:S02]  /*6ca0*/  IADD3 R9, P0, PT, R30.reuse, 0x4e00, RZ ;  /* 0x00004e001e097810 */ /* 0x040fe40007f1e0ff */
[----:B------:R-:W-:Y:S01]  /*6cb0*/  SHF.R.U64 R4, R3, 0x3, R33 ;  /* 0x0000000303047819 */ /* 0x000fe20000001221 */
[----:B------:R-:W-:Y:S01]  /*6cc0*/  IMAD.X R29, RZ, RZ, R31, P2 ;  /* 0x000000ffff1d7224 */ /* 0x000fe200010e061f */
[----:B------:R-:W-:Y:S01]  /*6cd0*/  SHF.R.U64 R8, R7, 0x3, R27 ;  /* 0x0000000307087819 */ /* 0x000fe2000000121b */
[----:B------:R-:W-:Y:S01]  /*6ce0*/  IMAD.X R25, RZ, RZ, R31, P0 ;  /* 0x000000ffff197224 */ /* 0x000fe200000e061f */
[----:B------:R-:W-:Y:S01]  /*6cf0*/  LOP3.LUT R32, R3, 0x70, R4, 0x78, !PT ;  /* 0x0000007003207812 */ /* 0x000fe200078e7804 */
[----:B------:R-:W-:Y:S01]  /*6d00*/  ST.E desc[UR48][R14.64], RZ ;  /* 0x000000ff0e007985 */ /* 0x000fe2000c101930 */
[----:B------:R-:W-:-:S02]  /*6d10*/  IADD3 R3, P5, PT, R30, 0x5000, RZ ;  /* 0x000050001e037810 */ /* 0x000fc40007fbe0ff */
[----:B------:R-:W-:Y:S01]  /*6d20*/  LOP3.LUT R26, R7, 0x70, R8, 0x78, !PT ;  /* 0x00000070071a7812 */ /* 0x000fe200078e7808 */
[----:B------:R1:W-:Y:S01]  /*6d30*/  ST.E desc[UR48][R12.64], RZ ;  /* 0x000000ff0c007985 */ /* 0x0003e2000c101930 */
[----:B------:R-:W-:Y:S01]  /*6d40*/  SHF.R.U64 R6, R5, 0x3, R29 ;  /* 0x0000000305067819 */ /* 0x000fe2000000121d */
[----:B------:R-:W-:Y:S01]  /*6d50*/  IMAD.X R77, RZ, RZ, R31, P5 ;  /* 0x000000ffff4d7224 */ /* 0x000fe200028e061f */
[----:B------:R-:W-:Y:S01]  /*6d60*/  SHF.R.U64 R10, R9, 0x3, R25 ;  /* 0x00000003090a7819 */ /* 0x000fe20000001219 */
[----:B------:R-:W-:Y:S01]  /*6d70*/  ST.E desc[UR48][R32.64], RZ ;  /* 0x000000ff20007985 */ /* 0x000fe2000c101930 */
[C---:B------:R-:W-:Y:S02]  /*6d80*/  IADD3 R7, P3, PT, R30.reuse, 0x5400, RZ ;  /* 0x000054001e077810 */ /* 0x040fe40007f7e0ff */
[C---:B------:R-:W-:Y:S02]  /*6d90*/  IADD3 R8, P2, PT, R30.reuse, 0x5600, RZ ;  /* 0x000056001e087810 */ /* 0x040fe40007f5e0ff */
[----:B------:R-:W-:Y:S01]  /*6da0*/  LOP3.LUT R28, R5, 0x70, R6, 0x78, !PT ;  /* 0x00000070051c7812 */ /* 0x000fe200078e7806 */
[--C-:B------:R-:W-:Y:S01]  /*6db0*/  IMAD.X R73, RZ, RZ, R31.reuse, P3 ;  /* 0x000000ffff497224 */ /* 0x100fe200018e061f */
[----:B------:R-:W-:Y:S01]  /*6dc0*/  LOP3.LUT R24, R9, 0x70, R10, 0x78, !PT ;  /* 0x0000007009187812 */ /* 0x000fe200078e780a */
[----:B------:R-:W-:Y:S01]  /*6dd0*/  IMAD.X R71, RZ, RZ, R31, P2 ;  /* 0x000000ffff477224 */ /* 0x000fe200010e061f */
[C---:B------:R-:W-:Y:S01]  /*6de0*/  IADD3 R5, P4, PT, R30.reuse, 0x5200, RZ ;  /* 0x000052001e057810 */ /* 0x040fe20007f9e0ff */
[----:B------:R-:W-:Y:S01]  /*6df0*/  ST.E desc[UR48][R28.64], RZ ;  /* 0x000000ff1c007985 */ /* 0x000fe2000c101930 */
[----:B------:R-:W-:-:S02]  /*6e00*/  IADD3 R9, P1, PT, R30, 0x5800, RZ ;  /* 0x000058001e097810 */ /* 0x000fc40007f3e0ff */
[C---:B------:R-:W-:Y:S01]  /*6e10*/  SHF.R.U64 R4, R3.reuse, 0x3, R77 ;  /* 0x0000000303047819 */ /* 0x040fe2000000124d */
[--C-:B------:R-:W-:Y:S01]  /*6e20*/  IMAD.X R75, RZ, RZ, R31.reuse, P4 ;  /* 0x000000ffff4b7224 */ /* 0x100fe200020e061f */
[C---:B------:R-:W-:Y:S01]  /*6e30*/  IADD3 R10, P0, PT, R30.reuse, 0x5a00, RZ ;  /* 0x00005a001e0a7810 */ /* 0x040fe20007f1e0ff */
[--C-:B------:R-:W-:Y:S01]  /*6e40*/  IMAD.X R69, RZ, RZ, R31.reuse, P1 ;  /* 0x000000ffff457224 */ /* 0x100fe200008e061f */
[----:B------:R-:W-:Y:S01]  /*6e50*/  LOP3.LUT R76, R3, 0x70, R4, 0x78, !PT ;  /* 0x00000070034c7812 */ /* 0x000fe200078e7804 */
[----:B------:R-:W-:Y:S01]  /*6e60*/  ST.E desc[UR48][R26.64], RZ ;  /* 0x000000ff1a007985 */ /* 0x000fe2000c101930 */
[C---:B------:R-:W-:Y:S01]  /*6e70*/  IADD3 R11, P5, PT, R30.reuse, 0x5c00, RZ ;  /* 0x00005c001e0b7810 */ /* 0x040fe20007fbe0ff */
[----:B------:R-:W-:Y:S01]  /*6e80*/  IMAD.X R67, RZ, RZ, R31, P0 ;  /* 0x000000ffff437224 */ /* 0x000fe200000e061f */
[C---:B------:R-:W-:Y:S01]  /*6e90*/  SHF.R.U64 R4, R7.reuse, 0x3, R73 ;  /* 0x0000000307047819 */ /* 0x040fe20000001249 */
[----:B------:R5:W-:Y:S01]  /*6ea0*/  ST.E desc[UR48][R24.64], RZ ;  /* 0x000000ff18007985 */ /* 0x000be2000c101930 */
[----:B-1----:R-:W-:Y:S01]  /*6eb0*/  IADD3 R12, P4, PT, R30, 0x5e00, RZ ;  /* 0x00005e001e0c7810 */ /* 0x002fe20007f9e0ff */
[----:B------:R-:W-:Y:S01]  /*6ec0*/  IMAD.X R65, RZ, RZ, R31, P5 ;  /* 0x000000ffff417224 */ /* 0x000fe200028e061f */
[----:B------:R-:W-:Y:S01]  /*6ed0*/  SHF.R.U64 R3, R8, 0x3, R71 ;  /* 0x0000000308037819 */ /* 0x000fe20000001247 */
[----:B------:R4:W-:Y:S01]  /*6ee0*/  ST.E desc[UR48][R76.64], RZ ;  /* 0x000000ff4c007985 */ /* 0x0009e2000c101930 */
[----:B------:R-:W-:Y:S01]  /*6ef0*/  LOP3.LUT R72, R7, 0x70, R4, 0x78, !PT ;  /* 0x0000007007487812 */ /* 0x000fe200078e7804 */
[----:B------:R-:W-:Y:S01]  /*6f00*/  IMAD.X R63, RZ, RZ, R31, P4 ;  /* 0x000000ffff3f7224 */ /* 0x000fe200020e061f */
[----:B------:R-:W-:-:S02]  /*6f10*/  IADD3 R13, P3, PT, R30, 0x6000, RZ ;  /* 0x000060001e0d7810 */ /* 0x000fc40007f7e0ff */
[----:B------:R-:W-:Y:S02]  /*6f20*/  LOP3.LUT R70, R8, 0x70, R3, 0x78, !PT ;  /* 0x0000007008467812 */ /* 0x000fe400078e7803 */
[C---:B------:R-:W-:Y:S01]  /*6f30*/  SHF.R.U64 R4, R9.reuse, 0x3, R69 ;  /* 0x0000000309047819 */ /* 0x040fe20000001245 */
[----:B------:R-:W-:Y:S01]  /*6f40*/  IMAD.X R61, RZ, RZ, R31, P3 ;  /* 0x000000ffff3d7224 */ /* 0x000fe200018e061f */
[----:B------:R-:W-:Y:S02]  /*6f50*/  IADD3 R14, P2, PT, R30, 0x6200, RZ ;  /* 0x000062001e0e7810 */ /* 0x000fe40007f5e0ff */
[----:B------:R-:W-:Y:S02]  /*6f60*/  SHF.R.U64 R3, R10, 0x3, R67 ;  /* 0x000000030a037819 */ /* 0x000fe40000001243 */
        /* <DEDUP_REMOVED lines=28> */
[----:B------:R-:W-:Y:S01]  /*7130*/  SHF.R.U64 R4, R19, 0x3, R53 ;  /* 0x0000000313047819 */ /* 0x000fe20000001235 */
[----:B------:R-:W-:Y:S01]  /*7140*/  IMAD.X R45, RZ, RZ, R31, P1 ;  /* 0x000000ffff2d7224 */ /* 0x000fe200008e061f */
[----:B-----5:R-:W-:Y:S02]  /*7150*/  IADD3 R24, P0, PT, R30, 0x7200, RZ ;  /* 0x000072001e187810 */ /* 0x020fe40007f1e0ff */
[----:B------:R-:W-:Y:S02]  /*7160*/  SHF.R.U64 R3, R20, 0x3, R51 ;  /* 0x0000000314037819 */ /* 0x000fe40000001233 */
[----:B------:R-:W-:Y:S01]  /*7170*/  SHF.R.U64 R6, R5, 0x3, R75 ;  /* 0x0000000305067819 */ /* 0x000fe2000000124b */
[----:B------:R-:W-:Y:S01]  /*7180*/  IMAD.X R43, RZ, RZ, R31, P0 ;  /* 0x000000ffff2b7224 */ /* 0x000fe200000e061f */
[----:B------:R-:W-:-:S02]  /*7190*/  LOP3.LUT R52, R19, 0x70, R4, 0x78, !PT ;  /* 0x0000007013347812 */ /* 0x000fc400078e7804 */
[----:B------:R-:W-:Y:S02]  /*71a0*/  IADD3 R25, P5, PT, R30, 0x7400, RZ ;  /* 0x000074001e197810 */ /* 0x000fe40007fbe0ff */
[----:B------:R-:W-:Y:S02]  /*71b0*/  LOP3.LUT R50, R20, 0x70, R3, 0x78, !PT ;  /* 0x0000007014327812 */ /* 0x000fe400078e7803 */
[----:B------:R-:W-:Y:S01]  /*71c0*/  SHF.R.U64 R4, R21, 0x3, R49 ;  /* 0x0000000315047819 */ /* 0x000fe20000001231 */
[----:B------:R-:W-:Y:S01]  /*71d0*/  IMAD.X R41, RZ, RZ, R31, P5 ;  /* 0x000000ffff297224 */ /* 0x000fe200028e061f */
[----:B------:R-:W-:Y:S02]  /*71e0*/  IADD3 R26, P4, PT, R30, 0x7600, RZ ;  /* 0x000076001e1a7810 */ /* 0x000fe40007f9e0ff */
[----:B------:R-:W-:Y:S02]  /*71f0*/  SHF.R.U64 R3, R22, 0x3, R47 ;  /* 0x0000000316037819 */ /* 0x000fe4000000122f */
[----:B------:R-:W-:Y:S01]  /*7200*/  LOP3.LUT R74, R5, 0x70, R6, 0x78, !PT ;  /* 0x00000070054a7812 */ /* 0x000fe200078e7806 */
[----:B------:R-:W-:Y:S01]  /*7210*/  IMAD.X R39, RZ, RZ, R31, P4 ;  /* 0x000000ffff277224 */ /* 0x000fe200020e061f */
[----:B------:R-:W-:-:S02]  /*7220*/  LOP3.LUT R48, R21, 0x70, R4, 0x78, !PT ;  /* 0x0000007015307812 */ /* 0x000fc400078e7804 */
[----:B------:R-:W-:Y:S01]  /*7230*/  IADD3 R27, P3, PT, R30, 0x7800, RZ ;  /* 0x000078001e1b7810 */ /* 0x000fe20007f7e0ff */
[----:B------:R4:W-:Y:S01]  /*7240*/  ST.E desc[UR48][R74.64], RZ ;  /* 0x000000ff4a007985 */ /* 0x0009e2000c101930 */
[----:B------:R-:W-:Y:S02]  /*7250*/  LOP3.LUT R46, R22, 0x70, R3, 0x78, !PT ;  /* 0x00000070162e7812 */ /* 0x000fe400078e7803 */
[C---:B------:R-:W-:Y:S01]  /*7260*/  SHF.R.U64 R4, R23.reuse, 0x3, R45 ;  /* 0x0000000317047819 */ /* 0x040fe2000000122d */
[----:B------:R4:W-:Y:S01]  /*7270*/  ST.E desc[UR48][R72.64], RZ ;  /* 0x000000ff48007985 */ /* 0x0009e2000c101930 */
[----:B------:R-:W-:Y:S01]  /*7280*/  IADD3 R28, P2, PT, R30, 0x7a00, RZ ;  /* 0x00007a001e1c7810 */ /* 0x000fe20007f5e0ff */
[----:B------:R-:W-:Y:S01]  /*7290*/  IMAD.X R37, RZ, RZ, R31, P3 ;  /* 0x000000ffff257224 */ /* 0x000fe200018e061f */
[----:B------:R-:W-:Y:S01]  /*72a0*/  SHF.R.U64 R3, R24, 0x3, R43 ;  /* 0x0000000318037819 */ /* 0x000fe2000000122b */
[----:B------:R4:W-:Y:S01]  /*72b0*/  ST.E desc[UR48][R70.64], RZ ;  /* 0x000000ff46007985 */ /* 0x0009e2000c101930 */
[----:B------:R-:W-:Y:S01]  /*72c0*/  LOP3.LUT R44, R23, 0x70, R4, 0x78, !PT ;  /* 0x00000070172c7812 */ /* 0x000fe200078e7804 */
[----:B------:R-:W-:Y:S01]  /*72d0*/  IMAD.X R35, RZ, RZ, R31, P2 ;  /* 0x000000ffff237224 */ /* 0x000fe200010e061f */
[----:B------:R-:W-:Y:S01]  /*72e0*/  IADD3 R29, P1, PT, R30, 0x7c00, RZ ;  /* 0x00007c001e1d7810 */ /* 0x000fe20007f3e0ff */
[----:B------:R4:W-:Y:S01]  /*72f0*/  ST.E desc[UR48][R68.64], RZ ;  /* 0x000000ff44007985 */ /* 0x0009e2000c101930 */
[----:B------:R-:W-:-:S02]  /*7300*/  LOP3.LUT R42, R24, 0x70, R3, 0x78, !PT ;  /* 0x00000070182a7812 */ /* 0x000fc400078e7803 */
[C---:B------:R-:W-:Y:S01]  /*7310*/  SHF.R.U64 R4, R25.reuse, 0x3, R41 ;  /* 0x0000000319047819 */ /* 0x040fe20000001229 */
[----:B------:R4:W-:Y:S01]  /*7320*/  ST.E desc[UR48][R66.64], RZ ;  /* 0x000000ff42007985 */ /* 0x0009e2000c101930 */
[----:B------:R-:W-:Y:S01]  /*7330*/  IADD3 R30, P0, PT, R30, 0x7e00, RZ ;  /* 0x00007e001e1e7810 */ /* 0x000fe20007f1e0ff */
[----:B------:R-:W-:Y:S01]  /*7340*/  IMAD.X R33, RZ, RZ, R31, P1 ;  /* 0x000000ffff217224 */ /* 0x000fe200008e061f */
[C---:B------:R-:W-:Y:S01]  /*7350*/  SHF.R.U64 R3, R26.reuse, 0x3, R39 ;  /* 0x000000031a037819 */ /* 0x040fe20000001227 */
[----:B------:R4:W-:Y:S01]  /*7360*/  ST.E desc[UR48][R64.64], RZ ;  /* 0x000000ff40007985 */ /* 0x0009e2000c101930 */
[----:B------:R-:W-:Y:S01]  /*7370*/  LOP3.LUT R40, R25, 0x70, R4, 0x78, !PT ;  /* 0x0000007019287812 */ /* 0x000fe200078e7804 */
[----:B------:R-:W-:Y:S01]  /*7380*/  IMAD.X R31, RZ, RZ, R31, P0 ;  /* 0x000000ffff1f7224 */ /* 0x000fe200000e061f */
[----:B------:R-:W-:Y:S01]  /*7390*/  LOP3.LUT R38, R26, 0x70, R3, 0x78, !PT ;  /* 0x000000701a267812 */ /* 0x000fe200078e7803 */
[----:B------:R4:W-:Y:S01]  /*73a0*/  ST.E desc[UR48][R62.64], RZ ;  /* 0x000000ff3e007985 */ /* 0x0009e2000c101930 */
[----:B------:R-:W-:-:S02]  /*73b0*/  SHF.R.U64 R4, R27, 0x3, R37 ;  /* 0x000000031b047819 */ /* 0x000fc40000001225 */
[C---:B------:R-:W-:Y:S01]  /*73c0*/  SHF.R.U64 R3, R28.reuse, 0x3, R35 ;  /* 0x000000031c037819 */ /* 0x040fe20000001223 */
[----:B------:R4:W-:Y:S01]  /*73d0*/  ST.E desc[UR48][R60.64], RZ ;  /* 0x000000ff3c007985 */ /* 0x0009e2000c101930 */
[----:B------:R-:W-:Y:S02]  /*73e0*/  LOP3.LUT R36, R27, 0x70, R4, 0x78, !PT ;  /* 0x000000701b247812 */ /* 0x000fe400078e7804 */
[----:B------:R-:W-:Y:S01]  /*73f0*/  LOP3.LUT R34, R28, 0x70, R3, 0x78, !PT ;  /* 0x000000701c227812 */ /* 0x000fe200078e7803 */
[----:B------:R4:W-:Y:S01]  /*7400*/  ST.E desc[UR48][R58.64], RZ ;  /* 0x000000ff3a007985 */ /* 0x0009e2000c101930 */
[C---:B------:R-:W-:Y:S02]  /*7410*/  SHF.R.U64 R4, R29.reuse, 0x3, R33 ;  /* 0x000000031d047819 */ /* 0x040fe40000001221 */
[----:B------:R-:W-:Y:S01]  /*7420*/  SHF.R.U64 R3, R30, 0x3, R31 ;  /* 0x000000031e037819 */ /* 0x000fe2000000121f */
[----:B------:R4:W-:Y:S01]  /*7430*/  ST.E desc[UR48][R56.64], RZ ;  /* 0x000000ff38007985 */ /* 0x0009e2000c101930 */
[----:B------:R-:W-:-:S02]  /*7440*/  LOP3.LUT R32, R29, 0x70, R4, 0x78, !PT ;  /* 0x000000701d207812 */ /* 0x000fc400078e7804 */
        /* <DEDUP_REMOVED lines=14> */
[----:B------:R-:W-:Y:S01]  /*7530*/  @!PT LDS RZ, [RZ] ;  /* 0x00000000fffff984 */ /* 0x000fe20000000800 */
[----:B------:R-:W-:Y:S01]  /*7540*/  @!PT LDS RZ, [RZ] ;  /* 0x00000000fffff984 */ /* 0x000fe20000000800 */
[----:B------:R-:W-:Y:S01]  /*7550*/  @!PT LDS RZ, [RZ] ;  /* 0x00000000fffff984 */ /* 0x000fe20000000800 */
[----:B------:R-:W-:Y:S01]  /*7560*/  @!PT LDS RZ, [RZ] ;  /* 0x00000000fffff984 */ /* 0x000fe20000000800 */
[----:B------:R1:W-:Y:S06]  /*7570*/  MEMBAR.ALL.CTA ;  /* 0x0000000000007992 */ /* 0x0003ec0000008000 */
[----:B-1----:R-:W1:Y:S01]  /*7580*/  FENCE.VIEW.ASYNC.S ;  /* 0x00000000000073c6 */ /* 0x002e620000000000 */
[----:B------:R-:W-:Y:S05]  /*7590*/  BRA.U UP0, `(.L_x_154) ;  /* 0x0000000100047547 */ /* 0x000fea000b800000 */
[----:B------:R-:W-:Y:S05]  /*75a0*/  BPT.TRAP 0x1 ;  /* 0x000000040000795c */ /* 0x000fea0000300000 */
.L_x_154:
[----:B------:R-:W-:-:S05]  /*75b0*/  HFMA2 R3, -RZ, RZ, 0, 5.9604644775390625e-08 ;  /* 0x00000001ff037431 */ /* 0x000fca00000001ff */
[----:B------:R-:W-:-:S04]  /*75c0*/  SHF.L.U32 R4, R3, 0x1f, RZ ;  /* 0x0000001f03047819 */ /* 0x000fc800000006ff */
[----:B-1----:R-:W1:Y:S02]  /*75d0*/  SYNCS.PHASECHK.TRANS64.TRYWAIT P0, [R17+URZ+0xe0c8], R4 ;  /* 0x00e0c804110075a7 */ /* 0x002e6400080011ff */
[----:B-1----:R-:W-:Y:S05]  /*75e0*/  @!P0 BRA `(.L_x_155) ;  /* 0x000000d800988947 */ /* 0x002fea0003800000 */
.L_x_394:
[----:B------:R-:W-:Y:S05]  /*75f0*/  @!P6 BRA `(.L_x_156) ;  /* 0x000000000094e947 */ /* 0x000fea0003800000 */
[----:B------:R-:W5:Y:S01]  /*7600*/  LDCU UR4, c[0x0][0x380] ;  /* 0x00007000ff0477ac */ /* 0x000f620008000800 */
[----:B------:R-:W-:Y:S01]  /*7610*/  IMAD.U32 R5, RZ, RZ, UR41 ;  /* 0x00000029ff057e24 */ /* 0x000fe2000f8e00ff */
[----:B------:R-:W-:Y:S04]  /*7620*/  BSSY.RECONVERGENT B0, `(.L_x_156) ;  /* 0x0000022000007945 */ /* 0x000fe80003800200 */
[----:B------:R-:W-:-:S04]  /*7630*/  IADD3 R5, PT, PT, R5, 0x80, R18 ;  /* 0x0000008005057810 */ /* 0x000fc80007ffe012 */
[----:B-----5:R-:W-:-:S13]  /*7640*/  ISETP.GE.AND P0, PT, R5, UR4, PT ;  /* 0x0000000405007c0c */ /* 0x020fda000bf06270 */
[----:B------:R-:W-:Y:S05]  /*7650*/  @P0 BRA `(.L_x_157) ;  /* 0x0000000000780947 */ /* 0x000fea0003800000 */
[----:B------:R-:W5:Y:S01]  /*7660*/  LDCU UR7, c[0x0][0x38c] ;  /* 0x00007180ff0777ac */ /* 0x000f620008000800 */
[----:B------:R-:W2:Y:S01]  /*7670*/  LDCU UR6, c[0x0][0x890] ;  /* 0x00011200ff0677ac */ /* 0x000ea20008000800 */
[----:B------:R-:W4:Y:S01]  /*7680*/  LDCU.64 UR4, c[0x0][0x888] ;  /* 0x00011100ff0477ac */ /* 0x000f220008000a00 */
[----:B-----5:R-:W5:Y:S01]  /*7690*/  I2F.U32.RP R8, UR7 ;  /* 0x0000000700087d06 */ /* 0x020f620008209000 */
[----:B------:R-:W-:Y:S01]  /*76a0*/  ISETP.NE.U32.AND P0, PT, RZ, UR7, PT ;  /* 0x00000007ff007c0c */ /* 0x000fe2000bf05070 */
[----:B--2---:R-:W-:-:S06]  /*76b0*/  IMAD R2, R2, UR6, R5 ;  /* 0x0000000602027c24 */ /* 0x004fcc000f8e0205 */
[----:B-----5:R-:W2:Y:S02]  /*76c0*/  MUFU.RCP R6, R8 ;  /* 0x0000000800067308 */ /* 0x020ea40000001000 */
[----:B--2---:R-:W-:-:S06]  /*76d0*/  IADD3 R6, PT, PT, R6, 0xffffffe, RZ ;  /* 0x0ffffffe06067810 */ /* 0x004fcc0007ffe0ff */
[----:B------:R-:W2:Y:S02]  /*76e0*/  F2I.FTZ.U32.TRUNC.NTZ R7, R6 ;  /* 0x0000000600077305 */ /* 0x000ea4000021f000 */
[----:B--2---:R-:W-:Y:S02]  /*76f0*/  IADD3 R3, PT, PT, RZ, -R7, RZ ;  /* 0x80000007ff037210 */ /* 0x004fe40007ffe0ff */
[----:B------:R-:W-:-:S03]  /*7700*/  MOV R6, RZ ;  /* 0x000000ff00067202 */ /* 0x000fc60000000f00 */
[----:B------:R-:W-:-:S04]  /*7710*/  IMAD R3, R3, UR7, RZ ;  /* 0x0000000703037c24 */ /* 0x000fc8000f8e02ff */
[----:B------:R-:W-:-:S06]  /*7720*/  IMAD.HI.U32 R3, R7, R3, R6 ;  /* 0x0000000307037227 */ /* 0x000fcc00078e0006 */
[----:B---3--:R-:W-:-:S04]  /*7730*/  IMAD.HI.U32 R3, R3, R0, RZ ;  /* 0x0000000003037227 */ /* 0x008fc800078e00ff */
[----:B------:R-:W-:-:S04]  /*7740*/  IMAD.MOV R7, RZ, RZ, -R3 ;  /* 0x000000ffff077224 */ /* 0x000fc800078e0a03 */
[----:B-1----:R-:W-:Y:S02]  /*7750*/  IMAD R4, R7, UR7, R0 ;  /* 0x0000000707047c24 */ /* 0x002fe4000f8e0200 */
[----:B------:R-:W1:Y:S03]  /*7760*/  LDC.64 R6, c[0x0][0x880] ;  /* 0x00022000ff067b82 */ /* 0x000e660000000a00 */
[----:B------:R-:W-:-:S13]  /*7770*/  ISETP.GE.U32.AND P2, PT, R4, UR7, PT ;  /* 0x0000000704007c0c */ /* 0x000fda000bf46070 */
[----:B------:R-:W-:Y:S02]  /*7780*/  @P2 IADD3 R4, PT, PT, R4, -UR7, RZ ;  /* 0x8000000704042c10 */ /* 0x000fe4000fffe0ff */
[----:B------:R-:W-:Y:S02]  /*7790*/  @P2 IADD3 R3, PT, PT, R3, 0x1, RZ ;  /* 0x0000000103032810 */ /* 0x000fe40007ffe0ff */
[----:B------:R-:W-:-:S13]  /*77a0*/  ISETP.GE.U32.AND P1, PT, R4, UR7, PT ;  /* 0x0000000704007c0c */ /* 0x000fda000bf26070 */
        /* <DEDUP_REMOVED lines=9> */
.L_x_157:
[----:B------:R-:W-:Y:S05]  /*7840*/  BSYNC.RECONVERGENT B0 ;  /* 0x0000000000007941 */ /* 0x000fea0003800200 */
.L_x_156:
[----:B------:R-:W-:Y:S01]  /*7850*/  @!PT LDS RZ, [RZ] ;  /* 0x00000000fffff984 */ /* 0x000fe20000000800 */
[----:B------:R-:W-:Y:S01]  /*7860*/  @!PT LDS RZ, [RZ] ;  /* 0x00000000fffff984 */ /* 0x000fe20000000800 */
[----:B------:R-:W-:Y:S01]  /*7870*/  @!PT LDS RZ, [RZ] ;  /* 0x00000000fffff984 */ /* 0x000fe20000000800 */
[----:B------:R-:W-:Y:S01]  /*7880*/  @!PT LDS RZ, [RZ] ;  /* 0x00000000fffff984 */ /* 0x000fe20000000800 */
[----:B------:R1:W-:Y:S06]  /*7890*/  MEMBAR.ALL.CTA ;  /* 0x0000000000007992 */ /* 0x0003ec0000008000 */
[----:B-1----:R-:W1:Y:S01]  /*78a0*/  FENCE.VIEW.ASYNC.S ;  /* 0x00000000000073c6 */ /* 0x002e620000000000 */
[----:B------:R-:W-:-:S09]  /*78b0*/  UISETP.NE.AND UP0, UPT, UR38, URZ, UPT ;  /* 0x000000ff2600728c */ /* 0x000fd2000bf05270 */
[----:B------:R-:W-:Y:S05]  /*78c0*/  BRA.U UP0, `(.L_x_158) ;  /* 0x0000000100047547 */ /* 0x000fea000b800000 */
[----:B------:R-:W-:Y:S05]  /*78d0*/  BPT.TRAP 0x1 ;  /* 0x000000040000795c */ /* 0x000fea0000300000 */
.L_x_158:
[----:B-1----:R-:W-:Y:S01]  /*78e0*/  SYNCS.ARRIVE.TRANS64.A1T0 RZ, [R17+URZ+0xe0b8], RZ ;  /* 0x00e0b8ff11ff79a7 */ /* 0x002fe200081000ff */
[----:B------:R-:W-:Y:S05]  /*78f0*/  EXIT ;  /* 0x000000000000794d */ /* 0x000fea0003800000 */
.L_x_87:
[----:B------:R-:W-:Y:S01]  /*7900*/  UISETP.NE.AND UP0, UPT, UR37, URZ, UPT ;  /* 0x000000ff2500728c */ /* 0x000fe2000bf05270 */
[C---:B------:R-:W-:Y:S01]  /*7910*/  IMAD.U32 R56, R16.reuse, 0x10000, RZ ;  /* 0x0001000010387824 */ /* 0x040fe200078e00ff */
[----:B------:R-:W-:-:S04]  /*7920*/  LOP3.LUT R2, R16, 0x7f, RZ, 0xc0, !PT ;  /* 0x0000007f10027812 */ /* 0x000fc800078ec0ff */
[----:B------:R-:W-:-:S04]  /*7930*/  LOP3.LUT R56, R56, 0x600000, RZ, 0xc0, !PT ;  /* 0x0060000038387812 */ /* 0x000fc800078ec0ff */
[----:B------:R-:W-:Y:S01]  /*7940*/  LOP3.LUT R57, R56, 0x80, RZ, 0xfc, !PT ;  /* 0x0000008038397812 */ /* 0x000fe200078efcff */
[----:B------:R-:W-:Y:S05]  /*7950*/  BRA.U !UP0, `(.L_x_159) ;  /* 0x0000000108047547 */ /* 0x000fea000b800000 */
[----:B------:R-:W-:Y:S05]  /*7960*/  BPT.TRAP 0x1 ;  /* 0x000000040000795c */ /* 0x000fea0000300000 */
.L_x_159:
[----:B------:R-:W1:Y:S01]  /*7970*/  S2UR UR40, SR_CgaCtaId ;  /* 0x00000000002879c3 */ /* 0x000e620000008800 */
[----:B------:R-:W-:Y:S01]  /*7980*/  UMOV UR39, 0x400 ;  /* 0x0000040000277882 */ /* 0x000fe20000000000 */
[----:B------:R-:W-:Y:S01]  /*7990*/  SHF.L.U32 R3, RZ, 0x1f, RZ ;  /* 0x0000001fff037819 */ /* 0x000fe200000006ff */
[----:B-1----:R-:W-:-:S09]  /*79a0*/  ULEA UR39, UR40, UR39, 0x18 ;  /* 0x0000002728277291 */ /* 0x002fd2000f8ec0ff */
[----:B------:R-:W1:Y:S02]  /*79b0*/  SYNCS.PHASECHK.TRANS64.TRYWAIT P0, [UR39+0xe070], R3 ;  /* 0x00e07003ff0075a7 */ /* 0x000e640008001127 */
[----:B-1----:R-:W-:Y:S05]  /*79c0*/  @!P0 BRA `(.L_x_160) ;  /* 0x000000d400b48947 */ /* 0x002fea0003800000 */
.L_x_395:
[----:B------:R-:W-:-:S09]  /*79d0*/  UISETP.NE.AND UP0, UPT, UR37, URZ, UPT ;  /* 0x000000ff2500728c */ /* 0x000fd2000bf05270 */
[----:B------:R-:W-:Y:S05]  /*79e0*/  BRA.U !UP0, `(.L_x_161) ;  /* 0x0000000108047547 */ /* 0x000fea000b800000 */
[----:B------:R-:W-:Y:S05]  /*79f0*/  BPT.TRAP 0x1 ;  /* 0x000000040000795c */ /* 0x000fea0000300000 */
.L_x_161:
[----:B------:R-:W-:Y:S02]  /*7a00*/  UIADD3 UR46, UPT, UPT, UR39, 0xe078, URZ ;  /* 0x0000e078272e7890 */ /* 0x000fe4000fffe0ff */
[----:B------:R-:W-:Y:S02]  /*7a10*/  UISETP.NE.AND UP0, UPT, UR36, URZ, UPT ;  /* 0x000000ff2400728c */ /* 0x000fe4000bf05270 */
[----:B------:R-:W-:-:S09]  /*7a20*/  UPRMT UR4, UR40, 0x654, UR46 ;  /* 0x0000065428047896 */ /* 0x000fd2000800002e */
[----:B------:R-:W-:Y:S01]  /*7a30*/  SYNCS.ARRIVE.TRANS64.RED.A1T0 RZ, [UR4], RZ ;  /* 0x000000ffffff79a7 */ /* 0x000fe20008100404 */
[----:B------:R-:W-:Y:S05]  /*7a40*/  BRA.U !UP0, `(.L_x_162) ;  /* 0x0000000108047547 */ /* 0x000fea000b800000 */
[----:B------:R-:W-:Y:S05]  /*7a50*/  BPT.TRAP 0x1 ;  /* 0x000000040000795c */ /* 0x000fea0000300000 */
.L_x_162:
[----:B------:R-:W2:Y:S01]  /*7a60*/  SYNCS.PHASECHK.TRANS64.TRYWAIT P0, [UR39+0xe080], R3 ;  /* 0x00e08003ff0075a7 */ /* 0x000ea20008001127 */
[----:B------:R-:W-:Y:S01]  /*7a70*/  UMOV UR45, URZ ;  /* 0x000000ff002d7c82 */ /* 0x000fe20008000000 */
[----:B--2---:R-:W-:Y:S05]  /*7a80*/  @!P0 BRA `(.L_x_163) ;  /* 0x000000d4009c8947 */ /* 0x004fea0003800000 */
.L_x_396:
[----:B------:R-:W-:Y:S01]  /*7a90*/  UISETP.GE.AND UP0, UPT, UR5, 0x41, UPT ;  /* 0x000000410500788c */ /* 0x000fe2000bf06270 */
[----:B------:R-:W-:Y:S01]  /*7aa0*/  UMOV UR44, 0x1 ;  /* 0x00000001002c7882 */ /* 0x000fe20000000000 */
[----:B------:R-:W-:-:S07]  /*7ab0*/  UMOV UR43, 0x1 ;  /* 0x00000001002b7882 */ /* 0x000fce0000000000 */
[----:B------:R-:W-:Y:S05]  /*7ac0*/  BRA.U !UP0, `(.L_x_164) ;  /* 0x00000021089c7547 */ /* 0x000fea000b800000 */
[----:B------:R-:W-:Y:S01]  /*7ad0*/  UIADD3 UR5, UPT, UPT, UR5, 0x3f, URZ ;  /* 0x0000003f05057890 */ /* 0x000fe2000fffe0ff */
[----:B------:R-:W-:Y:S01]  /*7ae0*/  VIADD R61, R56, 0x100 ;  /* 0x00000100383d7836 */ /* 0x000fe20000000000 */
[----:B------:R-:W-:Y:S01]  /*7af0*/  LOP3.LUT R62, R62, 0x3, RZ, 0xc0, !PT ;  /* 0x000000033e3e7812 */ /* 0x000fe200078ec0ff */
[C---:B------:R-:W-:Y:S01]  /*7b00*/  VIADD R59, R56.reuse, 0x180 ;  /* 0x00000180383b7836 */ /* 0x040fe20000000000 */
[----:B------:R-:W-:Y:S01]  /*7b10*/  USHF.R.S32.HI UR4, URZ, 0x1f, UR5 ;  /* 0x0000001fff047899 */ /* 0x000fe20008011405 */
[C---:B------:R-:W-:Y:S01]  /*7b20*/  VIADD R58, R56.reuse, 0x110 ;  /* 0x00000110383a7836 */ /* 0x040fe20000000000 */
[----:B------:R-:W-:Y:S01]  /*7b30*/  SHF.R.U32.HI R60, RZ, 0x15, R57 ;  /* 0x00000015ff3c7819 */ /* 0x000fe20000011639 */
[C---:B------:R-:W-:Y:S01]  /*7b40*/  VIADD R23, R56.reuse, 0x120 ;  /* 0x0000012038177836 */ /* 0x040fe20000000000 */
[----:B------:R-:W-:Y:S01]  /*7b50*/  ULEA.HI UR4, UR4, UR5, URZ, 0x6 ;  /* 0x0000000504047291 */ /* 0x000fe2000f8f30ff */
[C---:B------:R-:W-:Y:S01]  /*7b60*/  VIADD R22, R56.reuse, 0x130 ;  /* 0x0000013038167836 */ /* 0x040fe20000000000 */
[----:B------:R-:W-:Y:S01]  /*7b70*/  SHF.R.U32.HI R61, RZ, 0x15, R61 ;  /* 0x00000015ff3d7819 */ /* 0x000fe2000001163d */
[C---:B------:R-:W-:Y:S01]  /*7b80*/  VIADD R19, R56.reuse, 0x190 ;  /* 0x0000019038137836 */ /* 0x040fe20000000000 */
[----:B------:R-:W-:Y:S01]  /*7b90*/  SHF.R.U32.HI R59, RZ, 0x15, R59 ;  /* 0x00000015ff3b7819 */ /* 0x000fe2000001163b */
[C---:B------:R-:W-:Y:S01]  /*7ba0*/  VIADD R18, R56.reuse, 0x1a0 ;  /* 0x000001a038127836 */ /* 0x040fe20000000000 */
[----:B------:R-:W-:Y:S01]  /*7bb0*/  SHF.R.U32.HI R58, RZ, 0x15, R58 ;  /* 0x00000015ff3a7819 */ /* 0x000fe2000001163a */
[----:B------:R-:W-:Y:S01]  /*7bc0*/  VIADD R17, R56, 0x1b0 ;  /* 0x000001b038117836 */ /* 0x000fe20000000000 */
[----:B------:R-:W-:Y:S01]  /*7bd0*/  SHF.R.U32.HI R23, RZ, 0x15, R23 ;  /* 0x00000015ff177819 */ /* 0x000fe20000011617 */
[----:B------:R-:W-:Y:S01]  /*7be0*/  UMOV UR45, URZ ;  /* 0x000000ff002d7c82 */ /* 0x000fe20008000000 */
[----:B------:R-:W-:Y:S01]  /*7bf0*/  SHF.R.U32.HI R22, RZ, 0x15, R22 ;  /* 0x00000015ff167819 */ /* 0x000fe20000011616 */
[----:B------:R-:W-:Y:S01]  /*7c00*/  USHF.R.S32.HI UR42, URZ, 0x6, UR4 ;  /* 0x00000006ff2a7899 */ /* 0x000fe20008011404 */
[----:B------:R-:W-:Y:S01]  /*7c10*/  SHF.R.U32.HI R19, RZ, 0x15, R19 ;  /* 0x00000015ff137819 */ /* 0x000fe20000011613 */
[----:B------:R-:W-:Y:S01]  /*7c20*/  UMOV UR43, 0x1 ;  /* 0x00000001002b7882 */ /* 0x000fe20000000000 */
[----:B------:R-:W-:Y:S01]  /*7c30*/  SHF.R.U32.HI R18, RZ, 0x15, R18 ;  /* 0x00000015ff127819 */ /* 0x000fe20000011612 */
[----:B------:R-:W-:Y:S01]  /*7c40*/  UMOV UR41, URZ ;  /* 0x000000ff00297c82 */ /* 0x000fe20008000000 */
[----:B------:R-:W-:-:S07]  /*7c50*/  SHF.R.U32.HI R17, RZ, 0x15, R17 ;  /* 0x00000015ff117819 */ /* 0x000fce0000011611 */
.L_x_196:
[----:B------:R-:W-:Y:S01]  /*7c60*/  UISETP.NE.AND UP0, UPT, UR37, URZ, UPT ;  /* 0x000000ff2500728c */ /* 0x000fe2000bf05270 */
[----:B------:R-:W-:Y:S01]  /*7c70*/  UMOV UR4, UR42 ;  /* 0x0000002a00047c82 */ /* 0x000fe20008000000 */
[----:B------:R-:W-:Y:S02]  /*7c80*/  UIADD3 UR42, UPT, UPT, UR42, -0x1, URZ ;  /* 0xffffffff2a2a7890 */ /* 0x000fe4000fffe0ff */
[----:B------:R-:W-:Y:S01]  /*7c90*/  UISETP.GT.AND UP1, UPT, UR4, 0x2, UPT ;  /* 0x000000020400788c */ /* 0x000fe2000bf24270 */
[----:B------:R-:W-:-:S03]  /*7ca0*/  UMOV UR44, UR41 ;  /* 0x00000029002c7c82 */ /* 0x000fc60008000000 */
[----:B------:R-:W-:Y:S01]  /*7cb0*/  UP2UR UR47, UPR, URZ, 0x2 ;  /* 0x00000002ff2f7883 */ /* 0x000fe20008000000 */
[----:B--234-:R-:W-:Y:S11]  /*7cc0*/  BRA.U !UP0, `(.L_x_165) ;  /* 0x0000000108047547 */ /* 0x01cff6000b800000 */
[----:B------:R-:W-:Y:S05]  /*7cd0*/  BPT.TRAP 0x1 ;  /* 0x000000040000795c */ /* 0x000fea0000300000 */
.L_x_165:
[----:B-1----:R-:W-:-:S04]  /*7ce0*/  MOV R3, UR43 ;  /* 0x0000002b00037c02 */ /* 0x002fc80008000f00 */
[----:B------:R-:W-:-:S04]  /*7cf0*/  SHF.L.U32 R3, R3, 0x1f, RZ ;  /* 0x0000001f03037819 */ /* 0x000fc800000006ff */
[----:B------:R-:W1:Y:S02]  /*7d00*/  SYNCS.PHASECHK.TRANS64.TRYWAIT P0, [UR39+0xe070], R3 ;  /* 0x00e07003ff0075a7 */ /* 0x000e640008001127 */
[----:B-1----:R-:W-:Y:S05]  /*7d10*/  @!P0 BRA `(.L_x_166) ;  /* 0x000000d400108947 */ /* 0x002fea0003800000 */
.L_x_397:
[----:B------:R-:W-:Y:S01]  /*7d20*/  R2UR UR4, R56 ;  /* 0x00000000380472ca */ /* 0x000fe200000e0000 */
[----:B------:R-:W-:Y:S01]  /*7d30*/  UISETP.NE.AND UP0, UPT, UR38, URZ, UPT ;  /* 0x000000ff2600728c */ /* 0x000fe2000bf05270 */
[----:B------:R-:W-:Y:S01]  /*7d40*/  PLOP3.LUT P0, PT, PT, PT, PT, 0x80, 0x8 ;  /* 0x000000000008781c */ /* 0x000fe20003f0f070 */
[----:B------:R-:W-:-:S10]  /*7d50*/  IMAD.MOV.U32 R63, RZ, RZ, 0x3f800000 ;  /* 0x3f800000ff3f7424 */ /* 0x000fd400078e00ff */
[----:B------:R-:W2:Y:S02]  /*7d60*/  LDTM.x2 R4, tmem[UR4] ;  /* 0x00000004000479ee */ /* 0x000ea400080c0000 */
[----:B--2---:R-:W-:-:S13]  /*7d70*/  FSETP.NEU.AND P2, PT, R4, R5, PT ;  /* 0x000000050400720b */ /* 0x004fda0003f4d000 */
[----:B-1----:R-:W1:Y:S01]  /*7d80*/  @P2 LDC R0, c[0x0][0x704] ;  /* 0x0001c100ff002b82 */ /* 0x002e620000000800 */
[----:B------:R-:W-:-:S04]  /*7d90*/  @P2 FADD R5, R4, -R5 ;  /* 0x8000000504052221 */ /* 0x000fc80000000000 */
[----:B-1----:R-:W-:-:S05]  /*7da0*/  @P2 FMUL R5, R5, R0 ;  /* 0x0000000005052220 */ /* 0x002fca0000400000 */
[----:B------:R-:W-:-:S04]  /*7db0*/  @P2 FSETP.GEU.AND P1, PT, R5, -126, PT ;  /* 0xc2fc00000500280b */ /* 0x000fc80003f2e000 */
[----:B------:R-:W-:-:S13]  /*7dc0*/  @P2 PLOP3.LUT P0, PT, P1, PT, PT, 0x80, 0x8 ;  /* 0x000000000008281c */ /* 0x000fda0000f0f070 */
[----:B------:R-:W-:-:S04]  /*7dd0*/  @!P0 FMUL R5, R5, 0.5 ;  /* 0x3f00000005058820 */ /* 0x000fc80000400000 */
[----:B------:R-:W1:Y:S02]  /*7de0*/  @P2 MUFU.EX2 R0, R5 ;  /* 0x0000000500002308 */ /* 0x000e640000000800 */
[----:B-1----:R-:W-:-:S05]  /*7df0*/  @!P0 FMUL R0, R0, R0 ;  /* 0x0000000000008220 */ /* 0x002fca0000400000 */
[----:B------:R-:W-:Y:S01]  /*7e00*/  @P2 MOV R63, R0 ;  /* 0x00000000003f2202 */ /* 0x000fe20000000f00 */
[----:B------:R-:W-:Y:S06]  /*7e10*/  BRA.U UP0, `(.L_x_167) ;  /* 0x0000000100047547 */ /* 0x000fec000b800000 */
[----:B------:R-:W-:Y:S05]  /*7e20*/  BPT.TRAP 0x1 ;  /* 0x000000040000795c */ /* 0x000fea0000300000 */
.L_x_167:
[----:B------:R-:W-:Y:S01]  /*7e30*/  IMAD.U32 R3, RZ, RZ, UR45 ;  /* 0x0000002dff037e24 */ /* 0x000fe2000f8e00ff */
[----:B------:R-:W-:-:S04]  /*7e40*/  FSETP.NEU.AND P1, PT, R63, 1, PT ;  /* 0x3f8000003f00780b */ /* 0x000fc80003f2d000 */
[----:B------:R-:W-:-:S04]  /*7e50*/  SHF.L.U32 R3, R3, 0x1f, RZ ;  /* 0x0000001f03037819 */ /* 0x000fc800000006ff */
[----:B------:R-:W1:Y:S02]  /*7e60*/  SYNCS.PHASECHK.TRANS64.TRYWAIT P0, [UR39+0xe090], R3 ;  /* 0x00e09003ff0075a7 */ /* 0x000e640008001127 */
[----:B-1----:R-:W-:Y:S05]  /*7e70*/  @!P0 BRA `(.L_x_168) ;  /* 0x000000d000d08947 */ /* 0x002fea0003800000 */
.L_x_398:
[----:B------:R-:W-:-:S13]  /*7e80*/  VOTE.ANY P1, P1 ;  /* 0x0000000000ff7806 */ /* 0x000fda0000820100 */
[----:B------:R-:W-:Y:S05]  /*7e90*/  @!P1 BRA `(.L_x_169) ;  /* 0x0000000c00309947 */ /* 0x000fea0003800000 */
[----:B------:R-:W-:-:S13]  /*7ea0*/  ISETP.NE.AND P0, PT, R62, R61, PT ;  /* 0x0000003d3e00720c */ /* 0x000fda0003f05270 */
[----:B------:R-:W-:Y:S05]  /*7eb0*/  @!P0 BRA `(.L_x_170) ;  /* 0x0000000000408947 */ /* 0x000fea0003800000 */
[----:B------:R-:W-:Y:S01]  /*7ec0*/  MOV R14, 0x8 ;  /* 0x00000008000e7802 */ /* 0x000fe20000000f00 */
[----:B------:R-:W2:Y:S01]  /*7ed0*/  LDCU.64 UR8, c[0x4][0xb0] ;  /* 0x01001600ff0877ac */ /* 0x000ea20008000a00 */
[----:B------:R-:W-:Y:S02]  /*7ee0*/  HFMA2 R12, -RZ, RZ, 0, 5.9604644775390625e-08 ;  /* 0x00000001ff0c7431 */ /* 0x000fe400000001ff */
[----:B------:R-:W-:Y:S01]  /*7ef0*/  IMAD.MOV.U32 R8, RZ, RZ, 0x192 ;  /* 0x00000192ff087424 */ /* 0x000fe200078e00ff */
[----:B------:R-:W3:Y:S01]  /*7f00*/  LDCU.64 UR6, c[0x4][0xb8] ;  /* 0x01001700ff0677ac */ /* 0x000ee20008000a00 */
[----:B------:R-:W4:Y:S01]  /*7f10*/  LDC.64 R14, c[0x4][R14] ;  /* 0x010000000e0e7b82 */ /* 0x000f220000000a00 */
[----:B------:R-:W-:Y:S01]  /*7f20*/  IMAD.MOV.U32 R13, RZ, RZ, RZ ;  /* 0x000000ffff0d7224 */ /* 0x000fe200078e00ff */
[----:B------:R-:W5:Y:S01]  /*7f30*/  LDCU.64 UR4, c[0x4][0x30] ;  /* 0x01000600ff0477ac */ /* 0x000f620008000a00 */
[----:B--2---:R-:W-:Y:S01]  /*7f40*/  IMAD.U32 R4, RZ, RZ, UR8 ;  /* 0x00000008ff047e24 */ /* 0x004fe2000f8e00ff */
[----:B------:R-:W-:Y:S01]  /*7f50*/  MOV R5, UR9 ;  /* 0x0000000900057c02 */ /* 0x000fe20008000f00 */
[----:B---3--:R-:W-:Y:S01]  /*7f60*/  IMAD.U32 R6, RZ, RZ, UR6 ;  /* 0x00000006ff067e24 */ /* 0x008fe2000f8e00ff */
[----:B------:R-:W-:Y:S01]  /*7f70*/  MOV R7, UR7 ;  /* 0x0000000700077c02 */ /* 0x000fe20008000f00 */
[----:B-----5:R-:W-:Y:S01]  /*7f80*/  IMAD.U32 R10, RZ, RZ, UR4 ;  /* 0x00000004ff0a7e24 */ /* 0x020fe2000f8e00ff */
[----:B------:R-:W-:-:S02]  /*7f90*/  MOV R11, UR5 ;  /* 0x00000005000b7c02 */ /* 0x000fc40008000f00 */
[----:B------:R-:W-:-:S07]  /*7fa0*/  LEPC R20, `(.L_x_170) ;  /* 0x000000001014794e */ /* 0x000fce0000000000 */
[----:B-1--4-:R-:W-:Y:S05]  /*7fb0*/  CALL.ABS.NOINC R14 ;  /* 0x000000000e007343 */ /* 0x012fea0003c00000 */
.L_x_170:
[----:B------:R-:W-:Y:S05]  /*7fc0*/  WARPSYNC.ALL ;  /* 0x0000000000007948 */ /* 0x000fea0003800000 */
[----:B------:R-:W-:Y:S02]  /*7fd0*/  R2UR UR4, R56 ;  /* 0x00000000380472ca */ /* 0x000fe400000e0000 */
[----:B------:R-:W-:-:S11]  /*7fe0*/  ISETP.NE.AND P0, PT, R62, R58, PT ;  /* 0x0000003a3e00720c */ /* 0x000fd60003f05270 */
[----:B------:R-:W2:Y:S02]  /*7ff0*/  LDTM.x16 R40, tmem[UR4+0x100] ;  /* 0x00010004002879ee */ /* 0x000ea40008240000 */
[----:B--2---:R-:W-:Y:S05]  /*8000*/  @!P0 BRA `(.L_x_171) ;  /* 0x0000000000408947 */ /* 0x004fea0003800000 */
        /* <DEDUP_REMOVED lines=16> */
.L_x_171:
[----:B------:R-:W-:Y:S05]  /*8110*/  WARPSYNC.ALL ;  /* 0x0000000000007948 */ /* 0x000fea0003800000 */
[----:B------:R-:W-:Y:S02]  /*8120*/  R2UR UR4, R56 ;  /* 0x00000000380472ca */ /* 0x000fe400000e0000 */
[----:B------:R-:W-:Y:S02]  /*8130*/  ISETP.NE.AND P0, PT, R62, R61, PT ;  /* 0x0000003d3e00720c */ /* 0x000fe40003f05270 */
[----:B------:R-:W-:-:S09]  /*8140*/  FSETP.NEU.AND P1, PT, R63, 1, PT ;  /* 0x3f8000003f00780b */ /* 0x000fd20003f2d000 */
[----:B------:R-:W2:Y:S04]  /*8150*/  LDTM.x16 R24, tmem[UR4+0x110] ;  /* 0x00011004001879ee */ /* 0x000ea80008240000 */
[C---:B------:R-:W-:Y:S02]  /*8160*/  @P1 FMUL2 R40, R63.reuse.F32, R40.F32x2.HI_LO ;  /* 0x000000283f28124a */ /* 0x040fe40000040000 */
[C---:B------:R-:W-:Y:S02]  /*8170*/  @P1 FMUL2 R42, R63.reuse.F32, R42.F32x2.HI_LO ;  /* 0x0000002a3f2a124a */ /* 0x040fe40000040000 */
[C---:B------:R-:W-:Y:S02]  /*8180*/  @P1 FMUL2 R44, R63.reuse.F32, R44.F32x2.HI_LO ;  /* 0x0000002c3f2c124a */ /* 0x040fe40000040000 */
[----:B------:R-:W-:-:S02]  /*8190*/  @P1 FMUL2 R46, R63.F32, R46.F32x2.HI_LO ;  /* 0x0000002e3f2e124a */ /* 0x000fc40000040000 */
[C---:B------:R-:W-:Y:S02]  /*81a0*/  @P1 FMUL2 R48, R63.reuse.F32, R48.F32x2.HI_LO ;  /* 0x000000303f30124a */ /* 0x040fe40000040000 */
[C---:B------:R-:W-:Y:S02]  /*81b0*/  @P1 FMUL2 R50, R63.reuse.F32, R50.F32x2.HI_LO ;  /* 0x000000323f32124a */ /* 0x040fe40000040000 */
[C---:B------:R-:W-:Y:S02]  /*81c0*/  @P1 FMUL2 R52, R63.reuse.F32, R52.F32x2.HI_LO ;  /* 0x000000343f34124a */ /* 0x040fe40000040000 */
[----:B------:R-:W-:Y:S01]  /*81d0*/  @P1 FMUL2 R54, R63.F32, R54.F32x2.HI_LO ;  /* 0x000000363f36124a */ /* 0x000fe20000040000 */
[----:B--2---:R-:W-:Y:S06]  /*81e0*/  @!P0 BRA `(.L_x_172) ;  /* 0x0000000000408947 */ /* 0x004fec0003800000 */
        /* <DEDUP_REMOVED lines=16> */
.L_x_172:
[----:B------:R-:W-:Y:S05]  /*82f0*/  WARPSYNC.ALL ;  /* 0x0000000000007948 */ /* 0x000fea0003800000 */
[----:B------:R-:W-:Y:S02]  /*8300*/  R2UR UR4, R56 ;  /* 0x00000000380472ca */ /* 0x000fe400000e0000 */
[----:B------:R-:W-:-:S11]  /*8310*/  ISETP.NE.AND P0, PT, R62, R23, PT ;  /* 0x000000173e00720c */ /* 0x000fd60003f05270 */
[----:B------:R2:W-:Y:S02]  /*8320*/  STTM.x16 tmem[UR4+0x100], R40 ;  /* 0x00010028000079ed */ /* 0x0005e40008240004 */
[----:B------:R-:W-:Y:S05]  /*8330*/  @!P0 BRA `(.L_x_173) ;  /* 0x0000000000408947 */ /* 0x000fea0003800000 */
[----:B------:R-:W-:Y:S01]  /*8340*/  MOV R14, 0x8 ;  /* 0x00000008000e7802 */ /* 0x000fe20000000f00 */
[----:B------:R-:W3:Y:S01]  /*8350*/  LDCU.64 UR8, c[0x4][0xb0] ;  /* 0x01001600ff0877ac */ /* 0x000ee20008000a00 */
[----:B------:R-:W-:Y:S02]  /*8360*/  HFMA2 R12, -RZ, RZ, 0, 5.9604644775390625e-08 ;  /* 0x00000001ff0c7431 */ /* 0x000fe400000001ff */
[----:B------:R-:W-:Y:S01]  /*8370*/  IMAD.MOV.U32 R8, RZ, RZ, 0x192 ;  /* 0x00000192ff087424 */ /* 0x000fe200078e00ff */
[----:B------:R-:W4:Y:S01]  /*8380*/  LDCU.64 UR6, c[0x4][0xb8] ;  /* 0x01001700ff0677ac */ /* 0x000f220008000a00 */
[----:B------:R-:W5:Y:S01]  /*8390*/  LDC.64 R14, c[0x4][R14] ;  /* 0x010000000e0e7b82 */ /* 0x000f620000000a00 */
[----:B------:R-:W-:Y:S01]  /*83a0*/  IMAD.MOV.U32 R13, RZ, RZ, RZ ;  /* 0x000000ffff0d7224 */ /* 0x000fe200078e00ff */
[----:B------:R-:W1:Y:S01]  /*83b0*/  LDCU.64 UR4, c[0x4][0x30] ;  /* 0x01000600ff0477ac */ /* 0x000e620008000a00 */
[----:B---3--:R-:W-:Y:S01]  /*83c0*/  IMAD.U32 R4, RZ, RZ, UR8 ;  /* 0x00000008ff047e24 */ /* 0x008fe2000f8e00ff */
[----:B------:R-:W-:Y:S01]  /*83d0*/  MOV R5, UR9 ;  /* 0x0000000900057c02 */ /* 0x000fe20008000f00 */
[----:B----4-:R-:W-:Y:S01]  /*83e0*/  IMAD.U32 R6, RZ, RZ, UR6 ;  /* 0x00000006ff067e24 */ /* 0x010fe2000f8e00ff */
[----:B------:R-:W-:Y:S01]  /*83f0*/  MOV R7, UR7 ;  /* 0x0000000700077c02 */ /* 0x000fe20008000f00 */
[----:B-1----:R-:W-:Y:S01]  /*8400*/  IMAD.U32 R10, RZ, RZ, UR4 ;  /* 0x00000004ff0a7e24 */ /* 0x002fe2000f8e00ff */
[----:B------:R-:W-:-:S02]  /*8410*/  MOV R11, UR5 ;  /* 0x00000005000b7c02 */ /* 0x000fc40008000f00 */
[----:B------:R-:W-:-:S07]  /*8420*/  LEPC R20, `(.L_x_173) ;  /* 0x000000001014794e */ /* 0x000fce0000000000 */
[----:B--2--5:R-:W-:Y:S05]  /*8430*/  CALL.ABS.NOINC R14 ;  /* 0x000000000e007343 */ /* 0x024fea0003c00000 */
.L_x_173:
[----:B------:R-:W-:Y:S05]  /*8440*/  WARPSYNC.ALL ;  /* 0x0000000000007948 */ /* 0x000fea0003800000 */
[----:B------:R-:W-:Y:S02]  /*8450*/  R2UR UR4, R56 ;  /* 0x00000000380472ca */ /* 0x000fe400000e0000 */
[----:B------:R-:W-:Y:S02]  /*8460*/  ISETP.NE.AND P0, PT, R62, R58, PT ;  /* 0x0000003a3e00720c */ /* 0x000fe40003f05270 */
[----:B------:R-:W-:-:S09]  /*8470*/  FSETP.NEU.AND P1, PT, R63, 1, PT ;  /* 0x3f8000003f00780b */ /* 0x000fd20003f2d000 */
[----:B--2---:R-:W2:Y:S04]  /*8480*/  LDTM.x16 R40, tmem[UR4+0x120] ;  /* 0x00012004002879ee */ /* 0x004ea80008240000 */
        /* <DEDUP_REMOVED lines=25> */
.L_x_174:
        /* <DEDUP_REMOVED lines=21> */
.L_x_175:
        /* <DEDUP_REMOVED lines=30> */
.L_x_176:
[----:B------:R-:W-:Y:S05]  /*8950*/  WARPSYNC.ALL ;  /* 0x0000000000007948 */ /* 0x000fea0003800000 */
[----:B------:R-:W-:Y:S02]  /*8960*/  R2UR UR4, R56 ;  /* 0x00000000380472ca */ /* 0x000fe400000e0000 */
[----:B------:R-:W-:Y:S02]  /*8970*/  ISETP.NE.AND P0, PT, R62, R22, PT ;  /* 0x000000163e00720c */ /* 0x000fe40003f05270 */
[----:B------:R-:W-:-:S09]  /*8980*/  FSETP.NEU.AND P1, PT, R63, 1, PT ;  /* 0x3f8000003f00780b */ /* 0x000fd20003f2d000 */
[----:B------:R2:W-:Y:S04]  /*8990*/  STTM.x16 tmem[UR4+0x120], R40 ;  /* 0x00012028000079ed */ /* 0x0005e80008240004 */
        /* <DEDUP_REMOVED lines=8> */
[----:B------:R-:W-:Y:S06]  /*8a20*/  @!P0 BRA `(.L_x_177) ;  /* 0x0000000000408947 */ /* 0x000fec0003800000 */
        /* <DEDUP_REMOVED lines=16> */
.L_x_177:
[----:B------:R-:W-:Y:S05]  /*8b30*/  WARPSYNC.ALL ;  /* 0x0000000000007948 */ /* 0x000fea0003800000 */
[----:B------:R-:W-:-:S13]  /*8b40*/  R2UR UR4, R56 ;  /* 0x00000000380472ca */ /* 0x000fda00000e0000 */
[----:B------:R3:W-:Y:S02]  /*8b50*/  STTM.x16 tmem[UR4+0x130], R24 ;  /* 0x00013018000079ed */ /* 0x0007e40008240004 */
.L_x_169:
[----:B------:R-:W-:-:S09]  /*8b60*/  UISETP.NE.AND UP0, UPT, UR36, URZ, UPT ;  /* 0x000000ff2400728c */ /* 0x000fd2000bf05270 */
[----:B------:R-:W-:Y:S05]  /*8b70*/  BRA.U !UP0, `(.L_x_178) ;  /* 0x0000000108047547 */ /* 0x000fea000b800000 */
[----:B------:R-:W-:Y:S05]  /*8b80*/  BPT.TRAP 0x1 ;  /* 0x000000040000795c */ /* 0x000fea0000300000 */
.L_x_178:
[----:B------:R-:W-:Y:S02]  /*8b90*/  UIADD3 UR4, UPT, UPT, UR39, 0xe088, URZ ;  /* 0x0000e08827047890 */ /* 0x000fe4000fffe0ff */
[----:B------:R-:W-:Y:S02]  /*8ba0*/  UISETP.NE.AND UP0, UPT, UR38, URZ, UPT ;  /* 0x000000ff2600728c */ /* 0x000fe4000bf05270 */
[----:B------:R-:W-:Y:S02]  /*8bb0*/  UPRMT UR4, UR40, 0x654, UR4 ;  /* 0x0000065428047896 */ /* 0x000fe40008000004 */
[----:B------:R-:W-:-:S07]  /*8bc0*/  ULOP3.LUT UR41, UR44, 0x1, URZ, 0x3c, !UPT ;  /* 0x000000012c297892 */ /* 0x000fce000f8e3cff */
[----:B------:R-:W-:Y:S01]  /*8bd0*/  SYNCS.ARRIVE.TRANS64.RED.A1T0 RZ, [UR4], RZ ;  /* 0x000000ffffff79a7 */ /* 0x000fe20008100404 */
[----:B------:R-:W4:Y:S01]  /*8be0*/  FENCE.VIEW.ASYNC.T ;  /* 0x00000000000073c6 */ /* 0x000f220000000200 */
[----:B------:R-:W-:Y:S05]  /*8bf0*/  BRA.U UP0, `(.L_x_179) ;  /* 0x0000000100087547 */ /* 0x000fea000b800000 */
[----:B------:R-:W-:Y:S05]  /*8c00*/  BPT.TRAP 0x1 ;  /* 0x000000040000795c */ /* 0x000fea0000300000 */
[----:B------:R-:W-:Y:S05]  /*8c10*/  BPT.TRAP 0x1 ;  /* 0x000000040000795c */ /* 0x000fea0000300000 */
.L_x_179:
[----:B------:R-:W-:Y:S02]  /*8c20*/  UIADD3 UR4, UPT, UPT, UR39, 0xe0a0, URZ ;  /* 0x0000e0a027047890 */ /* 0x000fe4000fffe0ff */
[----:B------:R-:W-:Y:S02]  /*8c30*/  UISETP.NE.AND UP0, UPT, UR36, URZ, UPT ;  /* 0x000000ff2400728c */ /* 0x000fe4000bf05270 */
[----:B------:R-:W-:-:S09]  /*8c40*/  UPRMT UR4, UR40, 0x654, UR4 ;  /* 0x0000065428047896 */ /* 0x000fd20008000004 */
[----:B----4-:R-:W-:Y:S01]  /*8c50*/  SYNCS.ARRIVE.TRANS64.RED.A1T0 RZ, [UR4], RZ ;  /* 0x000000ffffff79a7 */ /* 0x010fe20008100404 */
[----:B------:R-:W-:Y:S05]  /*8c60*/  BRA.U !UP0, `(.L_x_180) ;  /* 0x0000000108047547 */ /* 0x000fea000b800000 */
[----:B------:R-:W-:Y:S05]  /*8c70*/  BPT.TRAP 0x1 ;  /* 0x000000040000795c */ /* 0x000fea0000300000 */
.L_x_180:
[----:B-1----:R-:W-:Y:S01]  /*8c80*/  IMAD.U32 R3, RZ, RZ, UR41 ;  /* 0x00000029ff037e24 */ /* 0x002fe2000f8e00ff */
[----:B------:R-:W-:-:S04]  /*8c90*/  ISETP.NE.AND P0, PT, R62, R60, PT ;  /* 0x0000003c3e00720c */ /* 0x000fc80003f05270 */
[----:B------:R-:W-:-:S04]  /*8ca0*/  SHF.L.U32 R3, R3, 0x1f, RZ ;  /* 0x0000001f03037819 */ /* 0x000fc800000006ff */
[----:B------:R-:W1:Y:S02]  /*8cb0*/  SYNCS.PHASECHK.TRANS64.TRYWAIT P1, [UR39+0xe080], R3 ;  /* 0x00e08003ff0075a7 */ /* 0x000e640008021127 */
[----:B-1----:R-:W-:Y:S05]  /*8cc0*/  @!P1 BRA `(.L_x_181) ;  /* 0x000000c400549947 */ /* 0x002fea0003800000 */
.L_x_399:
[----:B------:R-:W-:Y:S05]  /*8cd0*/  @!P0 BRA `(.L_x_182) ;  /* 0x0000000000408947 */ /* 0x000fea0003800000 */
[----:B------:R-:W-:Y:S01]  /*8ce0*/  MOV R14, 0x8 ;  /* 0x00000008000e7802 */ /* 0x000fe20000000f00 */
[----:B------:R-:W4:Y:S01]  /*8cf0*/  LDCU.64 UR6, c[0x4][0xb0] ;  /* 0x01001600ff0677ac */ /* 0x000f220008000a00 */
[----:B------:R-:W-:Y:S02]  /*8d00*/  HFMA2 R12, -RZ, RZ, 0, 5.9604644775390625e-08 ;  /* 0x00000001ff0c7431 */ /* 0x000fe400000001ff */
[----:B------:R-:W-:Y:S01]  /*8d10*/  IMAD.MOV.U32 R8, RZ, RZ, 0x192 ;  /* 0x00000192ff087424 */ /* 0x000fe200078e00ff */
[----:B------:R-:W5:Y:S01]  /*8d20*/  LDCU.64 UR4, c[0x4][0xb8] ;  /* 0x01001700ff0477ac */ /* 0x000f620008000a00 */
[----:B------:R-:W1:Y:S01]  /*8d30*/  LDC.64 R14, c[0x4][R14] ;  /* 0x010000000e0e7b82 */ /* 0x000e620000000a00 */
[----:B------:R-:W-:Y:S01]  /*8d40*/  IMAD.MOV.U32 R13, RZ, RZ, RZ ;  /* 0x000000ffff0d7224 */ /* 0x000fe200078e00ff */
[----:B------:R-:W2:Y:S01]  /*8d50*/  LDCU.64 UR8, c[0x4][0x28] ;  /* 0x01000500ff0877ac */ /* 0x000ea20008000a00 */
[----:B----4-:R-:W-:Y:S01]  /*8d60*/  IMAD.U32 R4, RZ, RZ, UR6 ;  /* 0x00000006ff047e24 */ /* 0x010fe2000f8e00ff */
[----:B------:R-:W-:Y:S01]  /*8d70*/  MOV R5, UR7 ;  /* 0x0000000700057c02 */ /* 0x000fe20008000f00 */
[----:B-----5:R-:W-:Y:S01]  /*8d80*/  IMAD.U32 R6, RZ, RZ, UR4 ;  /* 0x00000004ff067e24 */ /* 0x020fe2000f8e00ff */
[----:B------:R-:W-:Y:S01]  /*8d90*/  MOV R7, UR5 ;  /* 0x0000000500077c02 */ /* 0x000fe20008000f00 */
[----:B--2---:R-:W-:Y:S01]  /*8da0*/  IMAD.U32 R10, RZ, RZ, UR8 ;  /* 0x00000008ff0a7e24 */ /* 0x004fe2000f8e00ff */
[----:B------:R-:W-:-:S02]  /*8db0*/  MOV R11, UR9 ;  /* 0x00000009000b7c02 */ /* 0x000fc40008000f00 */
[----:B------:R-:W-:-:S07]  /*8dc0*/  LEPC R20, `(.L_x_182) ;  /* 0x000000001014794e */ /* 0x000fce0000000000 */
[----:B-1-3--:R-:W-:Y:S05]  /*8dd0*/  CALL.ABS.NOINC R14 ;  /* 0x000000000e007343 */ /* 0x00afea0003c00000 */
.L_x_182:
[----:B------:R-:W-:Y:S05]  /*8de0*/  WARPSYNC.ALL ;  /* 0x0000000000007948 */ /* 0x000fea0003800000 */
[----:B------:R-:W-:Y:S01]  /*8df0*/  R2UR UR4, R57 ;  /* 0x00000000390472ca */ /* 0x000fe200000e0000 */
[----:B------:R-:W-:Y:S01]  /*8e00*/  UISETP.NE.AND UP0, UPT, UR38, URZ, UPT ;  /* 0x000000ff2600728c */ /* 0x000fe2000bf05270 */
[----:B------:R-:W-:Y:S01]  /*8e10*/  PLOP3.LUT P0, PT, PT, PT, PT, 0x80, 0x8 ;  /* 0x000000000008781c */ /* 0x000fe20003f0f070 */
[----:B------:R-:W-:-:S10]  /*8e20*/  IMAD.MOV.U32 R63, RZ, RZ, 0x3f800000 ;  /* 0x3f800000ff3f7424 */ /* 0x000fd400078e00ff */
[----:B------:R-:W4:Y:S02]  /*8e30*/  LDTM.x2 R4, tmem[UR4] ;  /* 0x00000004000479ee */ /* 0x000f2400080c0000 */
[----:B----4-:R-:W-:-:S13]  /*8e40*/  FSETP.NEU.AND P2, PT, R4, R5, PT ;  /* 0x000000050400720b */ /* 0x010fda0003f4d000 */
        /* <DEDUP_REMOVED lines=11> */
.L_x_183:
[----:B------:R-:W-:Y:S01]  /*8f00*/  IMAD.U32 R3, RZ, RZ, UR45 ;  /* 0x0000002dff037e24 */ /* 0x000fe2000f8e00ff */
[----:B------:R-:W-:-:S04]  /*8f10*/  FSETP.NEU.AND P1, PT, R63, 1, PT ;  /* 0x3f8000003f00780b */ /* 0x000fc80003f2d000 */
[----:B------:R-:W-:-:S04]  /*8f20*/  SHF.L.U32 R3, R3, 0x1f, RZ ;  /* 0x0000001f03037819 */ /* 0x000fc800000006ff */
[----:B------:R-:W1:Y:S02]  /*8f30*/  SYNCS.PHASECHK.TRANS64.TRYWAIT P0, [UR39+0xe098], R3 ;  /* 0x00e09803ff0075a7 */ /* 0x000e640008001127 */
[----:B-1----:R-:W-:Y:S05]  /*8f40*/  @!P0 BRA `(.L_x_184) ;  /* 0x000000c000cc8947 */ /* 0x002fea0003800000 */
.L_x_400:
[----:B------:R-:W-:-:S13]  /*8f50*/  VOTE.ANY P1, P1 ;  /* 0x0000000000ff7806 */ /* 0x000fda0000820100 */
[----:B------:R-:W-:Y:S05]  /*8f60*/  @!P1 BRA `(.L_x_185) ;  /* 0x0000000c00309947 */ /* 0x000fea0003800000 */
[----:B------:R-:W-:-:S13]  /*8f70*/  ISETP.NE.AND P0, PT, R62, R59, PT ;  /* 0x0000003b3e00720c */ /* 0x000fda0003f05270 */
        /* <DEDUP_REMOVED lines=17> */
.L_x_186:
[----:B------:R-:W-:Y:S05]  /*9090*/  WARPSYNC.ALL ;  /* 0x0000000000007948 */ /* 0x000fea0003800000 */
[----:B------:R-:W-:Y:S02]  /*90a0*/  R2UR UR4, R56 ;  /* 0x00000000380472ca */ /* 0x000fe400000e0000 */
[----:B------:R-:W-:-:S11]  /*90b0*/  ISETP.NE.AND P0, PT, R62, R19, PT ;  /* 0x000000133e00720c */ /* 0x000fd60003f05270 */
[----:B--2---:R-:W2:Y:S02]  /*90c0*/  LDTM.x16 R40, tmem[UR4+0x180] ;  /* 0x00018004002879ee */ /* 0x004ea40008240000 */
[----:B--2---:R-:W-:Y:S05]  /*90d0*/  @!P0 BRA `(.L_x_187) ;  /* 0x0000000000408947 */ /* 0x004fea0003800000 */
[----:B------:R-:W-:Y:S01]  /*90e0*/  MOV R14, 0x8 ;  /* 0x00000008000e7802 */ /* 0x000fe20000000f00 */
[----:B------:R-:W2:Y:S01]  /*90f0*/  LDCU.64 UR8, c[0x4][0xb0] ;  /* 0x01001600ff0877ac */ /* 0x000ea20008000a00 */
[----:B------:R-:W-:Y:S02]  /*9100*/  HFMA2 R12, -RZ, RZ, 0, 5.9604644775390625e-08 ;  /* 0x00000001ff0c7431 */ /* 0x000fe400000001ff */
[----:B------:R-:W-:Y:S01]  /*9110*/  IMAD.MOV.U32 R8, RZ, RZ, 0x192 ;  /* 0x00000192ff087424 */ /* 0x000fe200078e00ff */
[----:B------:R-:W4:Y:S01]  /*9120*/  LDCU.64 UR6, c[0x4][0xb8] ;  /* 0x01001700ff0677ac */ /* 0x000f220008000a00 */
[----:B------:R-:W5:Y:S01]  /*9130*/  LDC.64 R14, c[0x4][R14] ;  /* 0x010000000e0e7b82 */ /* 0x000f620000000a00 */
[----:B------:R-:W-:Y:S01]  /*9140*/  IMAD.MOV.U32 R13, RZ, RZ, RZ ;  /* 0x000000ffff0d7224 */ /* 0x000fe200078e00ff */
[----:B------:R-:W1:Y:S01]  /*9150*/  LDCU.64 UR4, c[0x4][0x30] ;  /* 0x01000600ff0477ac */ /* 0x000e620008000a00 */
[----:B--2---:R-:W-:Y:S01]  /*9160*/  IMAD.U32 R4, RZ, RZ, UR8 ;  /* 0x00000008ff047e24 */ /* 0x004fe2000f8e00ff */
[----:B------:R-:W-:Y:S01]  /*9170*/  MOV R5, UR9 ;  /* 0x0000000900057c02 */ /* 0x000fe20008000f00 */
[----:B----4-:R-:W-:Y:S01]  /*9180*/  IMAD.U32 R6, RZ, RZ, UR6 ;  /* 0x00000006ff067e24 */ /* 0x010fe2000f8e00ff */
[----:B------:R-:W-:Y:S01]  /*9190*/  MOV R7, UR7 ;  /* 0x0000000700077c02 */ /* 0x000fe20008000f00 */
[----:B-1----:R-:W-:Y:S01]  /*91a0*/  IMAD.U32 R10, RZ, RZ, UR4 ;  /* 0x00000004ff0a7e24 */ /* 0x002fe2000f8e00ff */
[----:B------:R-:W-:-:S02]  /*91b0*/  MOV R11, UR5 ;  /* 0x00000005000b7c02 */ /* 0x000fc40008000f00 */
[----:B------:R-:W-:-:S07]  /*91c0*/  LEPC R20, `(.L_x_187) ;  /* 0x000000001014794e */ /* 0x000fce0000000000 */
[----:B---3-5:R-:W-:Y:S05]  /*91d0*/  CALL.ABS.NOINC R14 ;  /* 0x000000000e007343 */ /* 0x028fea0003c00000 */
.L_x_187:
[----:B------:R-:W-:Y:S05]  /*91e0*/  WARPSYNC.ALL ;  /* 0x0000000000007948 */ /* 0x000fea0003800000 */
[----:B------:R-:W-:Y:S02]  /*91f0*/  R2UR UR4, R56 ;  /* 0x00000000380472ca */ /* 0x000fe400000e0000 */
[----:B------:R-:W-:Y:S02]  /*9200*/  ISETP.NE.AND P0, PT, R62, R59, PT ;  /* 0x0000003b3e00720c */ /* 0x000fe40003f05270 */
[----:B------:R-:W-:-:S09]  /*9210*/  FSETP.NEU.AND P1, PT, R63, 1, PT ;  /* 0x3f8000003f00780b */ /* 0x000fd20003f2d000 */
[----:B---3--:R-:W2:Y:S04]  /*9220*/  LDTM.x16 R24, tmem[UR4+0x190] ;  /* 0x00019004001879ee */ /* 0x008ea80008240000 */
        /* <DEDUP_REMOVED lines=25> */
.L_x_188:
        /* <DEDUP_REMOVED lines=21> */
.L_x_189:
        /* <DEDUP_REMOVED lines=30> */
.L_x_190:
        /* <DEDUP_REMOVED lines=21> */
.L_x_191:
        /* <DEDUP_REMOVED lines=30> */
.L_x_192:
        /* <DEDUP_REMOVED lines=30> */
.L_x_193:
[----:B------:R-:W-:Y:S05]  /*9c00*/  WARPSYNC.ALL ;  /* 0x0000000000007948 */ /* 0x000fea0003800000 */
[----:B------:R-:W-:-:S13]  /*9c10*/  R2UR UR4, R56 ;  /* 0x00000000380472ca */ /* 0x000fda00000e0000 */
[----:B------:R4:W-:Y:S02]  /*9c20*/  STTM.x16 tmem[UR4+0x1b0], R24 ;  /* 0x0001b018000079ed */ /* 0x0009e40008240004 */
.L_x_185:
[----:B------:R-:W-:-:S09]  /*9c30*/  UISETP.NE.AND UP0, UPT, UR37, URZ, UPT ;  /* 0x000000ff2500728c */ /* 0x000fd2000bf05270 */
[----:B------:R-:W-:Y:S05]  /*9c40*/  BRA.U !UP0, `(.L_x_194) ;  /* 0x0000000108047547 */ /* 0x000fea000b800000 */
[----:B------:R-:W-:Y:S05]  /*9c50*/  BPT.TRAP 0x1 ;  /* 0x000000040000795c */ /* 0x000fea0000300000 */
.L_x_194:
[----:B------:R-:W-:Y:S02]  /*9c60*/  UPRMT UR4, UR40, 0x654, UR46 ;  /* 0x0000065428047896 */ /* 0x000fe4000800002e */
[----:B------:R-:W-:-:S07]  /*9c70*/  UISETP.NE.AND UP0, UPT, UR38, URZ, UPT ;  /* 0x000000ff2600728c */ /* 0x000fce000bf05270 */
[----:B------:R-:W-:Y:S01]  /*9c80*/  SYNCS.ARRIVE.TRANS64.RED.A1T0 RZ, [UR4], RZ ;  /* 0x000000ffffff79a7 */ /* 0x000fe20008100404 */
[----:B------:R-:W5:Y:S01]  /*9c90*/  FENCE.VIEW.ASYNC.T ;  /* 0x00000000000073c6 */ /* 0x000f620000000200 */
[----:B------:R-:W-:Y:S05]  /*9ca0*/  BRA.U UP0, `(.L_x_195) ;  /* 0x0000000100087547 */ /* 0x000fea000b800000 */
[----:B------:R-:W-:Y:S05]  /*9cb0*/  BPT.TRAP 0x1 ;  /* 0x000000040000795c */ /* 0x000fea0000300000 */
[----:B------:R-:W-:Y:S05]  /*9cc0*/  BPT.TRAP 0x1 ;  /* 0x000000040000795c */ /* 0x000fea0000300000 */
.L_x_195:
[----:B------:R-:W-:Y:S02]  /*9cd0*/  UIADD3 UR5, UPT, UPT, UR39, 0xe0a8, URZ ;  /* 0x0000e0a827057890 */ /* 0x000fe4000fffe0ff */
[----:B------:R-:W-:Y:S02]  /*9ce0*/  UISETP.NE.AND UP0, UPT, UR47, URZ, UPT ;  /* 0x000000ff2f00728c */ /* 0x000fe4000bf05270 */
[----:B------:R-:W-:Y:S02]  /*9cf0*/  UPRMT UR5, UR40, 0x654, UR5 ;  /* 0x0000065428057896 */ /* 0x000fe40008000005 */
[----:B------:R-:W-:Y:S02]  /*9d00*/  ULOP3.LUT UR45, UR45, 0x1, URZ, 0x3c, !UPT ;  /* 0x000000012d2d7892 */ /* 0x000fe4000f8e3cff */
[----:B------:R-:W-:-:S05]  /*9d10*/  ULOP3.LUT UR43, UR43, 0x1, URZ, 0x3c, !UPT ;  /* 0x000000012b2b7892 */ /* 0x000fca000f8e3cff */
[----:B-----5:R-:W-:Y:S01]  /*9d20*/  SYNCS.ARRIVE.TRANS64.RED.A1T0 RZ, [UR5], RZ ;  /* 0x000000ffffff79a7 */ /* 0x020fe20008100405 */
[----:B------:R-:W-:Y:S06]  /*9d30*/  BRA.U UP0, `(.L_x_196) ;  /* 0xffffffdd00c87547 */ /* 0x000fec000b83ffff */
.L_x_164:
[----:B------:R-:W-:-:S09]  /*9d40*/  UISETP.NE.AND UP0, UPT, UR36, URZ, UPT ;  /* 0x000000ff2400728c */ /* 0x000fd2000bf05270 */
[----:B------:R-:W-:Y:S05]  /*9d50*/  BRA.U !UP0, `(.L_x_197) ;  /* 0x0000000108047547 */ /* 0x000fea000b800000 */
[----:B------:R-:W-:Y:S05]  /*9d60*/  BPT.TRAP 0x1 ;  /* 0x000000040000795c */ /* 0x000fea0000300000 */
.L_x_197:
[----:B------:R-:W5:Y:S01]  /*9d70*/  S2UR UR41, SR_CgaCtaId ;  /* 0x00000000002979c3 */ /* 0x000f620000008800 */
[----:B------:R-:W-:Y:S01]  /*9d80*/  UMOV UR40, 0x400 ;  /* 0x0000040000287882 */ /* 0x000fe20000000000 */
[----:B------:R-:W-:Y:S02]  /*9d90*/  UISETP.NE.AND UP0, UPT, UR37, URZ, UPT ;  /* 0x000000ff2500728c */ /* 0x000fe4000bf05270 */
[----:B-----5:R-:W-:-:S04]  /*9da0*/  ULEA UR40, UR41, UR40, 0x18 ;  /* 0x0000002829287291 */ /* 0x020fc8000f8ec0ff */
[----:B------:R-:W-:-:S04]  /*9db0*/  UIADD3 UR39, UPT, UPT, UR40, 0xe088, URZ ;  /* 0x0000e08828277890 */ /* 0x000fc8000fffe0ff */
[----:B------:R-:W-:-:S09]  /*9dc0*/  UPRMT UR5, UR41, 0x654, UR39 ;  /* 0x0000065429057896 */ /* 0x000fd20008000027 */
[----:B------:R-:W-:Y:S01]  /*9dd0*/  SYNCS.ARRIVE.TRANS64.RED.A1T0 RZ, [UR5], RZ ;  /* 0x000000ffffff79a7 */ /* 0x000fe20008100405 */
[----:B------:R-:W-:Y:S05]  /*9de0*/  BRA.U !UP0, `(.L_x_198) ;  /* 0x0000000108047547 */ /* 0x000fea000b800000 */
[----:B------:R-:W-:Y:S05]  /*9df0*/  BPT.TRAP 0x1 ;  /* 0x000000040000795c */ /* 0x000fea0000300000 */
.L_x_198:
[----:B-1----:R-:W-:-:S04]  /*9e00*/  MOV R3, UR43 ;  /* 0x0000002b00037c02 */ /* 0x002fc80008000f00 */
[----:B------:R-:W-:-:S04]  /*9e10*/  SHF.L.U32 R3, R3, 0x1f, RZ ;  /* 0x0000001f03037819 */ /* 0x000fc800000006ff */
[----:B------:R-:W1:Y:S02]  /*9e20*/  SYNCS.PHASECHK.TRANS64.TRYWAIT P0, [UR40+0xe070], R3 ;  /* 0x00e07003ff0075a7 */ /* 0x000e640008001128 */
[----:B-1----:R-:W-:Y:S05]  /*9e30*/  @!P0 BRA `(.L_x_199) ;  /* 0x000000b400288947 */ /* 0x002fea0003800000 */
.L_x_401:
[----:B------:R-:W-:Y:S01]  /*9e40*/  R2UR UR5, R56 ;  /* 0x00000000380572ca */ /* 0x000fe200000e0000 */
[----:B------:R-:W-:-:S12]  /*9e50*/  UISETP.NE.AND UP0, UPT, UR37, URZ, UPT ;  /* 0x000000ff2500728c */ /* 0x000fd8000bf05270 */
[----:B------:R-:W5:Y:S02]  /*9e60*/  LDTM.x2 R22, tmem[UR5] ;  /* 0x00000005001679ee */ /* 0x000f6400080c0000 */
[----:B-----5:R-:W-:Y:S05]  /*9e70*/  BRA.U !UP0, `(.L_x_200) ;  /* 0x0000000108047547 */ /* 0x020fea000b800000 */
[----:B------:R-:W-:Y:S05]  /*9e80*/  BPT.TRAP 0x1 ;  /* 0x000000040000795c */ /* 0x000fea0000300000 */
.L_x_200:
[----:B------:R-:W-:Y:S01]  /*9e90*/  SYNCS.ARRIVE.TRANS64.RED.A1T0 RZ, [UR4], RZ ;  /* 0x000000ffffff79a7 */ /* 0x000fe20008100404 */
[----:B------:R-:W-:-:S09]  /*9ea0*/  UISETP.NE.AND UP0, UPT, UR38, URZ, UPT ;  /* 0x000000ff2600728c */ /* 0x000fd2000bf05270 */
[----:B------:R-:W-:Y:S05]  /*9eb0*/  BRA.U UP0, `(.L_x_201) ;  /* 0x0000000100047547 */ /* 0x000fea000b800000 */
[----:B------:R-:W-:Y:S05]  /*9ec0*/  BPT.TRAP 0x1 ;  /* 0x000000040000795c */ /* 0x000fea0000300000 */
.L_x_201:
[----:B-1----:R-:W-:-:S04]  /*9ed0*/  MOV R3, UR45 ;  /* 0x0000002d00037c02 */ /* 0x002fc80008000f00 */
[----:B------:R-:W-:-:S04]  /*9ee0*/  SHF.L.U32 R3, R3, 0x1f, RZ ;  /* 0x0000001f03037819 */ /* 0x000fc800000006ff */
[----:B------:R-:W1:Y:S02]  /*9ef0*/  SYNCS.PHASECHK.TRANS64.TRYWAIT P0, [UR40+0xe090], R3 ;  /* 0x00e09003ff0075a7 */ /* 0x000e640008001128 */
[----:B-1----:R-:W-:Y:S05]  /*9f00*/  @!P0 BRA `(.L_x_202) ;  /* 0x000000b4000c8947 */ /* 0x002fea0003800000 */
.L_x_402:
[----:B------:R-:W-:-:S09]  /*9f10*/  UISETP.NE.AND UP0, UPT, UR38, URZ, UPT ;  /* 0x000000ff2600728c */ /* 0x000fd2000bf05270 */
[----:B------:R-:W-:Y:S05]  /*9f20*/  BRA.U UP0, `(.L_x_203) ;  /* 0x0000000100047547 */ /* 0x000fea000b800000 */
[----:B------:R-:W-:Y:S05]  /*9f30*/  BPT.TRAP 0x1 ;  /* 0x000000040000795c */ /* 0x000fea0000300000 */
.L_x_203:
[----:B------:R-:W-:Y:S01]  /*9f40*/  MOV R5, 0x1 ;  /* 0x0000000100057802 */ /* 0x000fe20000000f00 */
[----:B-1----:R1:W5:Y:S03]  /*9f50*/  MUFU.RCP R3, R22 ;  /* 0x0000001600037308 */ /* 0x0023660000001000 */
[----:B------:R-:W-:-:S04]  /*9f60*/  SHF.L.U32 R5, R5, 0x1f, RZ ;  /* 0x0000001f05057819 */ /* 0x000fc800000006ff */
[----:B------:R-:W2:Y:S02]  /*9f70*/  SYNCS.PHASECHK.TRANS64.TRYWAIT P0, [UR40+0xe0c0], R5 ;  /* 0x00e0c005ff0075a7 */ /* 0x000ea40008001128 */
[----:B-12--5:R-:W-:Y:S05]  /*9f80*/  @!P0 BRA `(.L_x_204) ;  /* 0x000000b400048947 */ /* 0x026fea0003800000 */
.L_x_403:
[----:B------:R-:W2:Y:S01]  /*9f90*/  LDCU UR4, c[0x0][0x708] ;  /* 0x0000e100ff0477ac */ /* 0x000ea20008000800 */
[----:B---34-:R-:W-:Y:S01]  /*9fa0*/  FFMA R30, -R22, R3, 1 ;  /* 0x3f800000161e7423 */ /* 0x018fe20000000103 */
[----:B------:R-:W3:Y:S01]  /*9fb0*/  LDC R34, c[0x0][0x708] ;  /* 0x0001c200ff227b82 */ /* 0x000ee20000000800 */
[----:B------:R-:W-:Y:S02]  /*9fc0*/  BSSY.RECONVERGENT B2, `(.L_x_205) ;  /* 0x000000b000027945 */ /* 0x000fe40003800200 */
[----:B------:R-:W-:Y:S01]  /*9fd0*/  FFMA R30, R3, R30, R3 ;  /* 0x0000001e031e7223 */ /* 0x000fe20000000003 */
[----:B--2---:R-:W-:-:S03]  /*9fe0*/  MOV R3, UR4 ;  /* 0x0000000400037c02 */ /* 0x004fc60008000f00 */
[----:B-1----:R-:W-:Y:S01]  /*9ff0*/  FFMA R5, R30, UR4, RZ ;  /* 0x000000041e057c23 */ /* 0x002fe200080000ff */
[----:B------:R-:W1:Y:S03]  /*a000*/  FCHK P0, R3, R22 ;  /* 0x0000001603007302 */ /* 0x000e660000000000 */
[----:B------:R-:W-:-:S04]  /*a010*/  FFMA R0, -R22, R5, UR4 ;  /* 0x0000000416007e23 */ /* 0x000fc80008000105 */
[----:B------:R-:W-:Y:S01]  /*a020*/  FFMA R30, R30, R0, R5 ;  /* 0x000000001e1e7223 */ /* 0x000fe20000000005 */
[----:B-1----:R-:W-:Y:S05]  /*a030*/  @!P0 BRA `(.L_x_206) ;  /* 0x00000000000c8947 */ /* 0x002fea0003800000 */
[----:B------:R-:W-:Y:S02]  /*a040*/  MOV R4, 0xa060 ;  /* 0x0000a06000047802 */ /* 0x000fe40000000f00 */
[----:B---3--:R-:W-:Y:S05]  /*a050*/  CALL.REL.NOINC `($__internal_3_$__cuda_sm3x_div_rn_noftz_f32_slowpath) ;  /* 0x000000bc00c47944 */ /* 0x008fea0003c00000 */
[----:B------:R-:W-:Y:S02]  /*a060*/  MOV R30, R32 ;  /* 0x00000020001e7202 */ /* 0x000fe40000000f00 */
.L_x_206:
[----:B------:R-:W-:Y:S05]  /*a070*/  BSYNC.RECONVERGENT B2 ;  /* 0x0000000000027941 */ /* 0x000fea0003800200 */
.L_x_205:
[----:B------:R-:W-:Y:S01]  /*a080*/  VIADD R4, R56, 0x100 ;  /* 0x0000010038047836 */ /* 0x000fe20000000000 */
[----:B------:R-:W-:Y:S02]  /*a090*/  SHF.R.U32.HI R0, RZ, 0x5, R16 ;  /* 0x00000005ff007819 */ /* 0x000fe40000011610 */
[----:B------:R-:W-:Y:S02]  /*a0a0*/  LOP3.LUT R24, R16, 0x1f, RZ, 0xc0, !PT ;  /* 0x0000001f10187812 */ /* 0x000fe400078ec0ff */
[----:B------:R-:W-:Y:S02]  /*a0b0*/  SHF.R.U32.HI R4, RZ, 0x15, R4 ;  /* 0x00000015ff047819 */ /* 0x000fe40000011604 */
[C---:B------:R-:W-:Y:S01]  /*a0c0*/  LOP3.LUT R25, R0.reuse, 0x3, RZ, 0xc0, !PT ;  /* 0x0000000300197812 */ /* 0x040fe200078ec0ff */
[----:B------:R-:W-:-:S03]  /*a0d0*/  IMAD.SHL.U32 R0, R0, 0x800, RZ ;  /* 0x0000080000007824 */ /* 0x000fc600078e00ff */
[----:B------:R-:W-:Y:S02]  /*a0e0*/  ISETP.NE.AND P0, PT, R25, R4, PT ;  /* 0x000000041900720c */ /* 0x000fe40003f05270 */
[----:B------:R-:W-:-:S05]  /*a0f0*/  LOP3.LUT R3, R0, 0x1800, RZ, 0xc0, !PT ;  /* 0x0000180000037812 */ /* 0x000fca00078ec0ff */
[----:B------:R-:W-:-:S06]  /*a100*/  IMAD R24, R24, 0x40, R3 ;  /* 0x0000004018187824 */ /* 0x000fcc00078e0203 */
[----:B------:R-:W-:Y:S05]  /*a110*/  @!P0 BRA `(.L_x_207) ;  /* 0x0000000000408947 */ /* 0x000fea0003800000 */
[----:B------:R-:W-:Y:S01]  /*a120*/  MOV R14, 0x8 ;  /* 0x00000008000e7802 */ /* 0x000fe20000000f00 */
[----:B------:R-:W1:Y:S01]  /*a130*/  LDCU.64 UR6, c[0x4][0xb0] ;  /* 0x01001600ff0677ac */ /* 0x000e620008000a00 */
[----:B------:R-:W-:Y:S02]  /*a140*/  HFMA2 R12, -RZ, RZ, 0, 5.9604644775390625e-08 ;  /* 0x00000001ff0c7431 */ /* 0x000fe400000001ff */
[----:B------:R-:W-:Y:S01]  /*a150*/  IMAD.MOV.U32 R8, RZ, RZ, 0x192 ;  /* 0x00000192ff087424 */ /* 0x000fe200078e00ff */
[----:B------:R-:W2:Y:S01]  /*a160*/  LDCU.64 UR4, c[0x4][0xb8] ;  /* 0x01001700ff0477ac */ /* 0x000ea20008000a00 */
[----:B------:R-:W4:Y:S01]  /*a170*/  LDC.64 R14, c[0x4][R14] ;  /* 0x010000000e0e7b82 */ /* 0x000f220000000a00 */
[----:B------:R-:W-:Y:S01]  /*a180*/  IMAD.MOV.U32 R13, RZ, RZ, RZ ;  /* 0x000000ffff0d7224 */ /* 0x000fe200078e00ff */
[----:B------:R-:W5:Y:S01]  /*a190*/  LDCU.64 UR8, c[0x4][0x40] ;  /* 0x01000800ff0877ac */ /* 0x000f620008000a00 */
[----:B-1----:R-:W-:Y:S01]  /*a1a0*/  IMAD.U32 R4, RZ, RZ, UR6 ;  /* 0x00000006ff047e24 */ /* 0x002fe2000f8e00ff */
[----:B------:R-:W-:Y:S01]  /*a1b0*/  MOV R5, UR7 ;  /* 0x0000000700057c02 */ /* 0x000fe20008000f00 */
[----:B--2---:R-:W-:Y:S01]  /*a1c0*/  IMAD.U32 R6, RZ, RZ, UR4 ;  /* 0x00000004ff067e24 */ /* 0x004fe2000f8e00ff */
[----:B------:R-:W-:Y:S01]  /*a1d0*/  MOV R7, UR5 ;  /* 0x0000000500077c02 */ /* 0x000fe20008000f00 */
[----:B-----5:R-:W-:Y:S01]  /*a1e0*/  IMAD.U32 R10, RZ, RZ, UR8 ;  /* 0x00000008ff0a7e24 */ /* 0x020fe2000f8e00ff */
[----:B------:R-:W-:-:S02]  /*a1f0*/  MOV R11, UR9 ;  /* 0x00000009000b7c02 */ /* 0x000fc40008000f00 */
[----:B------:R-:W-:-:S07]  /*a200*/  LEPC R20, `(.L_x_207) ;  /* 0x000000001014794e */ /* 0x000fce0000000000 */
[----:B---34-:R-:W-:Y:S05]  /*a210*/  CALL.ABS.NOINC R14 ;  /* 0x000000000e007343 */ /* 0x018fea0003c00000 */
.L_x_207:
[----:B------:R-:W1:Y:S01]  /*a220*/  S2UR UR4, SR_SWINHI ;  /* 0x00000000000479c3 */ /* 0x000e620000002f00 */
[----:B------:R-:W-:Y:S01]  /*a230*/  UMOV UR6, UR40 ;  /* 0x0000002800067c82 */ /* 0x000fe20008000000 */
[----:B-1----:R-:W-:Y:S01]  /*a240*/  UMOV UR7, UR4 ;  /* 0x0000000400077c82 */ /* 0x002fe20008000000 */
[----:B------:R-:W-:-:S05]  /*a250*/  LEA R24, P0, R24, UR6, 0x1 ;  /* 0x0000000618187c11 */ /* 0x000fca000f8008ff */
[----:B------:R-:W-:Y:S01]  /*a260*/  IMAD.X R27, RZ, RZ, UR7, P0 ;  /* 0x00000007ff1b7e24 */ /* 0x000fe200080e06ff */
[----:B------:R-:W-:Y:S05]  /*a270*/  WARPSYNC.ALL ;  /* 0x0000000000007948 */ /* 0x000fea0003800000 */
[----:B------:R-:W-:Y:S02]  /*a280*/  R2UR UR4, R56 ;  /* 0x00000000380472ca */ /* 0x000fe400000e0000 */
[----:B------:R-:W-:-:S05]  /*a290*/  IADD3 R3, P0, PT, R24, 0x10, RZ ;  /* 0x0000001018037810 */ /* 0x000fca0007f1e0ff */
[----:B------:R-:W-:-:S05]  /*a2a0*/  IMAD.X R33, RZ, RZ, R27, P0 ;  /* 0x000000ffff217224 */ /* 0x000fca00000e061b */
[C---:B------:R-:W-:Y:S01]  /*a2b0*/  SHF.R.U64 R0, R3.reuse, 0x3, R33 ;  /* 0x0000000303007819 */ /* 0x040fe20000001221 */
[----:B------:R-:W1:Y:S03]  /*a2c0*/  LDTM.x16 R4, tmem[UR4+0x100] ;  /* 0x00010004000479ee */ /* 0x000e660008240000 */
[----:B------:R-:W-:Y:S01]  /*a2d0*/  LOP3.LUT R32, R3, 0x70, R0, 0x78, !PT ;  /* 0x0000007003207812 */ /* 0x000fe200078e7800 */
[----:B------:R-:W-:Y:S01]  /*a2e0*/  VIADD R0, R56, 0x110 ;  /* 0x0000011038007836 */ /* 0x000fe20000000000 */
[----:B------:R-:W-:-:S04]  /*a2f0*/  SHF.R.U64 R3, R24, 0x3, R27 ;  /* 0x0000000318037819 */ /* 0x000fc8000000121b */
[----:B------:R-:W-:Y:S02]  /*a300*/  LOP3.LUT R26, R24, 0x70, R3, 0x78, !PT ;  /* 0x00000070181a7812 */ /* 0x000fe400078e7803 */
[----:B------:R-:W-:-:S04]  /*a310*/  SHF.R.U32.HI R0, RZ, 0x15, R0 ;  /* 0x00000015ff007819 */ /* 0x000fc80000011600 */
[----:B------:R-:W-:Y:S01]  /*a320*/  ISETP.NE.AND P0, PT, R25, R0, PT ;  /* 0x000000001900720c */ /* 0x000fe20003f05270 */
[C---:B-1----:R-:W-:Y:S02]  /*a330*/  FMUL2 R4, R30.reuse.F32, R4.F32x2.HI_LO ;  /* 0x000000041e04724a */ /* 0x042fe40000040000 */
[C---:B------:R-:W-:Y:S02]  /*a340*/  FMUL2 R6, R30.reuse.F32, R6.F32x2.HI_LO ;  /* 0x000000061e06724a */ /* 0x040fe40000040000 */
[C---:B------:R-:W-:Y:S01]  /*a350*/  FMUL2 R20, R30.reuse.F32, R8.F32x2.HI_LO ;  /* 0x000000081e14724a */ /* 0x040fe20000040000 */
[----:B------:R-:W-:Y:S01]  /*a360*/  F2FP.F16.F32.PACK_AB R8, R5, R4 ;  /* 0x000000040508723e */ /* 0x000fe200000000ff */
        /* <DEDUP_REMOVED lines=8> */
[----:B------:R-:W-:Y:S01]  /*a3f0*/  FMUL2 R18, R30.F32, R18.F32x2.HI_LO ;  /* 0x000000121e12724a */ /* 0x000fe20000040000 */
[----:B------:R-:W-:Y:S01]  /*a400*/  F2FP.F16.F32.PACK_AB R5, R15, R14 ;  /* 0x0000000e0f05723e */ /* 0x000fe200000000ff */
[----:B------:R1:W-:Y:S01]  /*a410*/  ST.E.128 desc[UR48][R26.64], R8 ;  /* 0x000000081a007985 */ /* 0x0003e2000c101d30 */
[----:B------:R-:W-:-:S02]  /*a420*/  F2FP.F16.F32.PACK_AB R6, R17, R16 ;  /* 0x000000101106723e */ /* 0x000fc400000000ff */
[----:B------:R-:W-:-:S05]  /*a430*/  F2FP.F16.F32.PACK_AB R7, R19, R18 ;  /* 0x000000121307723e */ /* 0x000fca00000000ff */
[----:B------:R1:W-:Y:S01]  /*a440*/  ST.E.128 desc[UR48][R32.64], R4 ;  /* 0x0000000420007985 */ /* 0x0003e2000c101d30 */
[----:B------:R-:W-:Y:S05]  /*a450*/  @!P0 BRA `(.L_x_208) ;  /* 0x0000000000408947 */ /* 0x000fea0003800000 */
[----:B------:R-:W-:Y:S01]  /*a460*/  MOV R14, 0x8 ;  /* 0x00000008000e7802 */ /* 0x000fe20000000f00 */
[----:B------:R-:W2:Y:S01]  /*a470*/  LDCU.64 UR8, c[0x4][0xb0] ;  /* 0x01001600ff0877ac */ /* 0x000ea20008000a00 */
[----:B------:R-:W-:Y:S02]  /*a480*/  HFMA2 R12, -RZ, RZ, 0, 5.9604644775390625e-08 ;  /* 0x00000001ff0c7431 */ /* 0x000fe400000001ff */
[----:B-1----:R-:W-:Y:S01]  /*a490*/  IMAD.MOV.U32 R8, RZ, RZ, 0x192 ;  /* 0x00000192ff087424 */ /* 0x002fe200078e00ff */
[----:B------:R-:W1:Y:S01]  /*a4a0*/  LDCU.64 UR6, c[0x4][0xb8] ;  /* 0x01001700ff0677ac */ /* 0x000e620008000a00 */
[----:B------:R-:W4:Y:S01]  /*a4b0*/  LDC.64 R14, c[0x4][R14] ;  /* 0x010000000e0e7b82 */ /* 0x000f220000000a00 */
[----:B------:R-:W-:Y:S01]  /*a4c0*/  IMAD.MOV.U32 R13, RZ, RZ, RZ ;  /* 0x000000ffff0d7224 */ /* 0x000fe200078e00ff */
[----:B------:R-:W5:Y:S01]  /*a4d0*/  LDCU.64 UR4, c[0x4][0x40] ;  /* 0x01000800ff0477ac */ /* 0x000f620008000a00 */
[----:B--2---:R-:W-:Y:S01]  /*a4e0*/  IMAD.U32 R4, RZ, RZ, UR8 ;  /* 0x00000008ff047e24 */ /* 0x004fe2000f8e00ff */
[----:B------:R-:W-:Y:S01]  /*a4f0*/  MOV R5, UR9 ;  /* 0x0000000900057c02 */ /* 0x000fe20008000f00 */
[----:B-1----:R-:W-:Y:S01]  /*a500*/  IMAD.U32 R6, RZ, RZ, UR6 ;  /* 0x00000006ff067e24 */ /* 0x002fe2000f8e00ff */
[----:B------:R-:W-:Y:S01]  /*a510*/  MOV R7, UR7 ;  /* 0x0000000700077c02 */ /* 0x000fe20008000f00 */
[----:B-----5:R-:W-:Y:S01]  /*a520*/  IMAD.U32 R10, RZ, RZ, UR4 ;  /* 0x00000004ff0a7e24 */ /* 0x020fe2000f8e00ff */
[----:B------:R-:W-:-:S02]  /*a530*/  MOV R11, UR5 ;  /* 0x00000005000b7c02 */ /* 0x000fc40008000f00 */
[----:B------:R-:W-:-:S07]  /*a540*/  LEPC R20, `(.L_x_208) ;  /* 0x000000001014794e */ /* 0x000fce0000000000 */
[----:B---34-:R-:W-:Y:S05]  /*a550*/  CALL.ABS.NOINC R14 ;  /* 0x000000000e007343 */ /* 0x018fea0003c00000 */
.L_x_208:
[----:B------:R-:W-:Y:S05]  /*a560*/  WARPSYNC.ALL ;  /* 0x0000000000007948 */ /* 0x000fea0003800000 */
[----:B------:R-:W-:Y:S02]  /*a570*/  R2UR UR4, R56 ;  /* 0x00000000380472ca */ /* 0x000fe400000e0000 */
[C---:B------:R-:W-:Y:S02]  /*a580*/  IADD3 R31, P0, PT, R24.reuse, 0x30, RZ ;  /* 0x00000030181f7810 */ /* 0x040fe40007f1e0ff */
[----:B------:R-:W-:-:S03]  /*a590*/  IADD3 R3, P1, PT, R24, 0x20, RZ ;  /* 0x0000002018037810 */ /* 0x000fc60007f3e0ff */
[--C-:B------:R-:W-:Y:S02]  /*a5a0*/  IMAD.X R37, RZ, RZ, R27.reuse, P0 ;  /* 0x000000ffff257224 */ /* 0x100fe400000e061b */
[----:B-1----:R-:W-:-:S04]  /*a5b0*/  IMAD.X R33, RZ, RZ, R27, P1 ;  /* 0x000000ffff217224 */ /* 0x002fc800008e061b */
[----:B------:R-:W1:Y:S01]  /*a5c0*/  LDTM.x16 R4, tmem[UR4+0x110] ;  /* 0x00011004000479ee */ /* 0x000e620008240000 */
[----:B------:R-:W-:-:S04]  /*a5d0*/  SHF.R.U64 R0, R3, 0x3, R33 ;  /* 0x0000000303007819 */ /* 0x000fc80000001221 */
[----:B------:R-:W-:Y:S01]  /*a5e0*/  LOP3.LUT R32, R3, 0x70, R0, 0x78, !PT ;  /* 0x0000007003207812 */ /* 0x000fe200078e7800 */
[----:B------:R-:W-:-:S05]  /*a5f0*/  VIADD R0, R56, 0x120 ;  /* 0x0000012038007836 */ /* 0x000fca0000000000 */
[----:B------:R-:W-:-:S04]  /*a600*/  SHF.R.U32.HI R0, RZ, 0x15, R0 ;  /* 0x00000015ff007819 */ /* 0x000fc80000011600 */
[----:B------:R-:W-:Y:S01]  /*a610*/  ISETP.NE.AND P0, PT, R25, R0, PT ;  /* 0x000000001900720c */ /* 0x000fe20003f05270 */
[C---:B-1----:R-:W-:Y:S01]  /*a620*/  FMUL2 R20, R30.reuse.F32, R8.F32x2.HI_LO ;  /* 0x000000081e14724a */ /* 0x042fe20000040000 */
[C---:B------:R-:W-:Y:S01]  /*a630*/  SHF.R.U64 R8, R31.reuse, 0x3, R37 ;  /* 0x000000031f087819 */ /* 0x040fe20000001225 */
[C---:B------:R-:W-:Y:S02]  /*a640*/  FMUL2 R4, R30.reuse.F32, R4.F32x2.HI_LO ;  /* 0x000000041e04724a */ /* 0x040fe40000040000 */
[C---:B------:R-:W-:Y:S01]  /*a650*/  FMUL2 R6, R30.reuse.F32, R6.F32x2.HI_LO ;  /* 0x000000061e06724a */ /* 0x040fe20000040000 */
[----:B------:R-:W-:Y:S01]  /*a660*/  LOP3.LUT R36, R31, 0x70, R8, 0x78, !PT ;  /* 0x000000701f247812 */ /* 0x000fe200078e7808 */
        /* <DEDUP_REMOVED lines=9> */
[----:B------:R-:W-:-:S02]  /*a700*/  F2FP.F16.F32.PACK_AB R4, R13, R12 ;  /* 0x0000000c0d04723e */ /* 0x000fc400000000ff */
[----:B------:R-:W-:Y:S01]  /*a710*/  F2FP.F16.F32.PACK_AB R5, R15, R14 ;  /* 0x0000000e0f05723e */ /* 0x000fe200000000ff */
[----:B------:R1:W-:Y:S01]  /*a720*/  ST.E.128 desc[UR48][R32.64], R8 ;  /* 0x0000000820007985 */ /* 0x0003e2000c101d30 */
[----:B------:R-:W-:Y:S02]  /*a730*/  F2FP.F16.F32.PACK_AB R6, R17, R16 ;  /* 0x000000101106723e */ /* 0x000fe400000000ff */
        /* <DEDUP_REMOVED lines=19> */
.L_x_209:
[----:B------:R-:W-:Y:S05]  /*a870*/  WARPSYNC.ALL ;  /* 0x0000000000007948 */ /* 0x000fea0003800000 */
[----:B------:R-:W-:Y:S02]  /*a880*/  R2UR UR4, R56 ;  /* 0x00000000380472ca */ /* 0x000fe400000e0000 */
[C---:B------:R-:W-:Y:S02]  /*a890*/  IADD3 R31, P0, PT, R24.reuse, 0x50, RZ ;  /* 0x00000050181f7810 */ /* 0x040fe40007f1e0ff */
[----:B------:R-:W-:-:S03]  /*a8a0*/  IADD3 R3, P1, PT, R24, 0x40, RZ ;  /* 0x0000004018037810 */ /* 0x000fc60007f3e0ff */
[--C-:B-1----:R-:W-:Y:S02]  /*a8b0*/  IMAD.X R37, RZ, RZ, R27.reuse, P0 ;  /* 0x000000ffff257224 */ /* 0x102fe400000e061b */
[----:B------:R-:W-:-:S04]  /*a8c0*/  IMAD.X R33, RZ, RZ, R27, P1 ;  /* 0x000000ffff217224 */ /* 0x000fc800008e061b */
        /* <DEDUP_REMOVED lines=43> */
.L_x_210:
[----:B------:R-:W-:Y:S05]  /*ab80*/  WARPSYNC.ALL ;  /* 0x0000000000007948 */ /* 0x000fea0003800000 */
[----:B------:R-:W-:Y:S01]  /*ab90*/  R2UR UR4, R56 ;  /* 0x00000000380472ca */ /* 0x000fe200000e0000 */
[----:B-1----:R-:W1:Y:S01]  /*aba0*/  S2R R33, SR_CTAID.X ;  /* 0x0000000000217919 */ /* 0x002e620000002500 */
[C---:B------:R-:W-:Y:S02]  /*abb0*/  IADD3 R31, P0, PT, R24.reuse, 0x70, RZ ;  /* 0x00000070181f7810 */ /* 0x040fe40007f1e0ff */
[----:B------:R-:W-:-:S03]  /*abc0*/  IADD3 R3, P1, PT, R24, 0x60, RZ ;  /* 0x0000006018037810 */ /* 0x000fc60007f3e0ff */
[--C-:B------:R-:W-:Y:S02]  /*abd0*/  IMAD.X R39, RZ, RZ, R27.reuse, P0 ;  /* 0x000000ffff277224 */ /* 0x100fe400000e061b */
[----:B------:R-:W-:-:S04]  /*abe0*/  IMAD.X R37, RZ, RZ, R27, P1 ;  /* 0x000000ffff257224 */ /* 0x000fc800008e061b */
[----:B------:R-:W2:Y:S01]  /*abf0*/  LDTM.x16 R4, tmem[UR4+0x130] ;  /* 0x00013004000479ee */ /* 0x000ea20008240000 */
[----:B------:R-:W4:Y:S01]  /*ac00*/  LDCU.64 UR4, c[0x0][0x880] ;  /* 0x00011000ff0477ac */ /* 0x000f220008000a00 */
[----:B------:R-:W-:-:S04]  /*ac10*/  SHF.R.U64 R0, R3, 0x3, R37 ;  /* 0x0000000303007819 */ /* 0x000fc80000001225 */
[----:B------:R-:W-:Y:S01]  /*ac20*/  LOP3.LUT R36, R3, 0x70, R0, 0x78, !PT ;  /* 0x0000007003247812 */ /* 0x000fe200078e7800 */
[----:B----4-:R-:W-:-:S04]  /*ac30*/  UISETP.NE.U32.AND UP0, UPT, UR4, URZ, UPT ;  /* 0x000000ff0400728c */ /* 0x010fc8000bf05070 */
[----:B------:R-:W-:Y:S01]  /*ac40*/  UISETP.NE.AND.EX UP0, UPT, UR5, URZ, UPT, UP0 ;  /* 0x000000ff0500728c */ /* 0x000fe2000bf05300 */
[C---:B--2---:R-:W-:Y:S01]  /*ac50*/  FMUL2 R20, R30.reuse.F32, R8.F32x2.HI_LO ;  /* 0x000000081e14724a */ /* 0x044fe20000040000 */
        /* <DEDUP_REMOVED lines=14> */
[----:B------:R-:W2:Y:S01]  /*ad40*/  S2R R31, SR_CTAID.Z ;  /* 0x00000000001f7919 */ /* 0x000ea20000002700 */
[----:B------:R-:W-:-:S02]  /*ad50*/  F2FP.F16.F32.PACK_AB R5, R15, R14 ;  /* 0x0000000e0f05723e */ /* 0x000fc400000000ff */
[----:B------:R-:W-:Y:S01]  /*ad60*/  F2FP.F16.F32.PACK_AB R6, R17, R16 ;  /* 0x000000101106723e */ /* 0x000fe200000000ff */
[----:B------:R4:W-:Y:S01]  /*ad70*/  ST.E.128 desc[UR48][R36.64], R8 ;  /* 0x0000000824007985 */ /* 0x0009e2000c101d30 */
[----:B------:R-:W-:Y:S01]  /*ad80*/  F2FP.F16.F32.PACK_AB R7, R19, R18 ;  /* 0x000000121307723e */ /* 0x000fe200000000ff */
[----:B------:R-:W5:Y:S04]  /*ad90*/  S2R R30, SR_CTAID.Y ;  /* 0x00000000001e7919 */ /* 0x000f680000002600 */
[----:B------:R4:W-:Y:S01]  /*ada0*/  ST.E.128 desc[UR48][R38.64], R4 ;  /* 0x0000000426007985 */ /* 0x0009e2000c101d30 */
[----:B------:R-:W-:Y:S01]  /*adb0*/  @!PT LDS RZ, [RZ] ;  /* 0x00000000fffff984 */ /* 0x000fe20000000800 */
[----:B------:R-:W-:Y:S01]  /*adc0*/  @!PT LDS RZ, [RZ] ;  /* 0x00000000fffff984 */ /* 0x000fe20000000800 */
[----:B------:R-:W-:Y:S01]  /*add0*/  @!PT LDS RZ, [RZ] ;  /* 0x00000000fffff984 */ /* 0x000fe20000000800 */
[----:B------:R-:W-:Y:S01]  /*ade0*/  @!PT LDS RZ, [RZ] ;  /* 0x00000000fffff984 */ /* 0x000fe20000000800 */
[----:B------:R3:W-:Y:S06]  /*adf0*/  MEMBAR.ALL.CTA ;  /* 0x0000000000007992 */ /* 0x0007ec0000008000 */
[----:B---3--:R-:W3:Y:S01]  /*ae00*/  FENCE.VIEW.ASYNC.S ;  /* 0x00000000000073c6 */ /* 0x008ee20000000000 */
[----:B-1----:R-:W-:Y:S05]  /*ae10*/  BRA.U !UP0, `(.L_x_211) ;  /* 0x0000000108fc7547 */ /* 0x002fea000b800000 */
[C---:B------:R-:W-:Y:S01]  /*ae20*/  FSETP.GEU.AND P0, PT, R22.reuse, 1.175494350822287508e-38, PT ;  /* 0x008000001600780b */ /* 0x040fe20003f0e000 */
[----:B------:R-:W1:Y:S01]  /*ae30*/  LDCU UR4, c[0x0][0x380] ;  /* 0x00007000ff0477ac */ /* 0x000e620008000800 */
[----:B------:R-:W-:Y:S01]  /*ae40*/  MOV R0, 0x3e055027 ;  /* 0x3e05502700007802 */ /* 0x000fe20000000f00 */
[----:B------:R-:W-:Y:S01]  /*ae50*/  BSSY.RECONVERGENT B0, `(.L_x_211) ;  /* 0x000003b000007945 */ /* 0x000fe20003800200 */
[----:B----4-:R-:W-:Y:S01]  /*ae60*/  FSEL R5, RZ, -23, P0 ;  /* 0xc1b80000ff057808 */ /* 0x010fe20000000000 */
[----:B------:R-:W4:Y:S08]  /*ae70*/  LDCU UR5, c[0x0][0x700] ;  /* 0x0000e000ff0577ac */ /* 0x000f300008000800 */
[----:B------:R-:W-:-:S05]  /*ae80*/  @!P0 FMUL R22, R22, 8388608 ;  /* 0x4b00000016168820 */ /* 0x000fca0000400000 */
[C---:B------:R-:W-:Y:S02]  /*ae90*/  IADD3 R7, PT, PT, R22.reuse, -0x3f2aaaab, RZ ;  /* 0xc0d5555516077810 */ /* 0x040fe40007ffe0ff */
[C---:B------:R-:W-:Y:S02]  /*aea0*/  ISETP.GT.U32.AND P0, PT, R22.reuse, 0x7f7fffff, PT ;  /* 0x7f7fffff1600780c */ /* 0x040fe40003f04070 */
[----:B------:R-:W-:Y:S02]  /*aeb0*/  LOP3.LUT R7, R7, 0xff800000, RZ, 0xc0, !PT ;  /* 0xff80000007077812 */ /* 0x000fe400078ec0ff */
[C---:B------:R-:W-:Y:S02]  /*aec0*/  FSETP.NEU.AND P1, PT, R22.reuse, RZ, PT ;  /* 0x000000ff1600720b */ /* 0x040fe40003f2d000 */
[-C--:B------:R-:W-:Y:S02]  /*aed0*/  IADD3 R3, PT, PT, R22, -R7.reuse, RZ ;  /* 0x8000000716037210 */ /* 0x080fe40007ffe0ff */
[----:B------:R-:W-:-:S03]  /*aee0*/  I2FP.F32.S32 R4, R7 ;  /* 0x0000000700047245 */ /* 0x000fc60000201400 */
[----:B------:R-:W-:Y:S02]  /*aef0*/  FADD R3, R3, -1 ;  /* 0xbf80000003037421 */ /* 0x000fe40000000000 */
[----:B------:R-:W-:Y:S02]  /*af00*/  FFMA R4, R4, 1.1920928955078125e-07, R5 ;  /* 0x3400000004047823 */ /* 0x000fe40000000005 */
[----:B------:R-:W-:-:S04]  /*af10*/  FFMA R0, R3, -R0, 0.14084610342979431152 ;  /* 0x3e1039f603007423 */ /* 0x000fc80000000800 */
[----:B------:R-:W-:-:S04]  /*af20*/  FFMA R0, R3, R0, -0.12148627638816833496 ;  /* 0xbdf8cdcc03007423 */ /* 0x000fc80000000000 */
[----:B------:R-:W-:-:S04]  /*af30*/  FFMA R0, R3, R0, 0.13980610668659210205 ;  /* 0x3e0f295503007423 */ /* 0x000fc80000000000 */
[----:B------:R-:W-:-:S04]  /*af40*/  FFMA R0, R3, R0, -0.16684235632419586182 ;  /* 0xbe2ad8b903007423 */ /* 0x000fc80000000000 */
[----:B------:R-:W-:-:S04]  /*af50*/  FFMA R0, R3, R0, 0.20012299716472625732 ;  /* 0x3e4ced0b03007423 */ /* 0x000fc80000000000 */
[----:B------:R-:W-:-:S04]  /*af60*/  FFMA R0, R3, R0, -0.24999669194221496582 ;  /* 0xbe7fff2203007423 */ /* 0x000fc80000000000 */
[----:B------:R-:W-:-:S04]  /*af70*/  FFMA R0, R3, R0, 0.33333182334899902344 ;  /* 0x3eaaaa7803007423 */ /* 0x000fc80000000000 */
[----:B------:R-:W-:-:S04]  /*af80*/  FFMA R0, R3, R0, -0.5 ;  /* 0xbf00000003007423 */ /* 0x000fc80000000000 */
[----:B------:R-:W-:-:S04]  /*af90*/  FMUL R0, R3, R0 ;  /* 0x0000000003007220 */ /* 0x000fc80000400000 */
[----:B------:R-:W-:Y:S01]  /*afa0*/  FFMA R5, R3, R0, R3 ;  /* 0x0000000003057223 */ /* 0x000fe20000000003 */
[----:B------:R-:W-:Y:S02]  /*afb0*/  MOV R3, 0x7f800000 ;  /* 0x7f80000000037802 */ /* 0x000fe40000000f00 */
[----:B------:R-:W-:Y:S01]  /*afc0*/  LEA R0, R33, R2, 0x8 ;  /* 0x0000000221007211 */ /* 0x000fe200078e40ff */
[----:B------:R-:W-:Y:S02]  /*afd0*/  FFMA R4, R4, 0.69314718246459960938, R5 ;  /* 0x3f31721804047823 */ /* 0x000fe40000000005 */
[----:B------:R-:W-:Y:S01]  /*afe0*/  @P0 FFMA R4, R22, R3, +INF ;  /* 0x7f80000016040423 */ /* 0x000fe20000000003 */
[----:B-1----:R-:W-:-:S04]  /*aff0*/  ISETP.GE.AND P0, PT, R0, UR4, PT ;  /* 0x0000000400007c0c */ /* 0x002fc8000bf06270 */
[----:B------:R-:W-:-:S05]  /*b000*/  FSEL R4, R4, -INF , P1 ;  /* 0xff80000004047808 */ /* 0x000fca0000800000 */
[----:B----4-:R-:W-:-:S04]  /*b010*/  FFMA R23, R23, UR5, R4 ;  /* 0x0000000517177c23 */ /* 0x010fc80008000004 */
[----:B------:R-:W-:Y:S05]  /*b020*/  @P0 BRA `(.L_x_212) ;  /* 0x0000000000740947 */ /* 0x000fea0003800000 */
[----:B------:R-:W1:Y:S01]  /*b030*/  LDCU UR7, c[0x0][0x38c] ;  /* 0x00007180ff0777ac */ /* 0x000e620008000800 */
[----:B------:R-:W-:Y:S01]  /*b040*/  HFMA2 R4, -RZ, RZ, 0, 0 ;  /* 0x00000000ff047431 */ /* 0x000fe200000001ff */
[----:B------:R-:W2:Y:S01]  /*b050*/  LDCU UR6, c[0x0][0x890] ;  /* 0x00011200ff0677ac */ /* 0x000ea20008000800 */
[----:B------:R-:W4:Y:S01]  /*b060*/  LDCU.64 UR4, c[0x0][0x888] ;  /* 0x00011100ff0477ac */ /* 0x000f220008000a00 */
[----:B-1----:R-:W1:Y:S01]  /*b070*/  I2F.U32.RP R7, UR7 ;  /* 0x0000000700077d06 */ /* 0x002e620008209000 */
[----:B------:R-:W-:Y:S01]  /*b080*/  ISETP.NE.U32.AND P0, PT, RZ, UR7, PT ;  /* 0x00000007ff007c0c */ /* 0x000fe2000bf05070 */
[----:B--2---:R-:W-:-:S06]  /*b090*/  IMAD R0, R31, UR6, R0 ;  /* 0x000000061f007c24 */ /* 0x004fcc000f8e0200 */
[----:B-1----:R-:W1:Y:S02]  /*b0a0*/  MUFU.RCP R6, R7 ;  /* 0x0000000700067308 */ /* 0x002e640000001000 */
[----:B-1----:R-:W-:-:S06]  /*b0b0*/  IADD3 R6, PT, PT, R6, 0xffffffe, RZ ;  /* 0x0ffffffe06067810 */ /* 0x002fcc0007ffe0ff */
[----:B------:R-:W1:Y:S02]  /*b0c0*/  F2I.FTZ.U32.TRUNC.NTZ R5, R6 ;  /* 0x0000000600057305 */ /* 0x000e64000021f000 */
[----:B-1----:R-:W-:Y:S01]  /*b0d0*/  IADD3 R3, PT, PT, RZ, -R5, RZ ;  /* 0x80000005ff037210 */ /* 0x002fe20007ffe0ff */
[----:B------:R-:W1:Y:S04]  /*b0e0*/  LDC.64 R6, c[0x0][0x880] ;  /* 0x00022000ff067b82 */ /* 0x000e680000000a00 */
[----:B------:R-:W-:-:S04]  /*b0f0*/  IMAD R3, R3, UR7, RZ ;  /* 0x0000000703037c24 */ /* 0x000fc8000f8e02ff */
[----:B------:R-:W-:-:S06]  /*b100*/  IMAD.HI.U32 R3, R5, R3, R4 ;  /* 0x0000000305037227 */ /* 0x000fcc00078e0004 */
[----:B-----5:R-:W-:-:S05]  /*b110*/  IMAD.HI.U32 R3, R3, R30, RZ ;  /* 0x0000001e03037227 */ /* 0x020fca00078e00ff */
[----:B------:R-:W-:-:S05]  /*b120*/  IADD3 R5, PT, PT, -R3, RZ, RZ ;  /* 0x000000ff03057210 */ /* 0x000fca0007ffe1ff */
[----:B------:R-:W-:-:S05]  /*b130*/  IMAD R4, R5, UR7, R30 ;  /* 0x0000000705047c24 */ /* 0x000fca000f8e021e */
[----:B------:R-:W-:-:S13]  /*b140*/  ISETP.GE.U32.AND P2, PT, R4, UR7, PT ;  /* 0x0000000704007c0c */ /* 0x000fda000bf46070 */
[----:B------:R-:W-:Y:S02]  /*b150*/  @P2 IADD3 R4, PT, PT, R4, -UR7, RZ ;  /* 0x8000000704042c10 */ /* 0x000fe4000fffe0ff */
[----:B------:R-:W-:Y:S02]  /*b160*/  @P2 IADD3 R3, PT, PT, R3, 0x1, RZ ;  /* 0x0000000103032810 */ /* 0x000fe40007ffe0ff */
[----:B------:R-:W-:-:S13]  /*b170*/  ISETP.GE.U32.AND P1, PT, R4, UR7, PT ;  /* 0x0000000704007c0c */ /* 0x000fda000bf26070 */
[----:B------:R-:W-:Y:S02]  /*b180*/  @P1 IADD3 R3, PT, PT, R3, 0x1, RZ ;  /* 0x0000000103031810 */ /* 0x000fe40007ffe0ff */
[----:B------:R-:W-:-:S04]  /*b190*/  @!P0 LOP3.LUT R3, RZ, UR7, RZ, 0x33, !PT ;  /* 0x00000007ff038c12 */ /* 0x000fc8000f8e33ff */
[C---:B------:R-:W-:Y:S01]  /*b1a0*/  IADD3 R5, PT, PT, -R3.reuse, RZ, RZ ;  /* 0x000000ff03057210 */ /* 0x040fe20007ffe1ff */
[----:B----4-:R-:W-:-:S04]  /*b1b0*/  IMAD R0, R3, UR5, R0 ;  /* 0x0000000503007c24 */ /* 0x010fc8000f8e0200 */
[----:B------:R-:W-:-:S04]  /*b1c0*/  IMAD R5, R5, UR7, R30 ;  /* 0x0000000705057c24 */ /* 0x000fc8000f8e021e */
[----:B------:R-:W-:-:S04]  /*b1d0*/  IMAD R5, R5, UR4, R0 ;  /* 0x0000000405057c24 */ /* 0x000fc8000f8e0200 */
[----:B-1----:R-:W-:-:S05]  /*b1e0*/  IMAD.WIDE.U32 R6, R5, 0x4, R6 ;  /* 0x0000000405067825 */ /* 0x002fca00078e0006 */
[----:B------:R1:W-:Y:S02]  /*b1f0*/  STG.E desc[UR48][R6.64], R23 ;  /* 0x0000001706007986 */ /* 0x0003e4000c101930 */
.L_x_212:
[----:B------:R-:W-:Y:S05]  /*b200*/  BSYNC.RECONVERGENT B0 ;  /* 0x0000000000007941 */ /* 0x000fea0003800200 */
.L_x_211:
[----:B------:R-:W-:Y:S01]  /*b210*/  UISETP.NE.AND UP0, UPT, UR38, URZ, UPT ;  /* 0x000000ff2600728c */ /* 0x000fe2000bf05270 */
[----:B------:R-:W-:-:S08]  /*b220*/  NOP ;  /* 0x0000000000007918 */ /* 0x000fd00000000000 */
[----:B------:R-:W-:Y:S05]  /*b230*/  BRA.U UP0, `(.L_x_213) ;  /* 0x0000000100087547 */ /* 0x000fea000b800000 */
[----:B------:R-:W-:Y:S05]  /*b240*/  BPT.TRAP 0x1 ;  /* 0x000000040000795c */ /* 0x000fea0000300000 */
[----:B------:R-:W-:Y:S05]  /*b250*/  BPT.TRAP 0x1 ;  /* 0x000000040000795c */ /* 0x000fea0000300000 */
.L_x_213:
[----:B------:R-:W-:Y:S02]  /*b260*/  UIADD3 UR4, UPT, UPT, UR40, 0xe0a0, URZ ;  /* 0x0000e0a028047890 */ /* 0x000fe4000fffe0ff */
[----:B------:R-:W-:Y:S02]  /*b270*/  UISETP.NE.AND UP0, UPT, UR38, URZ, UPT ;  /* 0x000000ff2600728c */ /* 0x000fe4000bf05270 */
[----:B------:R-:W-:-:S09]  /*b280*/  UPRMT UR4, UR41, 0x654, UR4 ;  /* 0x0000065429047896 */ /* 0x000fd20008000004 */
[----:B---3--:R-:W-:Y:S01]  /*b290*/  SYNCS.ARRIVE.TRANS64.RED.A1T0 RZ, [UR4], RZ ;  /* 0x000000ffffff79a7 */ /* 0x008fe20008100404 */
[----:B------:R-:W-:Y:S05]  /*b2a0*/  BRA.U UP0, `(.L_x_214) ;  /* 0x0000000100047547 */ /* 0x000fea000b800000 */
[----:B------:R-:W-:Y:S05]  /*b2b0*/  BPT.TRAP 0x1 ;  /* 0x000000040000795c */ /* 0x000fea0000300000 */
.L_x_214:
[----:B------:R-:W-:Y:S01]  /*b2c0*/  SYNCS.ARRIVE.TRANS64.A1T0 RZ, [UR40+0xe0b0], RZ ;  /* 0x00e0b0ffffff79a7 */ /* 0x000fe20008100028 */
[----:B------:R-:W-:-:S09]  /*b2d0*/  UISETP.NE.AND UP0, UPT, UR36, URZ, UPT ;  /* 0x000000ff2400728c */ /* 0x000fd2000bf05270 */
[----:B------:R-:W-:Y:S05]  /*b2e0*/  BRA.U !UP0, `(.L_x_215) ;  /* 0x0000000108047547 */ /* 0x000fea000b800000 */
[----:B------:R-:W-:Y:S05]  /*b2f0*/  BPT.TRAP 0x1 ;  /* 0x000000040000795c */ /* 0x000fea0000300000 */
.L_x_215:
[----:B------:R-:W-:Y:S01]  /*b300*/  IMAD.U32 R3, RZ, RZ, UR44 ;  /* 0x0000002cff037e24 */ /* 0x000fe2000f8e00ff */
[----:B------:R-:W-:-:S04]  /*b310*/  SHF.R.U32.HI R0, RZ, 0x15, R57 ;  /* 0x00000015ff007819 */ /* 0x000fc80000011639 */
[----:B------:R-:W-:Y:S02]  /*b320*/  SHF.L.U32 R3, R3, 0x1f, RZ ;  /* 0x0000001f03037819 */ /* 0x000fe400000006ff */
[----:B------:R-:W-:Y:S02]  /*b330*/  ISETP.NE.AND P0, PT, R25, R0, PT ;  /* 0x000000001900720c */ /* 0x000fe40003f05270 */
[----:B------:R-:W3:Y:S02]  /*b340*/  SYNCS.PHASECHK.TRANS64.TRYWAIT P1, [UR40+0xe080], R3 ;  /* 0x00e08003ff0075a7 */ /* 0x000ee40008021128 */
[----:B---3--:R-:W-:Y:S09]  /*b350*/  @!P1 BRA `(.L_x_216) ;  /* 0x000000a000289947 */ /* 0x008ff20003800000 */
.L_x_404:
[----:B------:R-:W-:Y:S05]  /*b360*/  @!P0 BRA `(.L_x_217) ;  /* 0x0000000000408947 */ /* 0x000fea0003800000 */
[----:B------:R-:W-:Y:S01]  /*b370*/  MOV R14, 0x8 ;  /* 0x00000008000e7802 */ /* 0x000fe20000000f00 */
[----:B------:R-:W1:Y:S01]  /*b380*/  LDCU.64 UR8, c[0x4][0xb0] ;  /* 0x01001600ff0877ac */ /* 0x000e620008000a00 */
[----:B------:R-:W-:Y:S02]  /*b390*/  HFMA2 R12, -RZ, RZ, 0, 5.9604644775390625e-08 ;  /* 0x00000001ff0c7431 */ /* 0x000fe400000001ff */
[----:B----4-:R-:W-:Y:S01]  /*b3a0*/  IMAD.MOV.U32 R8, RZ, RZ, 0x192 ;  /* 0x00000192ff087424 */ /* 0x010fe200078e00ff */
[----:B------:R-:W4:Y:S01]  /*b3b0*/  LDCU.64 UR6, c[0x4][0xb8] ;  /* 0x01001700ff0677ac */ /* 0x000f220008000a00 */
[----:B------:R-:W2:Y:S01]  /*b3c0*/  LDC.64 R14, c[0x4][R14] ;  /* 0x010000000e0e7b82 */ /* 0x000ea20000000a00 */
[----:B------:R-:W-:Y:S01]  /*b3d0*/  IMAD.MOV.U32 R13, RZ, RZ, RZ ;  /* 0x000000ffff0d7224 */ /* 0x000fe200078e00ff */
[----:B------:R-:W3:Y:S01]  /*b3e0*/  LDCU.64 UR4, c[0x4][0x28] ;  /* 0x01000500ff0477ac */ /* 0x000ee20008000a00 */
[----:B-1----:R-:W-:Y:S01]  /*b3f0*/  IMAD.U32 R4, RZ, RZ, UR8 ;  /* 0x00000008ff047e24 */ /* 0x002fe2000f8e00ff */
[----:B------:R-:W-:Y:S01]  /*b400*/  MOV R5, UR9 ;  /* 0x0000000900057c02 */ /* 0x000fe20008000f00 */
[----:B----4-:R-:W-:Y:S01]  /*b410*/  IMAD.U32 R6, RZ, RZ, UR6 ;  /* 0x00000006ff067e24 */ /* 0x010fe2000f8e00ff */
[----:B------:R-:W-:Y:S01]  /*b420*/  MOV R7, UR7 ;  /* 0x0000000700077c02 */ /* 0x000fe20008000f00 */
[----:B---3--:R-:W-:Y:S01]  /*b430*/  IMAD.U32 R10, RZ, RZ, UR4 ;  /* 0x00000004ff0a7e24 */ /* 0x008fe2000f8e00ff */
[----:B------:R-:W-:-:S02]  /*b440*/  MOV R11, UR5 ;  /* 0x00000005000b7c02 */ /* 0x000fc40008000f00 */
[----:B------:R-:W-:-:S07]  /*b450*/  LEPC R20, `(.L_x_217) ;  /* 0x000000001014794e */ /* 0x000fce0000000000 */
[----:B--2--5:R-:W-:Y:S05]  /*b460*/  CALL.ABS.NOINC R14 ;  /* 0x000000000e007343 */ /* 0x024fea0003c00000 */
.L_x_217:
[----:B------:R-:W-:Y:S05]  /*b470*/  WARPSYNC.ALL ;  /* 0x0000000000007948 */ /* 0x000fea0003800000 */
[----:B------:R-:W-:Y:S01]  /*b480*/  R2UR UR4, R57 ;  /* 0x00000000390472ca */ /* 0x000fe200000e0000 */
[----:B------:R-:W-:-:S12]  /*b490*/  UISETP.NE.AND UP0, UPT, UR36, URZ, UPT ;  /* 0x000000ff2400728c */ /* 0x000fd8000bf05270 */
[----:B-1----:R-:W1:Y:S02]  /*b4a0*/  LDTM.x2 R22, tmem[UR4] ;  /* 0x00000004001679ee */ /* 0x002e6400080c0000 */
[----:B-1----:R-:W-:Y:S05]  /*b4b0*/  BRA.U !UP0, `(.L_x_218) ;  /* 0x0000000108047547 */ /* 0x002fea000b800000 */
[----:B------:R-:W-:Y:S05]  /*b4c0*/  BPT.TRAP 0x1 ;  /* 0x000000040000795c */ /* 0x000fea0000300000 */
.L_x_218:
[----:B------:R-:W-:Y:S02]  /*b4d0*/  UPRMT UR39, UR41, 0x654, UR39 ;  /* 0x0000065429277896 */ /* 0x000fe40008000027 */
[----:B------:R-:W-:-:S07]  /*b4e0*/  UISETP.NE.AND UP0, UPT, UR38, URZ, UPT ;  /* 0x000000ff2600728c */ /* 0x000fce000bf05270 */
[----:B------:R-:W-:Y:S02]  /*b4f0*/  SYNCS.ARRIVE.TRANS64.RED.A1T0 RZ, [UR39], RZ ;  /* 0x000000ffffff79a7 */ /* 0x000fe40008100427 */
[----:B------:R-:W-:Y:S05]  /*b500*/  BRA.U UP0, `(.L_x_219) ;  /* 0x0000000100047547 */ /* 0x000fea000b800000 */
[----:B------:R-:W-:Y:S05]  /*b510*/  BPT.TRAP 0x1 ;  /* 0x000000040000795c */ /* 0x000fea0000300000 */
.L_x_219:
[----:B---3--:R-:W-:-:S04]  /*b520*/  MOV R3, UR45 ;  /* 0x0000002d00037c02 */ /* 0x008fc80008000f00 */
[----:B------:R-:W-:-:S04]  /*b530*/  SHF.L.U32 R3, R3, 0x1f, RZ ;  /* 0x0000001f03037819 */ /* 0x000fc800000006ff */
[----:B------:R-:W1:Y:S02]  /*b540*/  SYNCS.PHASECHK.TRANS64.TRYWAIT P0, [UR40+0xe098], R3 ;  /* 0x00e09803ff0075a7 */ /* 0x000e640008001128 */
[----:B-1----:R-:W-:Y:S05]  /*b550*/  @!P0 BRA `(.L_x_220) ;  /* 0x0000009c00c08947 */ /* 0x002fea0003800000 */
.L_x_405:
[----:B------:R-:W-:-:S09]  /*b560*/  UISETP.NE.AND UP0, UPT, UR38, URZ, UPT ;  /* 0x000000ff2600728c */ /* 0x000fd2000bf05270 */
[----:B------:R-:W-:Y:S05]  /*b570*/  BRA.U UP0, `(.L_x_221) ;  /* 0x0000000100047547 */ /* 0x000fea000b800000 */
[----:B------:R-:W-:Y:S05]  /*b580*/  BPT.TRAP 0x1 ;  /* 0x000000040000795c */ /* 0x000fea0000300000 */
.L_x_221:
[----:B-1----:R-:W-:Y:S01]  /*b590*/  MOV R3, 0x1 ;  /* 0x0000000100037802 */ /* 0x002fe20000000f00 */
[----:B----4-:R1:W3:Y:S03]  /*b5a0*/  MUFU.RCP R5, R22 ;  /* 0x0000001600057308 */ /* 0x0102e60000001000 */
[----:B------:R-:W-:-:S04]  /*b5b0*/  SHF.L.U32 R3, R3, 0x1f, RZ ;  /* 0x0000001f03037819 */ /* 0x000fc800000006ff */
[----:B------:R-:W4:Y:S02]  /*b5c0*/  SYNCS.PHASECHK.TRANS64.TRYWAIT P0, [UR40+0xe0c8], R3 ;  /* 0x00e0c803ff0075a7 */ /* 0x000f240008001128 */
[----:B-1-34-:R-:W-:Y:S05]  /*b5d0*/  @!P0 BRA `(.L_x_222) ;  /* 0x0000009c00b88947 */ /* 0x01afea0003800000 */
.L_x_406:
[----:B------:R-:W1:Y:S01]  /*b5e0*/  LDCU UR4, c[0x0][0x708] ;  /* 0x0000e100ff0477ac */ /* 0x000e620008000800 */
[----:B------:R-:W-:Y:S01]  /*b5f0*/  FFMA R32, -R22, R5, 1 ;  /* 0x3f80000016207423 */ /* 0x000fe20000000105 */
[----:B------:R-:W-:Y:S03]  /*b600*/  BSSY.RECONVERGENT B2, `(.L_x_223) ;  /* 0x000000a000027945 */ /* 0x000fe60003800200 */
[----:B------:R-:W-:Y:S01]  /*b610*/  FFMA R32, R5, R32, R5 ;  /* 0x0000002005207223 */ /* 0x000fe20000000005 */
[----:B-1----:R-:W-:-:S03]  /*b620*/  MOV R3, UR4 ;  /* 0x0000000400037c02 */ /* 0x002fc60008000f00 */
[----:B------:R-:W-:Y:S01]  /*b630*/  FFMA R5, R32, UR4, RZ ;  /* 0x0000000420057c23 */ /* 0x000fe200080000ff */
[----:B------:R-:W1:Y:S03]  /*b640*/  FCHK P0, R3, R22 ;  /* 0x0000001603007302 */ /* 0x000e660000000000 */
[----:B------:R-:W-:-:S04]  /*b650*/  FFMA R0, -R22, R5, UR4 ;  /* 0x0000000416007e23 */ /* 0x000fc80008000105 */
[----:B------:R-:W-:Y:S01]  /*b660*/  FFMA R32, R32, R0, R5 ;  /* 0x0000000020207223 */ /* 0x000fe20000000005 */
[----:B-1----:R-:W-:Y:S05]  /*b670*/  @!P0 BRA `(.L_x_224) ;  /* 0x0000000000088947 */ /* 0x002fea0003800000 */
[----:B------:R-:W-:Y:S02]  /*b680*/  MOV R4, 0xb6a0 ;  /* 0x0000b6a000047802 */ /* 0x000fe40000000f00 */
[----:B--2--5:R-:W-:Y:S05]  /*b690*/  CALL.REL.NOINC `($__internal_3_$__cuda_sm3x_div_rn_noftz_f32_slowpath) ;  /* 0x000000a800347944 */ /* 0x024fea0003c00000 */
.L_x_224:
[----:B------:R-:W-:Y:S05]  /*b6a0*/  BSYNC.RECONVERGENT B2 ;  /* 0x0000000000027941 */ /* 0x000fea0003800200 */
.L_x_223:
[----:B------:R-:W-:-:S05]  /*b6b0*/  VIADD R0, R56, 0x180 ;  /* 0x0000018038007836 */ /* 0x000fca0000000000 */
[----:B------:R-:W-:-:S04]  /*b6c0*/  SHF.R.U32.HI R0, RZ, 0x15, R0 ;  /* 0x00000015ff007819 */ /* 0x000fc80000011600 */
[----:B------:R-:W-:-:S13]  /*b6d0*/  ISETP.NE.AND P0, PT, R25, R0, PT ;  /* 0x000000001900720c */ /* 0x000fda0003f05270 */
[----:B------:R-:W-:Y:S05]  /*b6e0*/  @!P0 BRA `(.L_x_225) ;  /* 0x0000000000408947 */ /* 0x000fea0003800000 */
[----:B------:R-:W-:Y:S01]  /*b6f0*/  MOV R14, 0x8 ;  /* 0x00000008000e7802 */ /* 0x000fe20000000f00 */
[----:B------:R-:W1:Y:S01]  /*b700*/  LDCU.64 UR8, c[0x4][0xb0] ;  /* 0x01001600ff0877ac */ /* 0x000e620008000a00 */
[----:B------:R-:W-:Y:S02]  /*b710*/  HFMA2 R12, -RZ, RZ, 0, 5.9604644775390625e-08 ;  /* 0x00000001ff0c7431 */ /* 0x000fe400000001ff */
[----:B------:R-:W-:Y:S01]  /*b720*/  IMAD.MOV.U32 R8, RZ, RZ, 0x192 ;  /* 0x00000192ff087424 */ /* 0x000fe200078e00ff */
[----:B------:R-:W3:Y:S01]  /*b730*/  LDCU.64 UR6, c[0x4][0xb8] ;  /* 0x01001700ff0677ac */ /* 0x000ee20008000a00 */
[----:B------:R-:W4:Y:S01]  /*b740*/  LDC.64 R14, c[0x4][R14] ;  /* 0x010000000e0e7b82 */ /* 0x000f220000000a00 */
[----:B------:R-:W-:Y:S01]  /*b750*/  IMAD.MOV.U32 R13, RZ, RZ, RZ ;  /* 0x000000ffff0d7224 */ /* 0x000fe200078e00ff */
[----:B------:R-:W2:Y:S01]  /*b760*/  LDCU.64 UR4, c[0x4][0x40] ;  /* 0x01000800ff0477ac */ /* 0x000ea20008000a00 */
[----:B-1----:R-:W-:Y:S01]  /*b770*/  IMAD.U32 R4, RZ, RZ, UR8 ;  /* 0x00000008ff047e24 */ /* 0x002fe2000f8e00ff */
[----:B------:R-:W-:Y:S01]  /*b780*/  MOV R5, UR9 ;  /* 0x0000000900057c02 */ /* 0x000fe20008000f00 */
[----:B---3--:R-:W-:Y:S01]  /*b790*/  IMAD.U32 R6, RZ, RZ, UR6 ;  /* 0x00000006ff067e24 */ /* 0x008fe2000f8e00ff */
[----:B------:R-:W-:Y:S01]  /*b7a0*/  MOV R7, UR7 ;  /* 0x0000000700077c02 */ /* 0x000fe20008000f00 */
[----:B--2---:R-:W-:Y:S01]  /*b7b0*/  IMAD.U32 R10, RZ, RZ, UR4 ;  /* 0x00000004ff0a7e24 */ /* 0x004fe2000f8e00ff */
[----:B------:R-:W-:-:S02]  /*b7c0*/  MOV R11, UR5 ;  /* 0x00000005000b7c02 */ /* 0x000fc40008000f00 */
[----:B------:R-:W-:-:S07]  /*b7d0*/  LEPC R20, `(.L_x_225) ;  /* 0x000000001014794e */ /* 0x000fce0000000000 */
[----:B----45:R-:W-:Y:S05]  /*b7e0*/  CALL.ABS.NOINC R14 ;  /* 0x000000000e007343 */ /* 0x030fea0003c00000 */
.L_x_225:
[----:B------:R-:W-:Y:S05]  /*b7f0*/  WARPSYNC.ALL ;  /* 0x0000000000007948 */ /* 0x000fea0003800000 */
[----:B------:R-:W-:Y:S02]  /*b800*/  R2UR UR4, R56 ;  /* 0x00000000380472ca */ /* 0x000fe400000e0000 */
[C---:B------:R-:W-:Y:S02]  /*b810*/  IADD3 R36, P0, PT, R24.reuse, 0x4010, RZ ;  /* 0x0000401018247810 */ /* 0x040fe40007f1e0ff */
[----:B------:R-:W-:-:S03]  /*b820*/  IADD3 R3, P1, PT, R24, 0x4000, RZ ;  /* 0x0000400018037810 */ /* 0x000fc60007f3e0ff */
[--C-:B------:R-:W-:Y:S02]  /*b830*/  IMAD.X R37, RZ, RZ, R27.reuse, P0 ;  /* 0x000000ffff257224 */ /* 0x100fe400000e061b */
[----:B------:R-:W-:-:S04]  /*b840*/  IMAD.X R35, RZ, RZ, R27, P1 ;  /* 0x000000ffff237224 */ /* 0x000fc800008e061b */
[----:B------:R-:W1:Y:S01]  /*b850*/  LDTM.x16 R4, tmem[UR4+0x180] ;  /* 0x00018004000479ee */ /* 0x000e620008240000 */
[----:B------:R-:W-:-:S04]  /*b860*/  SHF.R.U64 R0, R3, 0x3, R35 ;  /* 0x0000000303007819 */ /* 0x000fc80000001223 */
[----:B------:R-:W-:Y:S01]  /*b870*/  LOP3.LUT R34, R3, 0x70, R0, 0x78, !PT ;  /* 0x0000007003227812 */ /* 0x000fe200078e7800 */
[----:B------:R-:W-:-:S05]  /*b880*/  VIADD R0, R56, 0x190 ;  /* 0x0000019038007836 */ /* 0x000fca0000000000 */
[----:B------:R-:W-:-:S04]  /*b890*/  SHF.R.U32.HI R0, RZ, 0x15, R0 ;  /* 0x00000015ff007819 */ /* 0x000fc80000011600 */
[----:B------:R-:W-:Y:S01]  /*b8a0*/  ISETP.NE.AND P0, PT, R25, R0, PT ;  /* 0x000000001900720c */ /* 0x000fe20003f05270 */
[----:B-1----:R-:W-:Y:S01]  /*b8b0*/  FMUL2 R20, R32.F32, R8.F32x2.HI_LO ;  /* 0x000000082014724a */ /* 0x002fe20000040000 */
[----:B------:R-:W-:Y:S01]  /*b8c0*/  SHF.R.U64 R9, R36, 0x3, R37 ;  /* 0x0000000324097819 */ /* 0x000fe20000001225 */
[C---:B------:R-:W-:Y:S02]  /*b8d0*/  FMUL2 R4, R32.reuse.F32, R4.F32x2.HI_LO ;  /* 0x000000042004724a */ /* 0x040fe40000040000 */
[----:B------:R-:W-:Y:S01]  /*b8e0*/  FMUL2 R6, R32.F32, R6.F32x2.HI_LO ;  /* 0x000000062006724a */ /* 0x000fe20000040000 */
        /* <DEDUP_REMOVED lines=18> */
[----:B------:R-:W3:Y:S01]  /*ba10*/  LDCU.64 UR8, c[0x4][0xb0] ;  /* 0x01001600ff0877ac */ /* 0x000ee20008000a00 */
[----:B------:R-:W-:Y:S02]  /*ba20*/  HFMA2 R12, -RZ, RZ, 0, 5.9604644775390625e-08 ;  /* 0x00000001ff0c7431 */ /* 0x000fe400000001ff */
[----:B-1----:R-:W-:Y:S01]  /*ba30*/  IMAD.MOV.U32 R8, RZ, RZ, 0x192 ;  /* 0x00000192ff087424 */ /* 0x002fe200078e00ff */
[----:B------:R-:W1:Y:S01]  /*ba40*/  LDCU.64 UR6, c[0x4][0xb8] ;  /* 0x01001700ff0677ac */ /* 0x000e620008000a00 */
[----:B------:R-:W4:Y:S01]  /*ba50*/  LDC.64 R14, c[0x4][R14] ;  /* 0x010000000e0e7b82 */ /* 0x000f220000000a00 */
[----:B------:R-:W-:Y:S01]  /*ba60*/  IMAD.MOV.U32 R13, RZ, RZ, RZ ;  /* 0x000000ffff0d7224 */ /* 0x000fe200078e00ff */
[----:B------:R-:W2:Y:S01]  /*ba70*/  LDCU.64 UR4, c[0x4][0x40] ;  /* 0x01000800ff0477ac */ /* 0x000ea20008000a00 */
[----:B---3--:R-:W-:Y:S01]  /*ba80*/  IMAD.U32 R4, RZ, RZ, UR8 ;  /* 0x00000008ff047e24 */ /* 0x008fe2000f8e00ff */
[----:B------:R-:W-:Y:S01]  /*ba90*/  MOV R5, UR9 ;  /* 0x0000000900057c02 */ /* 0x000fe20008000f00 */
[----:B-1----:R-:W-:Y:S01]  /*baa0*/  IMAD.U32 R6, RZ, RZ, UR6 ;  /* 0x00000006ff067e24 */ /* 0x002fe2000f8e00ff */
[----:B------:R-:W-:Y:S01]  /*bab0*/  MOV R7, UR7 ;  /* 0x0000000700077c02 */ /* 0x000fe20008000f00 */
[----:B--2---:R-:W-:Y:S01]  /*bac0*/  IMAD.U32 R10, RZ, RZ, UR4 ;  /* 0x00000004ff0a7e24 */ /* 0x004fe2000f8e00ff */
[----:B------:R-:W-:-:S02]  /*bad0*/  MOV R11, UR5 ;  /* 0x00000005000b7c02 */ /* 0x000fc40008000f00 */
[----:B------:R-:W-:-:S07]  /*bae0*/  LEPC R20, `(.L_x_226) ;  /* 0x000000001014794e */ /* 0x000fce0000000000 */
[----:B----45:R-:W-:Y:S05]  /*baf0*/  CALL.ABS.NOINC R14 ;  /* 0x000000000e007343 */ /* 0x030fea0003c00000 */
.L_x_226:
[----:B------:R-:W-:Y:S05]  /*bb00*/  WARPSYNC.ALL ;  /* 0x0000000000007948 */ /* 0x000fea0003800000 */
[----:B------:R-:W-:Y:S02]  /*bb10*/  R2UR UR4, R56 ;  /* 0x00000000380472ca */ /* 0x000fe400000e0000 */
[C---:B-1----:R-:W-:Y:S02]  /*bb20*/  IADD3 R36, P0, PT, R24.reuse, 0x4030, RZ ;  /* 0x0000403018247810 */ /* 0x042fe40007f1e0ff */
        /* <DEDUP_REMOVED lines=46> */
.L_x_227:
        /* <DEDUP_REMOVED lines=49> */
.L_x_228:
[----:B------:R-:W3:Y:S01]  /*c120*/  LDCU.64 UR4, c[0x0][0x880] ;  /* 0x00011000ff0477ac */ /* 0x000ee20008000a00 */
[C---:B------:R-:W-:Y:S02]  /*c130*/  IADD3 R3, P2, PT, R24.reuse, 0x4060, RZ ;  /* 0x0000406018037810 */ /* 0x040fe40007f5e0ff */
[----:B------:R-:W-:-:S03]  /*c140*/  IADD3 R26, P1, PT, R24, 0x4070, RZ ;  /* 0x00004070181a7810 */ /* 0x000fc60007f3e0ff */
[--C-:B------:R-:W-:Y:S02]  /*c150*/  IMAD.X R29, RZ, RZ, R27.reuse, P2 ;  /* 0x000000ffff1d7224 */ /* 0x100fe400010e061b */
[----:B------:R-:W-:-:S03]  /*c160*/  IMAD.X R27, RZ, RZ, R27, P1 ;  /* 0x000000ffff1b7224 */ /* 0x000fc600008e061b */
[----:B------:R-:W-:-:S04]  /*c170*/  SHF.R.U64 R0, R3, 0x3, R29 ;  /* 0x0000000303007819 */ /* 0x000fc8000000121d */
[----:B------:R-:W-:Y:S02]  /*c180*/  LOP3.LUT R28, R3, 0x70, R0, 0x78, !PT ;  /* 0x00000070031c7812 */ /* 0x000fe400078e7800 */
[----:B---3--:R-:W-:-:S04]  /*c190*/  ISETP.NE.U32.AND P0, PT, RZ, UR4, PT ;  /* 0x00000004ff007c0c */ /* 0x008fc8000bf05070 */
[----:B------:R-:W-:Y:S01]  /*c1a0*/  ISETP.NE.AND.EX P0, PT, RZ, UR5, PT, P0 ;  /* 0x00000005ff007c0c */ /* 0x000fe2000bf05300 */
[----:B------:R-:W-:Y:S05]  /*c1b0*/  WARPSYNC.ALL ;  /* 0x0000000000007948 */ /* 0x000fea0003800000 */
[----:B------:R-:W-:-:S13]  /*c1c0*/  R2UR UR4, R56 ;  /* 0x00000000380472ca */ /* 0x000fda00000e0000 */
[----:B-1----:R-:W1:Y:S02]  /*c1d0*/  LDTM.x16 R4, tmem[UR4+0x1b0] ;  /* 0x0001b004000479ee */ /* 0x002e640008240000 */
        /* <DEDUP_REMOVED lines=20> */
[----:B------:R-:W-:Y:S01]  /*c320*/  @!PT LDS RZ, [RZ] ;  /* 0x00000000fffff984 */ /* 0x000fe20000000800 */
[----:B------:R-:W-:Y:S01]  /*c330*/  @!PT LDS RZ, [RZ] ;  /* 0x00000000fffff984 */ /* 0x000fe20000000800 */
[----:B------:R-:W-:Y:S01]  /*c340*/  @!PT LDS RZ, [RZ] ;  /* 0x00000000fffff984 */ /* 0x000fe20000000800 */
[----:B------:R-:W-:Y:S01]  /*c350*/  @!PT LDS RZ, [RZ] ;  /* 0x00000000fffff984 */ /* 0x000fe20000000800 */
[----:B------:R3:W-:Y:S06]  /*c360*/  MEMBAR.ALL.CTA ;  /* 0x0000000000007992 */ /* 0x0007ec0000008000 */
[----:B---3--:R-:W3:Y:S01]  /*c370*/  FENCE.VIEW.ASYNC.S ;  /* 0x00000000000073c6 */ /* 0x008ee20000000000 */
[----:B------:R-:W-:Y:S05]  /*c380*/  @!P0 BRA `(.L_x_229) ;  /* 0x0000000400008947 */ /* 0x000fea0003800000 */
[C---:B------:R-:W-:Y:S01]  /*c390*/  FSETP.GEU.AND P0, PT, R22.reuse, 1.175494350822287508e-38, PT ;  /* 0x008000001600780b */ /* 0x040fe20003f0e000 */
[----:B------:R-:W4:Y:S01]  /*c3a0*/  LDCU UR4, c[0x0][0x380] ;  /* 0x00007000ff0477ac */ /* 0x000f220008000800 */
[----:B------:R-:W-:Y:S01]  /*c3b0*/  MOV R0, 0x3e055027 ;  /* 0x3e05502700007802 */ /* 0x000fe20000000f00 */
[----:B------:R-:W-:Y:S01]  /*c3c0*/  BSSY.RECONVERGENT B0, `(.L_x_229) ;  /* 0x000003c000007945 */ /* 0x000fe20003800200 */
[----:B-1----:R-:W-:Y:S01]  /*c3d0*/  FSEL R5, RZ, -23, P0 ;  /* 0xc1b80000ff057808 */ /* 0x002fe20000000000 */
[----:B------:R-:W1:Y:S08]  /*c3e0*/  LDCU UR5, c[0x0][0x700] ;  /* 0x0000e000ff0577ac */ /* 0x000e700008000800 */
        /* <DEDUP_REMOVED lines=19> */
[----:B------:R-:W-:Y:S02]  /*c520*/  LEA R0, R33, R2, 0x8 ;  /* 0x0000000221007211 */ /* 0x000fe400078e40ff */
[----:B------:R-:W-:Y:S01]  /*c530*/  MOV R3, 0x7f800000 ;  /* 0x7f80000000037802 */ /* 0x000fe20000000f00 */
[----:B------:R-:W-:Y:S01]  /*c540*/  FFMA R4, R4, 0.69314718246459960938, R5 ;  /* 0x3f31721804047823 */ /* 0x000fe20000000005 */
[----:B------:R-:W-:-:S03]  /*c550*/  IADD3 R0, PT, PT, R0, 0x80, RZ ;  /* 0x0000008000007810 */ /* 0x000fc60007ffe0ff */
[----:B------:R-:W-:Y:S01]  /*c560*/  @P0 FFMA R4, R22, R3, +INF ;  /* 0x7f80000016040423 */ /* 0x000fe20000000003 */
[----:B----4-:R-:W-:-:S04]  /*c570*/  ISETP.GE.AND P0, PT, R0, UR4, PT ;  /* 0x0000000400007c0c */ /* 0x010fc8000bf06270 */
[----:B------:R-:W-:-:S05]  /*c580*/  FSEL R4, R4, -INF , P1 ;  /* 0xff80000004047808 */ /* 0x000fca0000800000 */
[----:B-1----:R-:W-:-:S04]  /*c590*/  FFMA R23, R23, UR5, R4 ;  /* 0x0000000517177c23 */ /* 0x002fc80008000004 */
[----:B------:R-:W-:Y:S05]  /*c5a0*/  @P0 BRA `(.L_x_230) ;  /* 0x0000000000740947 */ /* 0x000fea0003800000 */
[----:B------:R-:W1:Y:S01]  /*c5b0*/  LDCU UR7, c[0x0][0x38c] ;  /* 0x00007180ff0777ac */ /* 0x000e620008000800 */
        /* <DEDUP_REMOVED lines=8> */
[----:B-1----:R-:W-:-:S05]  /*c640*/  IADD3 R2, PT, PT, RZ, -R3, RZ ;  /* 0x80000003ff027210 */ /* 0x002fca0007ffe0ff */
[----:B------:R-:W-:Y:S02]  /*c650*/  IMAD R5, R2, UR7, RZ ;  /* 0x0000000702057c24 */ /* 0x000fe4000f8e02ff */
[----:B------:R-:W-:-:S05]  /*c660*/  HFMA2 R2, -RZ, RZ, 0, 0 ;  /* 0x00000000ff027431 */ /* 0x000fca00000001ff */
[----:B------:R-:W-:-:S06]  /*c670*/  IMAD.HI.U32 R5, R3, R5, R2 ;  /* 0x0000000503057227 */ /* 0x000fcc00078e0002 */
[----:B-----5:R-:W-:Y:S02]  /*c680*/  IMAD.HI.U32 R2, R5, R30, RZ ;  /* 0x0000001e05027227 */ /* 0x020fe400078e00ff */
[----:B------:R-:W1:Y:S03]  /*c690*/  LDC.64 R4, c[0x0][0x880] ;  /* 0x00022000ff047b82 */ /* 0x000e660000000a00 */
        /* <DEDUP_REMOVED lines=14> */
.L_x_230:
[----:B------:R-:W-:Y:S05]  /*c780*/  BSYNC.RECONVERGENT B0 ;  /* 0x0000000000007941 */ /* 0x000fea0003800200 */
.L_x_229:
[----:B------:R-:W-:Y:S01]  /*c790*/  UISETP.NE.AND UP0, UPT, UR38, URZ, UPT ;  /* 0x000000ff2600728c */ /* 0x000fe2000bf05270 */
[----:B------:R-:W-:-:S08]  /*c7a0*/  NOP ;  /* 0x0000000000007918 */ /* 0x000fd00000000000 */
[----:B------:R-:W-:Y:S05]  /*c7b0*/  BRA.U UP0, `(.L_x_231) ;  /* 0x0000000100087547 */ /* 0x000fea000b800000 */
[----:B------:R-:W-:Y:S05]  /*c7c0*/  BPT.TRAP 0x1 ;  /* 0x000000040000795c */ /* 0x000fea0000300000 */
[----:B------:R-:W-:Y:S05]  /*c7d0*/  BPT.TRAP 0x1 ;  /* 0x000000040000795c */ /* 0x000fea0000300000 */
.L_x_231:
[----:B------:R-:W-:Y:S02]  /*c7e0*/  UIADD3 UR4, UPT, UPT, UR40, 0xe0a8, URZ ;  /* 0x0000e0a828047890 */ /* 0x000fe4000fffe0ff */
[----:B------:R-:W-:Y:S02]  /*c7f0*/  UISETP.NE.AND UP0, UPT, UR38, URZ, UPT ;  /* 0x000000ff2600728c */ /* 0x000fe4000bf05270 */
[----:B------:R-:W-:-:S09]  /*c800*/  UPRMT UR4, UR41, 0x654, UR4 ;  /* 0x0000065429047896 */ /* 0x000fd20008000004 */
[----:B---3--:R-:W-:Y:S01]  /*c810*/  SYNCS.ARRIVE.TRANS64.RED.A1T0 RZ, [UR4], RZ ;  /* 0x000000ffffff79a7 */ /* 0x008fe20008100404 */
[----:B------:R-:W-:Y:S05]  /*c820*/  BRA.U UP0, `(.L_x_232) ;  /* 0x0000000100047547 */ /* 0x000fea000b800000 */
[----:B------:R-:W-:Y:S05]  /*c830*/  BPT.TRAP 0x1 ;  /* 0x000000040000795c */ /* 0x000fea0000300000 */
.L_x_232:
[----:B------:R-:W-:Y:S01]  /*c840*/  SYNCS.ARRIVE.TRANS64.A1T0 RZ, [UR40+0xe0b8], RZ ;  /* 0x00e0b8ffffff79a7 */ /* 0x000fe20008100028 */
[----:B------:R-:W-:Y:S05]  /*c850*/  EXIT ;  /* 0x000000000000794d */ /* 0x000fea0003800000 */
.L_x_27:
[----:B------:R-:W-:-:S08]  /*c860*/  NOP ;  /* 0x0000000000007918 */ /* 0x000fd00000000000 */
[----:B------:R-:W1:Y:S02]  /*c870*/  USETMAXREG.TRY_ALLOC.CTAPOOL UP0, 0xc0 ;  /* 0x000000c0000079c8 */ /* 0x000e640008000600 */
[----:B-1----:R-:W-:Y:S05]  /*c880*/  BRA.U !UP0, `(.L_x_27) ;  /* 0xfffffffd08f47547 */ /* 0x002fea000b83ffff */
[----:B------:R-:W1:Y:S01]  /*c890*/  S2UR UR8, SR_CTAID.X ;  /* 0x00000000000879c3 */ /* 0x000e620000002500 */
[----:B------:R-:W2:Y:S02]  /*c8a0*/  LDCU.64 UR4, c[0x0][0x380] ;  /* 0x00007000ff0477ac */ /* 0x000ea40008000a00 */
[----:B--2---:R-:W-:Y:S02]  /*c8b0*/  UISETP.NE.AND UP0, UPT, UR5, URZ, UPT ;  /* 0x000000ff0500728c */ /* 0x004fe4000bf05270 */
[----:B-1----:R-:W-:-:S04]  /*c8c0*/  USHF.L.U32 UR8, UR8, 0x8, URZ ;  /* 0x0000000808087899 */ /* 0x002fc800080006ff */
[----:B------:R-:W-:-:S06]  /*c8d0*/  UISETP.GE.U32.OR UP0, UPT, UR8, UR4, !UP0 ;  /* 0x000000040800728c */ /* 0x000fcc000c706470 */
[----:B------:R-:W-:-:S13]  /*c8e0*/  PLOP3.LUT P0, PT, PT, PT, UP0, 0x80, 0x8 ;  /* 0x000000000008781c */ /* 0x000fda0003f0f008 */
[----:B------:R-:W-:Y:S05]  /*c8f0*/  @P0 EXIT ;  /* 0x000000000000094d */ /* 0x000fea0003800000 */
[----:B------:R-:W-:Y:S02]  /*c900*/  UIADD3 UR8, UPT, UPT, UR5, 0x3f, URZ ;  /* 0x0000003f05087890 */ /* 0x000fe4000fffe0ff */
[----:B------:R-:W-:Y:S02]  /*c910*/  ULOP3.LUT UP0, UR57, UR5, 0x3f, URZ, 0xc0, !UPT ;  /* 0x0000003f05397892 */ /* 0x000fe4000f80c0ff */
[----:B------:R-:W-:Y:S02]  /*c920*/  UISETP.NE.AND UP1, UPT, UR59, URZ, UPT ;  /* 0x000000ff3b00728c */ /* 0x000fe4000bf25270 */
[----:B------:R-:W-:Y:S02]  /*c930*/  USHF.R.S32.HI UR4, URZ, 0x1f, UR8 ;  /* 0x0000001fff047899 */ /* 0x000fe40008011408 */
[----:B------:R-:W-:Y:S02]  /*c940*/  USEL UR47, UR7, UR6, UP1 ;  /* 0x00000006072f7287 */ /* 0x000fe40008800000 */
[----:B------:R-:W-:-:S02]  /*c950*/  ULEA.HI UR4, UR4, UR8, URZ, 0x6 ;  /* 0x0000000804047291 */ /* 0x000fc4000f8f30ff */
[----:B------:R-:W-:Y:S02]  /*c960*/  ULOP3.LUT UR47, UR47, 0x1, URZ, 0xc0, !UPT ;  /* 0x000000012f2f7892 */ /* 0x000fe4000f8ec0ff */
[----:B------:R-:W-:Y:S02]  /*c970*/  @UP0 ULEA.HI.SX32 UR50, UR4, 0xffffffff, 0x1a ;  /* 0xffffffff04320891 */ /* 0x000fe4000f8fd2ff */
[----:B------:R-:W-:Y:S02]  /*c980*/  @!UP0 USHF.R.S32.HI UR50, URZ, 0x6, UR4 ;  /* 0x00000006ff328899 */ /* 0x000fe40008011404 */
[----:B------:R-:W-:-:S09]  /*c990*/  UISETP.NE.U32.AND UP0, UPT, UR47, 0x1, UPT ;  /* 0x000000012f00788c */ /* 0x000fd2000bf05070 */
[----:B------:R-:W-:Y:S05]  /*c9a0*/  BRA.U !UP0, `(.L_x_233) ;  /* 0x0000000108047547 */ /* 0x000fea000b800000 */
[----:B------:R-:W-:Y:S05]  /*c9b0*/  BPT.TRAP 0x1 ;  /* 0x000000040000795c */ /* 0x000fea0000300000 */
.L_x_233:
[----:B------:R-:W1:Y:S01]  /*c9c0*/  S2UR UR38, SR_CgaCtaId ;  /* 0x00000000002679c3 */ /* 0x000e620000008800 */
[----:B------:R-:W-:Y:S01]  /*c9d0*/  UISETP.NE.AND UP0, UPT, UR59, URZ, UPT ;  /* 0x000000ff3b00728c */ /* 0x000fe2000bf05270 */
[----:B------:R-:W-:Y:S01]  /*c9e0*/  MOV R3, 0x1 ;  /* 0x0000000100037802 */ /* 0x000fe20000000f00 */
[----:B------:R-:W-:Y:S01]  /*c9f0*/  UMOV UR37, 0x400 ;  /* 0x0000040000257882 */ /* 0x000fe20000000000 */
[----:B------:R-:W2:Y:S01]  /*ca00*/  S2R R121, SR_TID.X ;  /* 0x0000000000797919 */ /* 0x000ea20000002100 */
[----:B------:R-:W-:Y:S01]  /*ca10*/  USHF.L.U32 UR46, UR46, 0x3, URZ ;  /* 0x000000032e2e7899 */ /* 0x000fe200080006ff */
[----:B------:R-:W-:Y:S01]  /*ca20*/  SHF.L.U32 R3, R3, 0x1f, RZ ;  /* 0x0000001f03037819 */ /* 0x000fe200000006ff */
[----:B------:R-:W-:Y:S01]  /*ca30*/  UMOV UR55, 0x1 ;  /* 0x0000000100377882 */ /* 0x000fe20000000000 */
[----:B------:R-:W-:Y:S01]  /*ca40*/  UMOV UR52, 0x1 ;  /* 0x0000000100347882 */ /* 0x000fe20000000000 */
[----:B-1----:R-:W-:-:S04]  /*ca50*/  ULEA UR37, UR38, UR37, 0x18 ;  /* 0x0000002526257291 */ /* 0x002fc8000f8ec0ff */
[----:B------:R-:W-:Y:S02]  /*ca60*/  UIADD3 UR56, UPT, UPT, UR37, 0xe078, URZ ;  /* 0x0000e07825387890 */ /* 0x000fe4000fffe0ff */
[----:B------:R-:W-:Y:S02]  /*ca70*/  @!UP0 UIADD3 UR56, UPT, UPT, UR37, 0xe088, URZ ;  /* 0x0000e08825388890 */ /* 0x000fe4000fffe0ff */
[----:B------:R-:W-:-:S07]  /*ca80*/  UIADD3 UR45, UPT, UPT, UR37, UR46, URZ ;  /* 0x0000002e252d7290 */ /* 0x000fce000fffe0ff */
[----:B------:R-:W1:Y:S02]  /*ca90*/  SYNCS.PHASECHK.TRANS64.TRYWAIT P0, [UR56], R3 ;  /* 0x00000003ff0075a7 */ /* 0x000e640008001138 */
[----:B-12---:R-:W-:Y:S05]  /*caa0*/  @!P0 BRA `(.L_x_234) ;  /* 0x00000088009c8947 */ /* 0x006fea0003800000 */
.L_x_407:
[----:B------:R-:W-:Y:S01]  /*cab0*/  UISETP.GE.AND UP0, UPT, UR50, 0x1, UPT ;  /* 0x000000013200788c */ /* 0x000fe2000bf06270 */
[----:B------:R-:W-:Y:S01]  /*cac0*/  IMAD.MOV.U32 R90, RZ, RZ, RZ ;  /* 0x000000ffff5a7224 */ /* 0x000fe200078e00ff */
[----:B------:R-:W-:Y:S01]  /*cad0*/  MOV R89, 0xff800000 ;  /* 0xff80000000597802 */ /* 0x000fe20000000f00 */
[----:B------:R-:W-:Y:S01]  /*cae0*/  IMAD.MOV.U32 R88, RZ, RZ, RZ ;  /* 0x000000ffff587224 */ /* 0x000fe200078e00ff */
[----:B------:R-:W-:Y:S01]  /*caf0*/  SHF.R.U32.HI R2, RZ, 0x5, R121 ;  /* 0x00000005ff027819 */ /* 0x000fe20000011679 */
[----:B------:R-:W-:Y:S01]  /*cb00*/  UMOV UR54, URZ ;  /* 0x000000ff00367c82 */ /* 0x000fe20008000000 */
[----:B------:R-:W-:-:S03]  /*cb10*/  UMOV UR53, URZ ;  /* 0x000000ff00357c82 */ /* 0x000fc60008000000 */
[----:B------:R-:W-:Y:S05]  /*cb20*/  BRA.U !UP0, `(.L_x_235) ;  /* 0x0000002508687547 */ /* 0x000fea000b800000 */
[----:B------:R-:W-:Y:S01]  /*cb30*/  UISETP.NE.AND UP0, UPT, UR59, URZ, UPT ;  /* 0x000000ff3b00728c */ /* 0x000fe2000bf05270 */
[----:B------:R-:W-:Y:S01]  /*cb40*/  IMAD.U32 R120, R121, 0x10000, RZ ;  /* 0x0001000079787824 */ /* 0x000fe200078e00ff */
[----:B------:R-:W-:Y:S01]  /*cb50*/  USHF.L.U32 UR4, UR50, 0x6, URZ ;  /* 0x0000000632047899 */ /* 0x000fe200080006ff */
[----:B------:R-:W-:Y:S01]  /*cb60*/  LOP3.LUT R91, R2, 0x3, RZ, 0xc0, !PT ;  /* 0x00000003025b7812 */ /* 0x000fe200078ec0ff */
[----:B------:R-:W-:Y:S01]  /*cb70*/  USEL UR5, URZ, 0x80, UP0 ;  /* 0x00000080ff057887 */ /* 0x000fe20008000000 */
[----:B------:R-:W-:Y:S01]  /*cb80*/  IMAD.MOV.U32 R88, RZ, RZ, RZ ;  /* 0x000000ffff587224 */ /* 0x000fe200078e00ff */
[----:B------:R-:W-:Y:S01]  /*cb90*/  LOP3.LUT R120, R120, 0x600000, RZ, 0xc0, !PT ;  /* 0x0060000078787812 */ /* 0x000fe200078ec0ff */
[----:B------:R-:W-:Y:S01]  /*cba0*/  IMAD.MOV.U32 R16, RZ, RZ, -0x800000 ;  /* 0xff800000ff107424 */ /* 0x000fe200078e00ff */
[----:B------:R-:W-:Y:S01]  /*cbb0*/  UMOV UR44, 0x20 ;  /* 0x00000020002c7882 */ /* 0x000fe20000000000 */
[----:B------:R-:W-:Y:S01]  /*cbc0*/  IMAD.U32 R90, RZ, RZ, UR4 ;  /* 0x00000004ff5a7e24 */ /* 0x000fe2000f8e00ff */
[----:B------:R-:W-:Y:S01]  /*cbd0*/  LOP3.LUT R123, R120, UR5, RZ, 0xfc, !PT ;  /* 0x00000005787b7c12 */ /* 0x000fe2000f8efcff */
[----:B------:R-:W-:Y:S01]  /*cbe0*/  UIADD3 UR42, UPT, UPT, UR37, 0xe060, URZ ;  /* 0x0000e060252a7890 */ /* 0x000fe2000fffe0ff */
[----:B------:R-:W-:Y:S01]  /*cbf0*/  SHF.R.U32.HI R124, RZ, 0x15, R120 ;  /* 0x00000015ff7c7819 */ /* 0x000fe20000011678 */
[----:B------:R-:W-:Y:S01]  /*cc00*/  USEL UR43, UR49, UR48, UP0 ;  /* 0x00000030312b7287 */ /* 0x000fe20008000000 */
[----:B------:R-:W-:Y:S01]  /*cc10*/  LOP3.LUT R122, R123, 0x20, RZ, 0xfc, !PT ;  /* 0x000000207b7a7812 */ /* 0x000fe200078efcff */
[----:B------:R-:W-:-:S02]  /*cc20*/  ULOP3.LUT UR51, UR46, 0x8, URZ, 0x3c, !UPT ;  /* 0x000000082e337892 */ /* 0x000fc4000f8e3cff */
[----:B------:R-:W-:Y:S01]  /*cc30*/  UIADD3 UR50, UPT, UPT, UR50, -0x1, URZ ;  /* 0xffffffff32327890 */ /* 0x000fe2000fffe0ff */
[----:B------:R-:W-:Y:S01]  /*cc40*/  UMOV UR53, URZ ;  /* 0x000000ff00357c82 */ /* 0x000fe20008000000 */
[----:B------:R-:W2:Y:S01]  /*cc50*/  LDCU UR36, c[0x0][0x704] ;  /* 0x0000e080ff2477ac */ /* 0x000ea20008000800 */
[----:B------:R-:W-:Y:S01]  /*cc60*/  UMOV UR52, 0x1 ;  /* 0x0000000100347882 */ /* 0x000fe20000000000 */
[----:B------:R-:W-:Y:S02]  /*cc70*/  USEL UR44, UR44, 0xa0, UP0 ;  /* 0x000000a02c2c7887 */ /* 0x000fe40008000000 */
[----:B------:R-:W-:Y:S01]  /*cc80*/  @UP0 UIADD3 UR42, UPT, UPT, UR37, 0xe050, URZ ;  /* 0x0000e050252a0890 */ /* 0x000fe2000fffe0ff */
[----:B------:R-:W-:Y:S01]  /*cc90*/  UMOV UR55, 0x1 ;  /* 0x0000000100377882 */ /* 0x000fe20000000000 */
[----:B------:R-:W-:-:S10]  /*cca0*/  UMOV UR54, URZ ;  /* 0x000000ff00367c82 */ /* 0x000fd40008000000 */
.L_x_253:
[----:B-12---:R-:W-:Y:S01]  /*ccb0*/  IADD3 R0, PT, PT, R120, UR44, RZ ;  /* 0x0000002c78007c10 */ /* 0x006fe2000fffe0ff */
[----:B------:R-:W-:-:S04]  /*ccc0*/  UISETP.NE.AND UP0, UPT, UR59, URZ, UPT ;  /* 0x000000ff3b00728c */ /* 0x000fc8000bf05270 */
[----:B------:R-:W-:Y:S01]  /*ccd0*/  USEL UR40, UR54, UR53, UP0 ;  /* 0x0000003536287287 */ /* 0x000fe20008000000 */
[----:B------:R-:W1:Y:S01]  /*cce0*/  SHFL.IDX PT, R0, R0, RZ, 0x1f ;  /* 0x00001fff00007589 */ /* 0x000e6200000e0000 */
[----:B------:R-:W-:Y:S01]  /*ccf0*/  UISETP.GT.U32.AND UP0, UPT, UR43, 0x1, UPT ;  /* 0x000000012b00788c */ /* 0x000fe2000bf04070 */
[----:B-1----:R-:W-:-:S08]  /*cd00*/  R2UR UR41, R0 ;  /* 0x00000000002972ca */ /* 0x002fd000000e0000 */
[----:B---3--:R-:W-:Y:S07]  /*cd10*/  BRA.U UP0, `(.L_x_236) ;  /* 0x0000000100047547 */ /* 0x008fee000b800000 */
[----:B--2---:R-:W-:Y:S05]  /*cd20*/  BPT.TRAP 0x1 ;  /* 0x000000040000795c */ /* 0x004fea0000300000 */
.L_x_236:
[----:B------:R-:W-:Y:S01]  /*cd30*/  IMAD.U32 R3, RZ, RZ, UR40 ;  /* 0x00000028ff037e24 */ /* 0x000fe2000f8e00ff */
[----:B------:R-:W-:-:S04]  /*cd40*/  ISETP.NE.AND P0, PT, R91, R124, PT ;  /* 0x0000007c5b00720c */ /* 0x000fc80003f05270 */
[----:B------:R-:W-:-:S04]  /*cd50*/  SHF.L.U32 R3, R3, 0x1f, RZ ;  /* 0x0000001f03037819 */ /* 0x000fc800000006ff */
[----:B------:R-:W1:Y:S02]  /*cd60*/  SYNCS.PHASECHK.TRANS64.TRYWAIT P1, [UR42], R3 ;  /* 0x00000003ff0075a7 */ /* 0x000e64000802112a */
[----:B-1----:R-:W-:Y:S05]  /*cd70*/  @!P1 BRA `(.L_x_237) ;  /* 0x0000008800009947 */ /* 0x002fea0003800000 */
.L_x_408:
        /* <DEDUP_REMOVED lines=17> */
.L_x_238:
[----:B------:R-:W-:Y:S05]  /*ce90*/  WARPSYNC.ALL ;  /* 0x0000000000007948 */ /* 0x000fea0003800000 */
[----:B------:R-:W-:Y:S02]  /*cea0*/  R2UR UR4, R123 ;  /* 0x000000007b0472ca */ /* 0x000fe400000e0000 */
[----:B------:R-:W-:-:S11]  /*ceb0*/  ISETP.NE.AND P0, PT, R91, R124, PT ;  /* 0x0000007c5b00720c */ /* 0x000fd60003f05270 */
[----:B------:R-:W3:Y:S02]  /*cec0*/  LDTM.x32 R56, tmem[UR4] ;  /* 0x00000004003879ee */ /* 0x000ee400082c0000 */
[----:B---3--:R-:W-:Y:S05]  /*ced0*/  @!P0 BRA `(.L_x_239) ;  /* 0x0000000000408947 */ /* 0x008fea0003800000 */
        /* <DEDUP_REMOVED lines=16> */
.L_x_239:
[----:B------:R-:W-:Y:S05]  /*cfe0*/  WARPSYNC.ALL ;  /* 0x0000000000007948 */ /* 0x000fea0003800000 */
[----:B------:R-:W-:Y:S02]  /*cff0*/  R2UR UR4, R122 ;  /* 0x000000007a0472ca */ /* 0x000fe400000e0000 */
[C---:B-1----:R-:W-:Y:S02]  /*d000*/  FMNMX3 R3, R16.reuse, R56, R60, !PT ;  /* 0x0000003810037276 */ /* 0x042fe4000780003c */
[C---:B------:R-:W-:Y:S02]  /*d010*/  FMNMX3 R0, R16.reuse, R57, R61, !PT ;  /* 0x0000003910007276 */ /* 0x040fe4000780003d */
[----:B------:R-:W-:-:S02]  /*d020*/  FMNMX3 R5, R16, R58, R62, !PT ;  /* 0x0000003a10057276 */ /* 0x000fc4000780003e */
[----:B------:R-:W-:Y:S02]  /*d030*/  FMNMX3 R3, R3, R64, R68, !PT ;  /* 0x0000004003037276 */ /* 0x000fe40007800044 */
[----:B------:R-:W-:Y:S02]  /*d040*/  FMNMX3 R0, R0, R65, R69, !PT ;  /* 0x0000004100007276 */ /* 0x000fe40007800045 */
[----:B------:R-:W-:Y:S01]  /*d050*/  FMNMX3 R6, R16, R59, R63, !PT ;  /* 0x0000003b10067276 */ /* 0x000fe2000780003f */
[----:B------:R-:W1:Y:S01]  /*d060*/  LDTM.x32 R24, tmem[UR4] ;  /* 0x00000004001879ee */ /* 0x000e6200082c0000 */
[----:B------:R-:W-:Y:S02]  /*d070*/  FMNMX3 R5, R5, R66, R70, !PT ;  /* 0x0000004205057276 */ /* 0x000fe40007800046 */
[----:B------:R-:W-:Y:S02]  /*d080*/  FMNMX3 R3, R3, R72, R76, !PT ;  /* 0x0000004803037276 */ /* 0x000fe4000780004c */
[----:B------:R-:W-:-:S02]  /*d090*/  FMNMX3 R0, R0, R73, R77, !PT ;  /* 0x0000004900007276 */ /* 0x000fc4000780004d */
[----:B------:R-:W-:Y:S02]  /*d0a0*/  FMNMX3 R6, R6, R67, R71, !PT ;  /* 0x0000004306067276 */ /* 0x000fe40007800047 */
[----:B------:R-:W-:Y:S02]  /*d0b0*/  FMNMX3 R5, R5, R74, R78, !PT ;  /* 0x0000004a05057276 */ /* 0x000fe4000780004e */
[----:B------:R-:W-:Y:S02]  /*d0c0*/  FMNMX3 R3, R3, R80, R84, !PT ;  /* 0x0000005003037276 */ /* 0x000fe40007800054 */
[----:B------:R-:W-:Y:S02]  /*d0d0*/  FMNMX3 R0, R0, R81, R85, !PT ;  /* 0x0000005100007276 */ /* 0x000fe40007800055 */
[----:B------:R-:W-:Y:S02]  /*d0e0*/  FMNMX3 R6, R6, R75, R79, !PT ;  /* 0x0000004b06067276 */ /* 0x000fe4000780004f */
[----:B------:R-:W-:-:S02]  /*d0f0*/  FMNMX3 R5, R5, R82, R86, !PT ;  /* 0x0000005205057276 */ /* 0x000fc40007800056 */
[----:B------:R-:W-:Y:S02]  /*d100*/  FMNMX3 R6, R6, R83, R87, !PT ;  /* 0x0000005306067276 */ /* 0x000fe40007800057 */
[----:B------:R-:W-:Y:S02]  /*d110*/  ISETP.NE.AND P0, PT, R91, R124, PT ;  /* 0x0000007c5b00720c */ /* 0x000fe40003f05270 */
[----:B-1----:R-:W-:Y:S02]  /*d120*/  FMNMX3 R3, R3, R24, R28, !PT ;  /* 0x0000001803037276 */ /* 0x002fe4000780001c */
        /* <DEDUP_REMOVED lines=15> */
[----:B------:R-:W-:-:S04]  /*d220*/  FMNMX3 R0, R4, R3, R0, !PT ;  /* 0x0000000304007276 */ /* 0x000fc80007800000 */
[----:B------:R-:W-:-:S04]  /*d230*/  FMNMX R89, R89, R0, !PT ;  /* 0x0000000059597209 */ /* 0x000fc80007800000 */
[----:B------:R-:W-:-:S04]  /*d240*/  FSETP.NEU.AND P1, PT, R89, -INF , PT ;  /* 0xff8000005900780b */ /* 0x000fc80003f2d000 */
[----:B------:R-:W-:Y:S01]  /*d250*/  FSEL R17, R89, RZ, P1 ;  /* 0x000000ff59117208 */ /* 0x000fe20000800000 */
[----:B------:R-:W-:Y:S08]  /*d260*/  @!P0 BRA `(.L_x_240) ;  /* 0x0000000000408947 */ /* 0x000ff00003800000 */
[----:B------:R-:W-:Y:S01]  /*d270*/  MOV R14, 0x8 ;  /* 0x00000008000e7802 */ /* 0x000fe20000000f00 */
[----:B------:R-:W1:Y:S01]  /*d280*/  LDCU.64 UR6, c[0x4][0xb0] ;  /* 0x01001600ff0677ac */ /* 0x000e620008000a00 */
[----:B------:R-:W-:Y:S02]  /*d290*/  HFMA2 R12, -RZ, RZ, 0, 5.9604644775390625e-08 ;  /* 0x00000001ff0c7431 */ /* 0x000fe400000001ff */
[----:B------:R-:W-:Y:S01]  /*d2a0*/  IMAD.MOV.U32 R8, RZ, RZ, 0x1be ;  /* 0x000001beff087424 */ /* 0x000fe200078e00ff */
[----:B------:R-:W3:Y:S01]  /*d2b0*/  LDCU.64 UR4, c[0x4][0xb8] ;  /* 0x01001700ff0477ac */ /* 0x000ee20008000a00 */
[----:B------:R-:W4:Y:S01]  /*d2c0*/  LDC.64 R14, c[0x4][R14] ;  /* 0x010000000e0e7b82 */ /* 0x000f220000000a00 */
[----:B------:R-:W-:Y:S01]  /*d2d0*/  IMAD.MOV.U32 R13, RZ, RZ, RZ ;  /* 0x000000ffff0d7224 */ /* 0x000fe200078e00ff */
[----:B------:R-:W5:Y:S01]  /*d2e0*/  LDCU.64 UR8, c[0x4][0x18] ;  /* 0x01000300ff0877ac */ /* 0x000f620008000a00 */
[----:B-1----:R-:W-:Y:S01]  /*d2f0*/  IMAD.U32 R4, RZ, RZ, UR6 ;  /* 0x00000006ff047e24 */ /* 0x002fe2000f8e00ff */
[----:B------:R-:W-:Y:S01]  /*d300*/  MOV R5, UR7 ;  /* 0x0000000700057c02 */ /* 0x000fe20008000f00 */
[----:B---3--:R-:W-:Y:S01]  /*d310*/  IMAD.U32 R6, RZ, RZ, UR4 ;  /* 0x00000004ff067e24 */ /* 0x008fe2000f8e00ff */
[----:B------:R-:W-:Y:S01]  /*d320*/  MOV R7, UR5 ;  /* 0x0000000500077c02 */ /* 0x000fe20008000f00 */
[----:B-----5:R-:W-:Y:S01]  /*d330*/  IMAD.U32 R10, RZ, RZ, UR8 ;  /* 0x00000008ff0a7e24 */ /* 0x020fe2000f8e00ff */
[----:B------:R-:W-:-:S02]  /*d340*/  MOV R11, UR9 ;  /* 0x00000009000b7c02 */ /* 0x000fc40008000f00 */
[----:B------:R-:W-:-:S07]  /*d350*/  LEPC R20, `(.L_x_240) ;  /* 0x000000001014794e */ /* 0x000fce0000000000 */
[----:B--2-4-:R-:W-:Y:S05]  /*d360*/  CALL.ABS.NOINC R14 ;  /* 0x000000000e007343 */ /* 0x014fea0003c00000 */
.L_x_240:
[----:B------:R-:W-:Y:S05]  /*d370*/  WARPSYNC.ALL ;  /* 0x0000000000007948 */ /* 0x000fea0003800000 */
[----:B------:R-:W-:Y:S02]  /*d380*/  R2UR UR4, R123 ;  /* 0x000000007b0472ca */ /* 0x000fe400000e0000 */
[----:B------:R-:W-:-:S11]  /*d390*/  ISETP.NE.AND P0, PT, RZ, UR47, PT ;  /* 0x0000002fff007c0c */ /* 0x000fd6000bf05270 */
[----:B------:R1:W-:Y:S02]  /*d3a0*/  STTM.x2 tmem[UR4], R16 ;  /* 0x00000010000079ed */ /* 0x0003e400080c0004 */
[----:B------:R-:W-:Y:S05]  /*d3b0*/  @P0 BRA `(.L_x_241) ;  /* 0x0000000000040947 */ /* 0x000fea0003800000 */
[----:B--2---:R-:W-:Y:S05]  /*d3c0*/  BPT.TRAP 0x1 ;  /* 0x000000040000795c */ /* 0x004fea0000300000 */
.L_x_241:
[----:B------:R-:W-:Y:S01]  /*d3d0*/  UISETP.NE.AND UP0, UPT, UR59, URZ, UPT ;  /* 0x000000ff3b00728c */ /* 0x000fe2000bf05270 */
[----:B------:R-:W-:Y:S01]  /*d3e0*/  MOV R3, UR58 ;  /* 0x0000003a00037c02 */ /* 0x000fe20008000f00 */
[----:B------:R-:W-:Y:S01]  /*d3f0*/  UIADD3 UR4, UPT, UPT, UR37, 0xe080, URZ ;  /* 0x0000e08025047890 */ /* 0x000fe2000fffe0ff */
[----:B------:R-:W-:Y:S01]  /*d400*/  MOV R4, UR46 ;  /* 0x0000002e00047c02 */ /* 0x000fe20008000f00 */
[----:B--2---:R-:W-:Y:S01]  /*d410*/  FMUL R0, R17, -UR36 ;  /* 0x8000002411007c20 */ /* 0x004fe20008400000 */
[----:B------:R-:W-:Y:S01]  /*d420*/  SHF.L.U32 R3, R3, 0x1f, RZ ;  /* 0x0000001f03037819 */ /* 0x000fe200000006ff */
[----:B------:R-:W-:Y:S02]  /*d430*/  USEL UR39, UR55, UR52, UP0 ;  /* 0x0000003437277287 */ /* 0x000fe40008000000 */
[--C-:B------:R-:W-:Y:S02]  /*d440*/  FFMA2 R18, R56.F32x2.HI_LO, UR36.F32, R0.reuse.F32 ;  /* 0x0000002438127c49 */ /* 0x100fe40009200000 */
[--C-:B------:R-:W-:Y:S01]  /*d450*/  FFMA2 R22, R58.F32x2.HI_LO, UR36.F32, R0.reuse.F32 ;  /* 0x000000243a167c49 */ /* 0x100fe20009200000 */
[----:B------:R-:W-:Y:S01]  /*d460*/  @UP0 UIADD3 UR4, UPT, UPT, UR37, 0xe070, URZ ;  /* 0x0000e07025040890 */ /* 0x000fe2000fffe0ff */
[--C-:B------:R-:W-:Y:S01]  /*d470*/  FFMA2 R56, R60.F32x2.HI_LO, UR36.F32, R0.reuse.F32 ;  /* 0x000000243c387c49 */ /* 0x100fe20009200000 */
[----:B------:R-:W-:Y:S01]  /*d480*/  FSETP.GEU.AND P1, PT, R18, -126, PT ;  /* 0xc2fc00001200780b */ /* 0x000fe20003f2e000 */
[----:B------:R-:W-:Y:S01]  /*d490*/  ULOP3.LUT UR39, UR39, 0x1, URZ, 0x3c, !UPT ;  /* 0x0000000127277892 */ /* 0x000fe2000f8e3cff */
[----:B------:R-:W-:Y:S01]  /*d4a0*/  FSETP.GEU.AND P0, PT, R19, -126, PT ;  /* 0xc2fc00001300780b */ /* 0x000fe20003f0e000 */
[----:B------:R-:W-:Y:S01]  /*d4b0*/  FFMA2 R58, R62.F32x2.HI_LO, UR36.F32, R0.F32 ;  /* 0x000000243e3a7c49 */ /* 0x000fe20009200000 */
[----:B------:R-:W-:-:S02]  /*d4c0*/  FSETP.GEU.AND P6, PT, R22, -126, PT ;  /* 0xc2fc00001600780b */ /* 0x000fc40003fce000 */
[----:B------:R-:W-:Y:S01]  /*d4d0*/  FSETP.GEU.AND P5, PT, R23, -126, PT ;  /* 0xc2fc00001700780b */ /* 0x000fe20003fae000 */
[----:B------:R-:W-:Y:S01]  /*d4e0*/  SYNCS.ARRIVE.TRANS64.A1T0 RZ, [UR4], RZ ;  /* 0x000000ffffff79a7 */ /* 0x000fe20008100004 */
[----:B------:R-:W-:Y:S02]  /*d4f0*/  FSETP.GEU.AND P4, PT, R56, -126, PT ;  /* 0xc2fc00003800780b */ /* 0x000fe40003f8e000 */
[----:B------:R-:W-:-:S03]  /*d500*/  FSETP.GEU.AND P3, PT, R57, -126, PT ;  /* 0xc2fc00003900780b */ /* 0x000fc60003f6e000 */
[----:B------:R-:W-:Y:S01]  /*d510*/  @!P1 FMUL R18, R18, 0.5 ;  /* 0x3f00000012129820 */ /* 0x000fe20000400000 */
[----:B------:R-:W2:Y:S01]  /*d520*/  SYNCS.PHASECHK.TRANS64.TRYWAIT P2, [R4+UR37+0xe0d0], R3 ;  /* 0x00e0d003040075a7 */ /* 0x000ea20008041125 */
[----:B------:R-:W-:Y:S02]  /*d530*/  @!P0 FMUL R19, R19, 0.5 ;  /* 0x3f00000013138820 */ /* 0x000fe40000400000 */
[----:B------:R-:W-:Y:S02]  /*d540*/  @!P6 FMUL R22, R22, 0.5 ;  /* 0x3f0000001616e820 */ /* 0x000fe40000400000 */
[----:B------:R-:W-:Y:S01]  /*d550*/  @!P5 FMUL R23, R23, 0.5 ;  /* 0x3f0000001717d820 */ /* 0x000fe20000400000 */
[----:B------:R-:W3:Y:S08]  /*d560*/  MUFU.EX2 R18, R18 ;  /* 0x0000001200127308 */ /* 0x000ef00000000800 */
[----:B------:R-:W4:Y:S08]  /*d570*/  MUFU.EX2 R19, R19 ;  /* 0x0000001300137308 */ /* 0x000f300000000800 */
[----:B------:R-:W5:Y:S08]  /*d580*/  MUFU.EX2 R22, R22 ;  /* 0x0000001600167308 */ /* 0x000f700000000800 */
[----:B------:R-:W1:Y:S02]  /*d590*/  MUFU.EX2 R23, R23 ;  /* 0x0000001700177308 */ /* 0x000e640000000800 */
[----:B-12345:R-:W-:Y:S05]  /*d5a0*/  @!P2 BRA `(.L_x_242) ;  /* 0x00000080000ca947 */ /* 0x03efea0003800000 */
.L_x_409:
[----:B------:R-:W-:Y:S01]  /*d5b0*/  @!P1 FMUL R18, R18, R18 ;  /* 0x0000001212129220 */ /* 0x000fe20000400000 */
[----:B------:R-:W-:Y:S01]  /*d5c0*/  FSETP.GEU.AND P2, PT, R58, -126, PT ;  /* 0xc2fc00003a00780b */ /* 0x000fe20003f4e000 */
[----:B------:R-:W-:Y:S01]  /*d5d0*/  @!P4 FMUL R56, R56, 0.5 ;  /* 0x3f0000003838c820 */ /* 0x000fe20000400000 */
[----:B------:R-:W-:Y:S01]  /*d5e0*/  FSETP.GEU.AND P1, PT, R59, -126, PT ;  /* 0xc2fc00003b00780b */ /* 0x000fe20003f2e000 */
[----:B------:R-:W-:Y:S01]  /*d5f0*/  @!P3 FMUL R57, R57, 0.5 ;  /* 0x3f0000003939b820 */ /* 0x000fe20000400000 */
[--C-:B------:R-:W-:Y:S01]  /*d600*/  FFMA2 R60, R64.F32x2.HI_LO, UR36.F32, R0.reuse.F32 ;  /* 0x00000024403c7c49 */ /* 0x100fe20009200000 */
[----:B------:R-:W-:Y:S01]  /*d610*/  USHF.R.U32.HI UR4, URZ, 0x15, UR41 ;  /* 0x00000015ff047899 */ /* 0x000fe20008011629 */
[----:B------:R-:W-:Y:S01]  /*d620*/  @!P0 FMUL R19, R19, R19 ;  /* 0x0000001313138220 */ /* 0x000fe20000400000 */
[----:B------:R-:W2:Y:S01]  /*d630*/  MUFU.EX2 R56, R56 ;  /* 0x0000003800387308 */ /* 0x000ea20000000800 */
[--C-:B------:R-:W-:Y:S01]  /*d640*/  FFMA2 R62, R66.F32x2.HI_LO, UR36.F32, R0.reuse.F32 ;  /* 0x00000024423e7c49 */ /* 0x100fe20009200000 */
[----:B------:R-:W-:Y:S01]  /*d650*/  FSETP.GEU.AND P0, PT, R60, -126, PT ;  /* 0xc2fc00003c00780b */ /* 0x000fe20003f0e000 */
[--C-:B------:R-:W-:Y:S01]  /*d660*/  FFMA2 R64, R68.F32x2.HI_LO, UR36.F32, R0.reuse.F32 ;  /* 0x0000002444407c49 */ /* 0x100fe20009200000 */
[----:B-1----:R-:W-:Y:S01]  /*d670*/  MOV R3, UR4 ;  /* 0x0000000400037c02 */ /* 0x002fe20008000f00 */
[--C-:B------:R-:W-:Y:S01]  /*d680*/  FFMA2 R66, R70.F32x2.HI_LO, UR36.F32, R0.reuse.F32 ;  /* 0x0000002446427c49 */ /* 0x100fe20009200000 */
[----:B------:R-:W-:Y:S01]  /*d690*/  UISETP.NE.AND UP0, UPT, UR59, URZ, UPT ;  /* 0x000000ff3b00728c */ /* 0x000fe2000bf05270 */
[----:B------:R-:W-:Y:S01]  /*d6a0*/  @!P2 FMUL R58, R58, 0.5 ;  /* 0x3f0000003a3aa820 */ /* 0x000fe20000400000 */
[----:B------:R-:W-:Y:S01]  /*d6b0*/  @!P1 FMUL R59, R59, 0.5 ;  /* 0x3f0000003b3b9820 */ /* 0x000fe20000400000 */
[----:B------:R-:W1:Y:S01]  /*d6c0*/  MUFU.EX2 R57, R57 ;  /* 0x0000003900397308 */ /* 0x000e620000000800 */
[----:B------:R-:W-:Y:S01]  /*d6d0*/  @!P6 FMUL R22, R22, R22 ;  /* 0x000000161616e220 */ /* 0x000fe20000400000 */
[----:B------:R-:W-:Y:S01]  /*d6e0*/  @!P5 FMUL R23, R23, R23 ;  /* 0x000000171717d220 */ /* 0x000fe20000400000 */
[----:B------:R-:W-:Y:S01]  /*d6f0*/  FSETP.GEU.AND P6, PT, R61, -126, PT ;  /* 0xc2fc00003d00780b */ /* 0x000fe20003fce000 */
[--C-:B------:R-:W-:Y:S01]  /*d700*/  FFMA2 R68, R72.F32x2.HI_LO, UR36.F32, R0.reuse.F32 ;  /* 0x0000002448447c49 */ /* 0x100fe20009200000 */
[----:B------:R-:W-:Y:S01]  /*d710*/  FSETP.GEU.AND P5, PT, R62, -126, PT ;  /* 0xc2fc00003e00780b */ /* 0x000fe20003fae000 */
[----:B------:R-:W-:Y:S01]  /*d720*/  @!P0 FMUL R60, R60, 0.5 ;  /* 0x3f0000003c3c8820 */ /* 0x000fe20000400000 */
[--C-:B------:R-:W-:Y:S01]  /*d730*/  FFMA2 R70, R74.F32x2.HI_LO, UR36.F32, R0.reuse.F32 ;  /* 0x000000244a467c49 */ /* 0x100fe20009200000 */
[----:B------:R-:W3:Y:S01]  /*d740*/  MUFU.EX2 R58, R58 ;  /* 0x0000003a003a7308 */ /* 0x000ee20000000800 */
[----:B--2---:R-:W-:Y:S01]  /*d750*/  @!P4 FMUL R56, R56, R56 ;  /* 0x000000383838c220 */ /* 0x004fe20000400000 */
[----:B------:R-:W-:Y:S01]  /*d760*/  FSETP.GEU.AND P4, PT, R63, -126, PT ;  /* 0xc2fc00003f00780b */ /* 0x000fe20003f8e000 */
[--C-:B------:R-:W-:Y:S01]  /*d770*/  FFMA2 R72, R76.F32x2.HI_LO, UR36.F32, R0.reuse.F32 ;  /* 0x000000244c487c49 */ /* 0x100fe20009200000 */
[----:B------:R-:W-:Y:S01]  /*d780*/  ULOP3.LUT UR58, UR58, 0x1, URZ, 0x3c, !UPT ;  /* 0x000000013a3a7892 */ /* 0x000fe2000f8e3cff */
[--C-:B------:R-:W-:Y:S01]  /*d790*/  FFMA2 R74, R78.F32x2.HI_LO, UR36.F32, R0.reuse.F32 ;  /* 0x000000244e4a7c49 */ /* 0x100fe20009200000 */
[----:B------:R-:W-:Y:S01]  /*d7a0*/  USEL UR55, UR39, UR55, UP0 ;  /* 0x0000003727377287 */ /* 0x000fe20008000000 */
[--C-:B------:R-:W-:Y:S01]  /*d7b0*/  FFMA2 R76, R80.F32x2.HI_LO, UR36.F32, R0.reuse.F32 ;  /* 0x00000024504c7c49 */ /* 0x100fe20009200000 */
[----:B------:R-:W2:Y:S01]  /*d7c0*/  MUFU.EX2 R59, R59 ;  /* 0x0000003b003b7308 */ /* 0x000ea20000000800 */
[----:B-1----:R-:W-:Y:S01]  /*d7d0*/  @!P3 FMUL R57, R57, R57 ;  /* 0x000000393939b220 */ /* 0x002fe20000400000 */
[----:B------:R-:W-:Y:S01]  /*d7e0*/  FSETP.GEU.AND P3, PT, R64, -126, PT ;  /* 0xc2fc00004000780b */ /* 0x000fe20003f6e000 */
[----:B------:R-:W-:Y:S01]  /*d7f0*/  @!P6 FMUL R61, R61, 0.5 ;  /* 0x3f0000003d3de820 */ /* 0x000fe20000400000 */
[----:B------:R-:W-:Y:S01]  /*d800*/  @!P5 FMUL R62, R62, 0.5 ;  /* 0x3f0000003e3ed820 */ /* 0x000fe20000400000 */
[--C-:B------:R-:W-:Y:S01]  /*d810*/  FFMA2 R78, R82.F32x2.HI_LO, UR36.F32, R0.reuse.F32 ;  /* 0x00000024524e7c49 */ /* 0x100fe20009200000 */
[----:B------:R-:W-:Y:S01]  /*d820*/  USEL UR52, UR52, UR39, UP0 ;  /* 0x0000002734347287 */ /* 0x000fe20008000000 */
[----:B------:R-:W-:Y:S01]  /*d830*/  @!P4 FMUL R63, R63, 0.5 ;  /* 0x3f0000003f3fc820 */ /* 0x000fe20000400000 */
[----:B------:R-:W1:Y:S01]  /*d840*/  MUFU.EX2 R60, R60 ;  /* 0x0000003c003c7308 */ /* 0x000e620000000800 */
[----:B---3--:R-:W-:Y:S01]  /*d850*/  @!P2 FMUL R58, R58, R58 ;  /* 0x0000003a3a3aa220 */ /* 0x008fe20000400000 */
[----:B------:R-:W-:Y:S01]  /*d860*/  FSETP.GEU.AND P2, PT, R65, -126, PT ;  /* 0xc2fc00004100780b */ /* 0x000fe20003f4e000 */
[----:B------:R-:W-:-:S02]  /*d870*/  FFMA2 R80, R84.F32x2.HI_LO, UR36.F32, R0.F32 ;  /* 0x0000002454507c49 */ /* 0x000fc40009200000 */
[--C-:B------:R-:W-:Y:S02]  /*d880*/  FFMA2 R82, R86.F32x2.HI_LO, UR36.F32, R0.reuse.F32 ;  /* 0x0000002456527c49 */ /* 0x100fe40009200000 */
[----:B------:R-:W-:Y:S01]  /*d890*/  @!P3 FMUL R64, R64, 0.5 ;  /* 0x3f0000004040b820 */ /* 0x000fe20000400000 */
[----:B------:R-:W3:Y:S01]  /*d8a0*/  MUFU.EX2 R61, R61 ;  /* 0x0000003d003d7308 */ /* 0x000ee20000000800 */
[----:B--2---:R-:W-:Y:S01]  /*d8b0*/  @!P1 FMUL R59, R59, R59 ;  /* 0x0000003b3b3b9220 */ /* 0x004fe20000400000 */
[----:B------:R-:W-:Y:S01]  /*d8c0*/  FSETP.GEU.AND P1, PT, R66, -126, PT ;  /* 0xc2fc00004200780b */ /* 0x000fe20003f2e000 */
[--C-:B------:R-:W-:Y:S02]  /*d8d0*/  FFMA2 R24, R24.F32x2.HI_LO, UR36.F32, R0.reuse.F32 ;  /* 0x0000002418187c49 */ /* 0x100fe40009200000 */
[--C-:B------:R-:W-:Y:S02]  /*d8e0*/  FFMA2 R26, R26.F32x2.HI_LO, UR36.F32, R0.reuse.F32 ;  /* 0x000000241a1a7c49 */ /* 0x100fe40009200000 */
[----:B------:R-:W-:Y:S01]  /*d8f0*/  @!P2 FMUL R65, R65, 0.5 ;  /* 0x3f0000004141a820 */ /* 0x000fe20000400000 */
[----:B------:R-:W2:Y:S01]  /*d900*/  MUFU.EX2 R62, R62 ;  /* 0x0000003e003e7308 */ /* 0x000ea20000000800 */
[----:B-1----:R-:W-:Y:S01]  /*d910*/  @!P0 FMUL R60, R60, R60 ;  /* 0x0000003c3c3c8220 */ /* 0x002fe20000400000 */
[----:B------:R-:W-:Y:S01]  /*d920*/  FSETP.GEU.AND P0, PT, R67, -126, PT ;  /* 0xc2fc00004300780b */ /* 0x000fe20003f0e000 */
[----:B------:R-:W-:-:S02]  /*d930*/  FFMA2 R28, R28.F32x2.HI_LO, UR36.F32, R0.F32 ;  /* 0x000000241c1c7c49 */ /* 0x000fc40009200000 */
[--C-:B------:R-:W-:Y:S02]  /*d940*/  FFMA2 R30, R30.F32x2.HI_LO, UR36.F32, R0.reuse.F32 ;  /* 0x000000241e1e7c49 */ /* 0x100fe40009200000 */
[----:B------:R-:W-:Y:S01]  /*d950*/  @!P1 FMUL R66, R66, 0.5 ;  /* 0x3f00000042429820 */ /* 0x000fe20000400000 */
[----:B------:R-:W1:Y:S01]  /*d960*/  MUFU.EX2 R63, R63 ;  /* 0x0000003f003f7308 */ /* 0x000e620000000800 */
[----:B---3--:R-:W-:Y:S01]  /*d970*/  @!P6 FMUL R61, R61, R61 ;  /* 0x0000003d3d3de220 */ /* 0x008fe20000400000 */
[----:B------:R-:W-:Y:S01]  /*d980*/  FSETP.GEU.AND P6, PT, R68, -126, PT ;  /* 0xc2fc00004400780b */ /* 0x000fe20003fce000 */
[--C-:B------:R-:W-:Y:S02]  /*d990*/  FFMA2 R32, R32.F32x2.HI_LO, UR36.F32, R0.reuse.F32 ;  /* 0x0000002420207c49 */ /* 0x100fe40009200000 */
[--C-:B------:R-:W-:Y:S02]  /*d9a0*/  FFMA2 R34, R34.F32x2.HI_LO, UR36.F32, R0.reuse.F32 ;  /* 0x0000002422227c49 */ /* 0x100fe40009200000 */
[----:B------:R-:W-:Y:S01]  /*d9b0*/  @!P0 FMUL R67, R67, 0.5 ;  /* 0x3f00000043438820 */ /* 0x000fe20000400000 */
[----:B------:R-:W3:Y:S01]  /*d9c0*/  MUFU.EX2 R64, R64 ;  /* 0x0000004000407308 */ /* 0x000ee20000000800 */
[----:B--2---:R-:W-:Y:S01]  /*d9d0*/  @!P5 FMUL R62, R62, R62 ;  /* 0x0000003e3e3ed220 */ /* 0x004fe20000400000 */
[----:B------:R-:W-:Y:S01]  /*d9e0*/  FSETP.GEU.AND P5, PT, R69, -126, PT ;  /* 0xc2fc00004500780b */ /* 0x000fe20003fae000 */
[----:B------:R-:W-:-:S02]  /*d9f0*/  FFMA2 R36, R36.F32x2.HI_LO, UR36.F32, R0.F32 ;  /* 0x0000002424247c49 */ /* 0x000fc40009200000 */
[--C-:B------:R-:W-:Y:S02]  /*da00*/  FFMA2 R38, R38.F32x2.HI_LO, UR36.F32, R0.reuse.F32 ;  /* 0x0000002426267c49 */ /* 0x100fe40009200000 */
[----:B------:R-:W-:Y:S01]  /*da10*/  @!P6 FMUL R68, R68, 0.5 ;  /* 0x3f0000004444e820 */ /* 0x000fe20000400000 */
[----:B------:R-:W2:Y:S01]  /*da20*/  MUFU.EX2 R65, R65 ;  /* 0x0000004100417308 */ /* 0x000ea20000000800 */
[----:B-1----:R-:W-:Y:S01]  /*da30*/  @!P4 FMUL R63, R63, R63 ;  /* 0x0000003f3f3fc220 */ /* 0x002fe20000400000 */
[----:B------:R-:W-:Y:S01]  /*da40*/  FSETP.GEU.AND P4, PT, R70, -126, PT ;  /* 0xc2fc00004600780b */ /* 0x000fe20003f8e000 */
[--C-:B------:R-:W-:Y:S02]  /*da50*/  FFMA2 R40, R40.F32x2.HI_LO, UR36.F32, R0.reuse.F32 ;  /* 0x0000002428287c49 */ /* 0x100fe40009200000 */
[--C-:B------:R-:W-:Y:S02]  /*da60*/  FFMA2 R42, R42.F32x2.HI_LO, UR36.F32, R0.reuse.F32 ;  /* 0x000000242a2a7c49 */ /* 0x100fe40009200000 */
        /* <DEDUP_REMOVED lines=17> */
[----:B------:R-:W-:Y:S01]  /*db80*/  FFMA2 R54, R54.F32x2.HI_LO, UR36.F32, R0.F32 ;  /* 0x0000002436367c49 */ /* 0x000fe20009200000 */
[----:B------:R-:W-:Y:S01]  /*db90*/  MOV R0, UR51 ;  /* 0x0000003300007c02 */ /* 0x000fe20008000f00 */
[----:B------:R-:W-:Y:S01]  /*dba0*/  @!P2 FMUL R72, R72, 0.5 ;  /* 0x3f0000004848a820 */ /* 0x000fe20000400000 */
[----:B------:R-:W1:Y:S01]  /*dbb0*/  MUFU.EX2 R69, R69 ;  /* 0x0000004500457308 */ /* 0x000e620000000800 */
[----:B---3--:R-:W-:Y:S01]  /*dbc0*/  @!P0 FMUL R67, R67, R67 ;  /* 0x0000004343438220 */ /* 0x008fe20000400000 */
[----:B------:R-:W-:Y:S01]  /*dbd0*/  FSETP.GEU.AND P0, PT, R74, -126, PT ;  /* 0xc2fc00004a00780b */ /* 0x000fe20003f0e000 */
[----:B------:R3:W-:Y:S04]  /*dbe0*/  SYNCS.ARRIVE.TRANS64.A1T0 RZ, [R0+UR37+0xe0d0], RZ ;  /* 0x00e0d0ff00ff79a7 */ /* 0x0007e80008100025 */
[----:B------:R-:W-:Y:S01]  /*dbf0*/  @!P1 FMUL R73, R73, 0.5 ;  /* 0x3f00000049499820 */ /* 0x000fe20000400000 */
[----:B------:R-:W4:Y:S01]  /*dc00*/  MUFU.EX2 R70, R70 ;  /* 0x0000004600467308 */ /* 0x000f220000000800 */
[----:B--2---:R-:W-:Y:S01]  /*dc10*/  @!P6 FMUL R68, R68, R68 ;  /* 0x000000444444e220 */ /* 0x004fe20000400000 */
[----:B------:R-:W-:-:S05]  /*dc20*/  FSETP.GEU.AND P6, PT, R75, -126, PT ;  /* 0xc2fc00004b00780b */ /* 0x000fca0003fce000 */
[----:B------:R-:W-:Y:S01]  /*dc30*/  @!P0 FMUL R74, R74, 0.5 ;  /* 0x3f0000004a4a8820 */ /* 0x000fe20000400000 */
[----:B------:R-:W2:Y:S01]  /*dc40*/  MUFU.EX2 R71, R71 ;  /* 0x0000004700477308 */ /* 0x000ea20000000800 */
[----:B-1----:R-:W-:Y:S01]  /*dc50*/  @!P5 FMUL R69, R69, R69 ;  /* 0x000000454545d220 */ /* 0x002fe20000400000 */
[----:B------:R-:W-:-:S05]  /*dc60*/  FSETP.GEU.AND P5, PT, R76, -126, PT ;  /* 0xc2fc00004c00780b */ /* 0x000fca0003fae000 */
[----:B------:R-:W-:Y:S01]  /*dc70*/  @!P6 FMUL R75, R75, 0.5 ;  /* 0x3f0000004b4be820 */ /* 0x000fe20000400000 */
[----:B------:R-:W1:Y:S01]  /*dc80*/  MUFU.EX2 R72, R72 ;  /* 0x0000004800487308 */ /* 0x000e620000000800 */
[----:B----4-:R-:W-:Y:S01]  /*dc90*/  @!P4 FMUL R70, R70, R70 ;  /* 0x000000464646c220 */ /* 0x010fe20000400000 */
[----:B------:R-:W-:-:S05]  /*dca0*/  FSETP.GEU.AND P4, PT, R77, -126, PT ;  /* 0xc2fc00004d00780b */ /* 0x000fca0003f8e000 */
        /* <DEDUP_REMOVED lines=55> */
[----:B------:R-:W-:Y:S02]  /*e020*/  FSETP.GEU.AND P4, PT, R31, -126, PT ;  /* 0xc2fc00001f00780b */ /* 0x000fe40003f8e000 */
[----:B------:R-:W-:-:S03]  /*e030*/  F2FP.BF16.F32.PACK_AB R24, R19, R18 ;  /* 0x000000121318723e */ /* 0x000fc600000010ff */
[----:B------:R-:W-:Y:S01]  /*e040*/  @!P5 FMUL R30, R30, 0.5 ;  /* 0x3f0000001e1ed820 */ /* 0x000fe20000400000 */
[----:B------:R-:W1:Y:S01]  /*e050*/  MUFU.EX2 R87, R27 ;  /* 0x0000001b00577308 */ /* 0x000e620000000800 */
[----:B----4-:R-:W-:Y:S01]  /*e060*/  @!P3 FMUL R85, R85, R85 ;  /* 0x000000555555b220 */ /* 0x010fe20000400000 */
[----:B------:R-:W-:Y:S02]  /*e070*/  FSETP.GEU.AND P3, PT, R32, -126, PT ;  /* 0xc2fc00002000780b */ /* 0x000fe40003f6e000 */
[----:B------:R-:W-:-:S03]  /*e080*/  F2FP.BF16.F32.PACK_AB R25, R23, R22 ;  /* 0x000000161719723e */ /* 0x000fc600000010ff */
[----:B------:R-:W-:Y:S01]  /*e090*/  @!P4 FMUL R31, R31, 0.5 ;  /* 0x3f0000001f1fc820 */ /* 0x000fe20000400000 */
[----:B------:R-:W4:Y:S01]  /*e0a0*/  MUFU.EX2 R92, R28 ;  /* 0x0000001c005c7308 */ /* 0x000f220000000800 */
[----:B--2---:R-:W-:Y:S01]  /*e0b0*/  @!P2 FMUL R86, R86, R86 ;  /* 0x000000565656a220 */ /* 0x004fe20000400000 */
[----:B------:R-:W-:Y:S02]  /*e0c0*/  FSETP.GEU.AND P2, PT, R33, -126, PT ;  /* 0xc2fc00002100780b */ /* 0x000fe40003f4e000 */
[----:B------:R-:W-:-:S03]  /*e0d0*/  F2FP.BF16.F32.PACK_AB R26, R57, R56 ;  /* 0x00000038391a723e */ /* 0x000fc600000010ff */
        /* <DEDUP_REMOVED lines=113> */
[----:B------:R-:W-:Y:S02]  /*e7f0*/  LOP3.LUT P0, RZ, R3, 0x3, R2, 0x48, !PT ;  /* 0x0000000303ff7812 */ /* 0x000fe40007804802 */
[----:B------:R-:W-:-:S03]  /*e800*/  F2FP.BF16.F32.PACK_AB R49, R107, R106 ;  /* 0x0000006a6b31723e */ /* 0x000fc600000010ff */
[----:B------:R-:W-:Y:S01]  /*e810*/  @!P1 FMUL R55, R55, 0.5 ;  /* 0x3f00000037379820 */ /* 0x000fe20000400000 */
[----:B------:R-:W4:Y:S01]  /*e820*/  MUFU.EX2 R118, R52 ;  /* 0x0000003400767308 */ /* 0x000f220000000800 */
[----:B--2---:R-:W-:Y:S01]  /*e830*/  @!P6 FMUL R114, R114, R114 ;  /* 0x000000727272e220 */ /* 0x004fe20000400000 */
[----:B------:R-:W-:-:S06]  /*e840*/  F2FP.BF16.F32.PACK_AB R50, R109, R108 ;  /* 0x0000006c6d32723e */ /* 0x000fcc00000010ff */
[----:B------:R-:W2:Y:S01]  /*e850*/  MUFU.EX2 R119, R53 ;  /* 0x0000003500777308 */ /* 0x000ea20000000800 */
[----:B-1----:R-:W-:Y:S01]  /*e860*/  @!P5 FMUL R115, R115, R115 ;  /* 0x000000737373d220 */ /* 0x002fe20000400000 */
[----:B------:R-:W-:-:S06]  /*e870*/  F2FP.BF16.F32.PACK_AB R51, R111, R110 ;  /* 0x0000006e6f33723e */ /* 0x000fcc00000010ff */
[----:B------:R-:W1:Y:S01]  /*e880*/  MUFU.EX2 R116, R54 ;  /* 0x0000003600747308 */ /* 0x000e620000000800 */
[----:B----4-:R-:W-:Y:S01]  /*e890*/  @!P4 FMUL R118, R118, R118 ;  /* 0x000000767676c220 */ /* 0x010fe20000400000 */
[----:B------:R-:W-:-:S06]  /*e8a0*/  F2FP.BF16.F32.PACK_AB R52, R113, R112 ;  /* 0x000000707134723e */ /* 0x000fcc00000010ff */
[----:B------:R-:W4:Y:S01]  /*e8b0*/  MUFU.EX2 R117, R55 ;  /* 0x0000003700757308 */ /* 0x000f220000000800 */
[----:B--2---:R-:W-:Y:S01]  /*e8c0*/  @!P3 FMUL R119, R119, R119 ;  /* 0x000000777777b220 */ /* 0x004fe20000400000 */
[----:B------:R-:W-:Y:S01]  /*e8d0*/  F2FP.BF16.F32.PACK_AB R53, R115, R114 ;  /* 0x000000727335723e */ /* 0x000fe200000010ff */
[----:B-1----:R-:W-:-:S03]  /*e8e0*/  @!P2 FMUL R116, R116, R116 ;  /* 0x000000747474a220 */ /* 0x002fc60000400000 */
[----:B------:R-:W-:Y:S01]  /*e8f0*/  F2FP.BF16.F32.PACK_AB R54, R119, R118 ;  /* 0x000000767736723e */ /* 0x000fe200000010ff */
[----:B----4-:R-:W-:-:S05]  /*e900*/  @!P1 FMUL R117, R117, R117 ;  /* 0x0000007575759220 */ /* 0x010fca0000400000 */
[----:B------:R-:W-:Y:S01]  /*e910*/  F2FP.BF16.F32.PACK_AB R55, R117, R116 ;  /* 0x000000747537723e */ /* 0x000fe200000010ff */
[----:B---3--:R-:W-:Y:S06]  /*e920*/  @!P0 BRA `(.L_x_243) ;  /* 0x0000000000408947 */ /* 0x008fec0003800000 */
[----:B------:R-:W-:Y:S01]  /*e930*/  MOV R14, 0x8 ;  /* 0x00000008000e7802 */ /* 0x000fe20000000f00 */
[----:B------:R-:W1:Y:S01]  /*e940*/  LDCU.64 UR6, c[0x4][0xb0] ;  /* 0x01001600ff0677ac */ /* 0x000e620008000a00 */
[----:B------:R-:W-:Y:S02]  /*e950*/  HFMA2 R12, -RZ, RZ, 0, 5.9604644775390625e-08 ;  /* 0x00000001ff0c7431 */ /* 0x000fe400000001ff */
[----:B------:R-:W-:Y:S01]  /*e960*/  IMAD.MOV.U32 R8, RZ, RZ, 0x1be ;  /* 0x000001beff087424 */ /* 0x000fe200078e00ff */
[----:B------:R-:W2:Y:S01]  /*e970*/  LDCU.64 UR4, c[0x4][0xb8] ;  /* 0x01001700ff0477ac */ /* 0x000ea20008000a00 */
[----:B------:R-:W3:Y:S01]  /*e980*/  LDC.64 R14, c[0x4][R14] ;  /* 0x010000000e0e7b82 */ /* 0x000ee20000000a00 */
[----:B------:R-:W-:Y:S01]  /*e990*/  IMAD.MOV.U32 R13, RZ, RZ, RZ ;  /* 0x000000ffff0d7224 */ /* 0x000fe200078e00ff */
[----:B------:R-:W4:Y:S01]  /*e9a0*/  LDCU.64 UR8, c[0x4][0x20] ;  /* 0x01000400ff0877ac */ /* 0x000f220008000a00 */
[----:B-1----:R-:W-:Y:S01]  /*e9b0*/  IMAD.U32 R4, RZ, RZ, UR6 ;  /* 0x00000006ff047e24 */ /* 0x002fe2000f8e00ff */
[----:B------:R-:W-:Y:S01]  /*e9c0*/  MOV R5, UR7 ;  /* 0x0000000700057c02 */ /* 0x000fe20008000f00 */
[----:B--2---:R-:W-:Y:S01]  /*e9d0*/  IMAD.U32 R6, RZ, RZ, UR4 ;  /* 0x00000004ff067e24 */ /* 0x004fe2000f8e00ff */
[----:B------:R-:W-:Y:S01]  /*e9e0*/  MOV R7, UR5 ;  /* 0x0000000500077c02 */ /* 0x000fe20008000f00 */
[----:B----4-:R-:W-:Y:S01]  /*e9f0*/  IMAD.U32 R10, RZ, RZ, UR8 ;  /* 0x00000008ff0a7e24 */ /* 0x010fe2000f8e00ff */
[----:B------:R-:W-:-:S02]  /*ea00*/  MOV R11, UR9 ;  /* 0x00000009000b7c02 */ /* 0x000fc40008000f00 */
[----:B------:R-:W-:-:S07]  /*ea10*/  LEPC R20, `(.L_x_243) ;  /* 0x000000001014794e */ /* 0x000fce0000000000 */
[----:B---3--:R-:W-:Y:S05]  /*ea20*/  CALL.ABS.NOINC R14 ;  /* 0x000000000e007343 */ /* 0x008fea0003c00000 */
.L_x_243:
[----:B------:R-:W-:Y:S01]  /*ea30*/  MOV R0, UR43 ;  /* 0x0000002b00007c02 */ /* 0x000fe20008000f00 */
[----:B------:R-:W-:Y:S05]  /*ea40*/  WARPSYNC.ALL ;  /* 0x0000000000007948 */ /* 0x000fea0003800000 */
[----:B------:R-:W-:Y:S01]  /*ea50*/  ISETP.GT.U32.AND P0, PT, R0, 0x1, PT ;  /* 0x000000010000780c */ /* 0x000fe20003f04070 */
[----:B------:R1:W-:Y:S01]  /*ea60*/  STTM.x32 tmem[UR41], R24 ;  /* 0x00000018000079ed */ /* 0x0003e200082c0029 */
[----:B------:R-:W2:Y:S11]  /*ea70*/  FENCE.VIEW.ASYNC.T ;  /* 0x00000000000073c6 */ /* 0x000eb60000000200 */
[----:B------:R-:W-:Y:S05]  /*ea80*/  @P0 BRA `(.L_x_244) ;  /* 0x0000000000080947 */ /* 0x000fea0003800000 */
[----:B------:R-:W-:Y:S05]  /*ea90*/  BPT.TRAP 0x1 ;  /* 0x000000040000795c */ /* 0x000fea0000300000 */
[----:B------:R-:W-:Y:S05]  /*eaa0*/  BPT.TRAP 0x1 ;  /* 0x000000040000795c */ /* 0x000fea0000300000 */
.L_x_244:
[----:B------:R-:W-:Y:S02]  /*eab0*/  UISETP.NE.AND UP0, UPT, UR59, URZ, UPT ;  /* 0x000000ff3b00728c */ /* 0x000fe4000bf05270 */
[----:B------:R-:W-:Y:S02]  /*eac0*/  UIADD3 UR4, UPT, UPT, UR37, 0xe068, URZ ;  /* 0x0000e06825047890 */ /* 0x000fe4000fffe0ff */
[----:B------:R-:W-:-:S04]  /*ead0*/  ULOP3.LUT UR40, UR40, 0x1, URZ, 0x3c, !UPT ;  /* 0x0000000128287892 */ /* 0x000fc8000f8e3cff */
[----:B------:R-:W-:Y:S02]  /*eae0*/  USEL UR54, UR40, UR54, UP0 ;  /* 0x0000003628367287 */ /* 0x000fe40008000000 */
[----:B------:R-:W-:Y:S02]  /*eaf0*/  USEL UR53, UR53, UR40, UP0 ;  /* 0x0000002835357287 */ /* 0x000fe40008000000 */
[----:B------:R-:W-:Y:S02]  /*eb00*/  @UP0 UIADD3 UR4, UPT, UPT, UR37, 0xe058, URZ ;  /* 0x0000e05825040890 */ /* 0x000fe4000fffe0ff */
[----:B------:R-:W-:Y:S02]  /*eb10*/  UISETP.NE.AND UP0, UPT, UR47, URZ, UPT ;  /* 0x000000ff2f00728c */ /* 0x000fe4000bf05270 */
[----:B------:R-:W-:-:S09]  /*eb20*/  UPRMT UR4, UR38, 0x654, UR4 ;  /* 0x0000065426047896 */ /* 0x000fd20008000004 */
[----:B--2---:R-:W-:Y:S01]  /*eb30*/  SYNCS.ARRIVE.TRANS64.RED.A1T0 RZ, [UR4], RZ ;  /* 0x000000ffffff79a7 */ /* 0x004fe20008100404 */
[----:B------:R-:W-:Y:S05]  /*eb40*/  BRA.U UP0, `(.L_x_245) ;  /* 0x0000000100047547 */ /* 0x000fea000b800000 */
[----:B------:R-:W-:Y:S05]  /*eb50*/  BPT.TRAP 0x1 ;  /* 0x000000040000795c */ /* 0x000fea0000300000 */
.L_x_245:
[----:B------:R-:W-:Y:S01]  /*eb60*/  MOV R0, UR39 ;  /* 0x0000002700007c02 */ /* 0x000fe20008000f00 */
[----:B------:R-:W-:Y:S01]  /*eb70*/  FADD2 R22, R22.F32x2.HI_LO, RZ.F32 ;  /* 0x000000ff1616724b */ /* 0x000fe20000200000 */
[----:B------:R-:W-:Y:S01]  /*eb80*/  FSETP.NEU.AND P1, PT, R16, R17, PT ;  /* 0x000000111000720b */ /* 0x000fe20003f2d000 */
[----:B------:R-:W-:Y:S01]  /*eb90*/  FADD2 R56, R56.F32x2.HI_LO, RZ.F32 ;  /* 0x000000ff3838724b */ /* 0x000fe20000200000 */
[----:B------:R-:W-:Y:S01]  /*eba0*/  SHF.L.U32 R0, R0, 0x1f, RZ ;  /* 0x0000001f00007819 */ /* 0x000fe200000006ff */
[----:B------:R-:W-:Y:S02]  /*ebb0*/  FADD2 R22, R22.F32x2.HI_LO, R62.F32x2.HI_LO ;  /* 0x0000003e1616724b */ /* 0x000fe40000000000 */
[----:B------:R-:W-:Y:S01]  /*ebc0*/  FADD2 R58, R58.F32x2.HI_LO, RZ.F32 ;  /* 0x000000ff3a3a724b */ /* 0x000fe20000200000 */
[----:B------:R-:W2:Y:S01]  /*ebd0*/  SYNCS.PHASECHK.TRANS64.TRYWAIT P2, [UR56], R0 ;  /* 0x00000000ff0075a7 */ /* 0x000ea20008041138 */
[----:B------:R-:W-:Y:S02]  /*ebe0*/  FADD2 R56, R56.F32x2.HI_LO, R64.F32x2.HI_LO ;  /* 0x000000403838724b */ /* 0x000fe40000000000 */
[----:B------:R-:W-:-:S02]  /*ebf0*/  FADD2 R58, R58.F32x2.HI_LO, R66.F32x2.HI_LO ;  /* 0x000000423a3a724b */ /* 0x000fc40000000000 */
[----:B------:R-:W-:Y:S02]  /*ec00*/  FADD2 R22, R22.F32x2.HI_LO, R70.F32x2.HI_LO ;  /* 0x000000461616724b */ /* 0x000fe40000000000 */
[----:B------:R-:W-:Y:S01]  /*ec10*/  FADD2 R56, R56.F32x2.HI_LO, R72.F32x2.HI_LO ;  /* 0x000000483838724b */ /* 0x000fe20000000000 */
[----:B--2---:R-:W-:Y:S06]  /*ec20*/  @!P2 BRA `(.L_x_246) ;  /* 0x000000680084a947 */ /* 0x004fec0003800000 */
.L_x_410:
[----:B------:R-:W-:Y:S01]  /*ec30*/  BSSY.RECONVERGENT B0, `(.L_x_247) ;  /* 0x000000a000007945 */ /* 0x000fe20003800200 */
[----:B--2---:R-:W-:-:S03]  /*ec40*/  MOV R3, 0x3f000000 ;  /* 0x3f00000000037802 */ /* 0x004fc60000000f00 */
[----:B------:R-:W-:Y:S05]  /*ec50*/  @!P1 BRA `(.L_x_248) ;  /* 0x00000000001c9947 */ /* 0x000fea0003800000 */
[----:B------:R-:W-:-:S04]  /*ec60*/  FADD R0, -R17, R16 ;  /* 0x0000001011007221 */ /* 0x000fc80000000100 */
[----:B------:R-:W-:-:S05]  /*ec70*/  FMUL R0, R0, UR36 ;  /* 0x0000002400007c20 */ /* 0x000fca0008400000 */
[----:B------:R-:W-:-:S13]  /*ec80*/  FSETP.GEU.AND P1, PT, R0, -126, PT ;  /* 0xc2fc00000000780b */ /* 0x000fda0003f2e000 */
[----:B------:R-:W-:-:S04]  /*ec90*/  @!P1 FMUL R0, R0, 0.5 ;  /* 0x3f00000000009820 */ /* 0x000fc80000400000 */
[----:B------:R-:W2:Y:S02]  /*eca0*/  MUFU.EX2 R3, R0 ;  /* 0x0000000000037308 */ /* 0x000ea40000000800 */
[----:B--2---:R-:W-:-:S04]  /*ecb0*/  @!P1 FMUL R3, R3, R3 ;  /* 0x0000000303039220 */ /* 0x004fc80000400000 */
[----:B------:R-:W-:Y:S02]  /*ecc0*/  FMUL R3, R3, 0.5 ;  /* 0x3f00000003037820 */ /* 0x000fe40000400000 */
.L_x_248:
[----:B------:R-:W-:Y:S05]  /*ecd0*/  BSYNC.RECONVERGENT B0 ;  /* 0x0000000000007941 */ /* 0x000fea0003800200 */
.L_x_247:
[----:B------:R-:W-:Y:S01]  /*ece0*/  FMUL R88, R3, R88 ;  /* 0x0000005803587220 */ /* 0x000fe20000400000 */
[----:B------:R-:W-:Y:S01]  /*ecf0*/  FADD2 R58, R58.F32x2.HI_LO, R74.F32x2.HI_LO ;  /* 0x0000004a3a3a724b */ /* 0x000fe20000000000 */
[----:B------:R-:W-:Y:S01]  /*ed00*/  ULOP3.LUT UP0, URZ, UR57, UR50, URZ, 0xfc, !UPT ;  /* 0x0000003239ff7292 */ /* 0x000fe2000f80fcff */
[----:B------:R-:W-:Y:S02]  /*ed10*/  FADD2 R22, R22.F32x2.HI_LO, R78.F32x2.HI_LO ;  /* 0x0000004e1616724b */ /* 0x000fe40000000000 */
[----:B------:R-:W-:Y:S02]  /*ed20*/  FADD2 R18, R88.F32, R18.F32x2.HI_LO ;  /* 0x000000125812724b */ /* 0x000fe40000040000 */
[----:B------:R-:W-:Y:S02]  /*ed30*/  FADD2 R56, R56.F32x2.HI_LO, R80.F32x2.HI_LO ;  /* 0x000000503838724b */ /* 0x000fe40000000000 */
[----:B------:R-:W-:Y:S02]  /*ed40*/  FADD2 R18, R18.F32x2.HI_LO, R60.F32x2.HI_LO ;  /* 0x0000003c1212724b */ /* 0x000fe40000000000 */
[----:B------:R-:W-:-:S02]  /*ed50*/  FADD2 R58, R58.F32x2.HI_LO, R82.F32x2.HI_LO ;  /* 0x000000523a3a724b */ /* 0x000fc40000000000 */
[----:B------:R-:W-:Y:S02]  /*ed60*/  FADD2 R18, R18.F32x2.HI_LO, R68.F32x2.HI_LO ;  /* 0x000000441212724b */ /* 0x000fe40000000000 */
[----:B------:R-:W-:Y:S02]  /*ed70*/  FADD2 R22, R22.F32x2.HI_LO, R86.F32x2.HI_LO ;  /* 0x000000561616724b */ /* 0x000fe40000000000 */
[----:B------:R-:W-:Y:S02]  /*ed80*/  FADD2 R18, R18.F32x2.HI_LO, R76.F32x2.HI_LO ;  /* 0x0000004c1212724b */ /* 0x000fe40000000000 */
        /* <DEDUP_REMOVED lines=16> */
[----:B------:R-:W-:-:S04]  /*ee90*/  FADD2 R18, R18.F32x2.HI_LO, R22.F32x2.HI_LO ;  /* 0x000000161212724b */ /* 0x000fc80000000000 */
[----:B------:R-:W-:-:S04]  /*eea0*/  FADD2 R18, R18.F32x2.HI_LO, R56.F32x2.HI_LO ;  /* 0x000000381212724b */ /* 0x000fc80000000000 */
[----:B------:R-:W-:Y:S01]  /*eeb0*/  FADD R88, R18, R19 ;  /* 0x0000001312587221 */ /* 0x000fe20000000000 */
[----:B------:R-:W-:Y:S06]  /*eec0*/  BRA.U UP0, `(.L_x_249) ;  /* 0x00000001006c7547 */ /* 0x000fec000b800000 */
[----:B------:R-:W-:Y:S05]  /*eed0*/  @P0 BRA `(.L_x_250) ;  /* 0x0000000000040947 */ /* 0x000fea0003800000 */
[----:B------:R-:W-:Y:S05]  /*eee0*/  BPT.TRAP 0x1 ;  /* 0x000000040000795c */ /* 0x000fea0000300000 */
.L_x_250:
[----:B------:R-:W-:Y:S01]  /*eef0*/  IMAD.U32 R3, RZ, RZ, UR40 ;  /* 0x00000028ff037e24 */ /* 0x000fe2000f8e00ff */
[----:B------:R-:W-:-:S04]  /*ef00*/  ISETP.NE.AND P0, PT, R91, R124, PT ;  /* 0x0000007c5b00720c */ /* 0x000fc80003f05270 */
[----:B------:R-:W-:-:S04]  /*ef10*/  SHF.L.U32 R3, R3, 0x1f, RZ ;  /* 0x0000001f03037819 */ /* 0x000fc800000006ff */
[----:B------:R-:W2:Y:S02]  /*ef20*/  SYNCS.PHASECHK.TRANS64.TRYWAIT P1, [UR42], R3 ;  /* 0x00000003ff0075a7 */ /* 0x000ea4000802112a */
[----:B--2---:R-:W-:Y:S05]  /*ef30*/  @!P1 BRA `(.L_x_251) ;  /* 0x0000006400d89947 */ /* 0x004fea0003800000 */
.L_x_411:
        /* <DEDUP_REMOVED lines=17> */
.L_x_252:
[----:B------:R-:W-:Y:S05]  /*f050*/  WARPSYNC.ALL ;  /* 0x0000000000007948 */ /* 0x000fea0003800000 */
[----:B------:R-:W-:-:S13]  /*f060*/  R2UR UR4, R123 ;  /* 0x000000007b0472ca */ /* 0x000fda00000e0000 */
[----:B------:R3:W-:Y:S02]  /*f070*/  STTM.x2 tmem[UR4], R88 ;  /* 0x00000058000079ed */ /* 0x0007e400080c0004 */
.L_x_249:
[----:B------:R-:W-:Y:S01]  /*f080*/  UIADD3 UR4, UPT, UPT, UR50, 0x1, URZ ;  /* 0x0000000132047890 */ /* 0x000fe2000fffe0ff */
[----:B------:R-:W-:Y:S01]  /*f090*/  MOV R16, R89 ;  /* 0x0000005900107202 */ /* 0x000fe20000000f00 */
[----:B------:R-:W-:Y:S02]  /*f0a0*/  UIADD3 UR50, UPT, UPT, UR50, -0x1, URZ ;  /* 0xffffffff32327890 */ /* 0x000fe4000fffe0ff */
[----:B------:R-:W-:-:S09]  /*f0b0*/  UISETP.GT.U32.AND UP0, UPT, UR4, 0x1, UPT ;  /* 0x000000010400788c */ /* 0x000fd2000bf04070 */
[----:B------:R-:W-:Y:S05]  /*f0c0*/  BRA.U UP0, `(.L_x_253) ;  /* 0xffffffd900f87547 */ /* 0x000fea000b83ffff */
.L_x_235:
[----:B------:R-:W-:-:S09]  /*f0d0*/  UISETP.NE.AND UP0, UPT, UR57, URZ, UPT ;  /* 0x000000ff3900728c */ /* 0x000fd2000bf05270 */
[----:B------:R-:W-:Y:S05]  /*f0e0*/  BRA.U !UP0, `(.L_x_254) ;  /* 0x0000003108287547 */ /* 0x000fea000b800000 */
[----:B------:R-:W-:Y:S01]  /*f0f0*/  UISETP.NE.AND UP0, UPT, UR59, URZ, UPT ;  /* 0x000000ff3b00728c */ /* 0x000fe2000bf05270 */
[----:B------:R-:W-:Y:S01]  /*f100*/  IMAD.U32 R105, R121, 0x10000, RZ ;  /* 0x0001000079697824 */ /* 0x000fe200078e00ff */
[----:B------:R-:W-:Y:S02]  /*f110*/  UMOV UR4, 0x20 ;  /* 0x0000002000047882 */ /* 0x000fe40000000000 */
[----:B------:R-:W-:Y:S02]  /*f120*/  USEL UR4, UR4, 0xa0, UP0 ;  /* 0x000000a004047887 */ /* 0x000fe40008000000 */
[----:B------:R-:W-:Y:S01]  /*f130*/  LOP3.LUT R105, R105, 0x600000, RZ, 0xc0, !PT ;  /* 0x0060000069697812 */ /* 0x000fe200078ec0ff */
[----:B------:R-:W-:Y:S02]  /*f140*/  USEL UR36, UR49, UR48, UP0 ;  /* 0x0000003031247287 */ /* 0x000fe40008000000 */
[----:B------:R-:W-:Y:S02]  /*f150*/  USEL UR53, UR54, UR53, UP0 ;  /* 0x0000003536357287 */ /* 0x000fe40008000000 */
[----:B-12---:R-:W-:Y:S01]  /*f160*/  VIADD R0, R105, UR4 ;  /* 0x0000000469007c36 */ /* 0x006fe20008000000 */
[----:B------:R-:W-:-:S02]  /*f170*/  USEL UR4, URZ, 0x80, UP0 ;  /* 0x00000080ff047887 */ /* 0x000fc40008000000 */
[----:B------:R-:W-:-:S03]  /*f180*/  UISETP.GT.U32.AND UP0, UPT, UR36, 0x1, UPT ;  /* 0x000000012400788c */ /* 0x000fc6000bf04070 */
[----:B------:R-:W1:Y:S01]  /*f190*/  SHFL.IDX PT, R0, R0, RZ, 0x1f ;  /* 0x00001fff00007589 */ /* 0x000e6200000e0000 */
[----:B------:R-:W-:Y:S02]  /*f1a0*/  LOP3.LUT R105, R105, UR4, RZ, 0xfc, !PT ;  /* 0x0000000469697c12 */ /* 0x000fe4000f8efcff */
[----:B-1----:R-:W-:-:S03]  /*f1b0*/  R2UR UR39, R0 ;  /* 0x00000000002772ca */ /* 0x002fc600000e0000 */
[----:B------:R-:W-:-:S12]  /*f1c0*/  BRA.U UP0, `(.L_x_255) ;  /* 0x0000000100047547 */ /* 0x000fd8000b800000 */
[----:B------:R-:W-:Y:S05]  /*f1d0*/  BPT.TRAP 0x1 ;  /* 0x000000040000795c */ /* 0x000fea0000300000 */
.L_x_255:
[----:B------:R-:W-:Y:S01]  /*f1e0*/  UISETP.NE.AND UP0, UPT, UR59, URZ, UPT ;  /* 0x000000ff3b00728c */ /* 0x000fe2000bf05270 */
[----:B------:R-:W-:Y:S01]  /*f1f0*/  IMAD.U32 R3, RZ, RZ, UR53 ;  /* 0x00000035ff037e24 */ /* 0x000fe2000f8e00ff */
[----:B------:R-:W-:Y:S01]  /*f200*/  UIADD3 UR40, UPT, UPT, UR37, 0xe050, URZ ;  /* 0x0000e05025287890 */ /* 0x000fe2000fffe0ff */
[----:B------:R-:W-:Y:S02]  /*f210*/  LOP3.LUT R104, R2, 0x3, RZ, 0xc0, !PT ;  /* 0x0000000302687812 */ /* 0x000fe400078ec0ff */
[----:B------:R-:W-:Y:S02]  /*f220*/  SHF.R.U32.HI R107, RZ, 0x15, R105 ;  /* 0x00000015ff6b7819 */ /* 0x000fe40000011669 */
[----:B------:R-:W-:Y:S02]  /*f230*/  SHF.L.U32 R3, R3, 0x1f, RZ ;  /* 0x0000001f03037819 */ /* 0x000fe400000006ff */
[----:B------:R-:W-:Y:S02]  /*f240*/  ISETP.NE.AND P0, PT, R104, R107, PT ;  /* 0x0000006b6800720c */ /* 0x000fe40003f05270 */
[----:B------:R-:W-:-:S09]  /*f250*/  @!UP0 UIADD3 UR40, UPT, UPT, UR37, 0xe060, URZ ;  /* 0x0000e06025288890 */ /* 0x000fd2000fffe0ff */
[----:B------:R-:W1:Y:S02]  /*f260*/  SYNCS.PHASECHK.TRANS64.TRYWAIT P1, [UR40], R3 ;  /* 0x00000003ff0075a7 */ /* 0x000e640008021128 */
[----:B-1----:R-:W-:Y:S05]  /*f270*/  @!P1 BRA `(.L_x_256) ;  /* 0x0000006400209947 */ /* 0x002fea0003800000 */
.L_x_412:
[----:B------:R-:W-:Y:S05]  /*f280*/  @!P0 BRA `(.L_x_257) ;  /* 0x0000000000408947 */ /* 0x000fea0003800000 */
        /* <DEDUP_REMOVED lines=16> */
.L_x_257:
[C---:B-1----:R-:W-:Y:S01]  /*f390*/  VIADD R3, R105.reuse, 0x20 ;  /* 0x0000002069037836 */ /* 0x042fe20000000000 */
[----:B------:R-:W-:Y:S05]  /*f3a0*/  WARPSYNC.ALL ;  /* 0x0000000000007948 */ /* 0x000fea0003800000 */
[----:B------:R-:W-:Y:S02]  /*f3b0*/  SHF.R.U32.HI R3, RZ, 0x15, R3 ;  /* 0x00000015ff037819 */ /* 0x000fe40000011603 */
[----:B------:R-:W-:Y:S02]  /*f3c0*/  R2UR UR4, R105 ;  /* 0x00000000690472ca */ /* 0x000fe400000e0000 */
[----:B------:R-:W-:-:S11]  /*f3d0*/  ISETP.NE.AND P0, PT, R104, R3, PT ;  /* 0x000000036800720c */ /* 0x000fd60003f05270 */
[----:B------:R-:W1:Y:S02]  /*f3e0*/  LDTM.x32 R24, tmem[UR4] ;  /* 0x00000004001879ee */ /* 0x000e6400082c0000 */
[----:B-1----:R-:W-:Y:S05]  /*f3f0*/  @!P0 BRA `(.L_x_258) ;  /* 0x0000000000408947 */ /* 0x002fea0003800000 */
        /* <DEDUP_REMOVED lines=16> */
.L_x_258:
[----:B------:R-:W-:Y:S05]  /*f500*/  WARPSYNC.ALL ;  /* 0x0000000000007948 */ /* 0x000fea0003800000 */
[----:B------:R-:W1:Y:S01]  /*f510*/  LDCU UR5, c[0x0][0x384] ;  /* 0x00007080ff0577ac */ /* 0x000e620008000800 */
[C---:B------:R-:W-:Y:S01]  /*f520*/  VIADD R0, R90.reuse, 0x1 ;  /* 0x000000015a007836 */ /* 0x040fe20000000000 */
[----:B------:R-:W-:Y:S01]  /*f530*/  R2UR UR4, R105 ;  /* 0x00000000690472ca */ /* 0x000fe200000e0000 */
[C---:B------:R-:W-:Y:S02]  /*f540*/  VIADD R3, R90.reuse, 0x2 ;  /* 0x000000025a037836 */ /* 0x040fe40000000000 */
[----:B------:R-:W-:Y:S01]  /*f550*/  VIADD R4, R90, 0x3 ;  /* 0x000000035a047836 */ /* 0x000fe20000000000 */
[----:B-1----:R-:W-:Y:S01]  /*f560*/  ISETP.GE.AND P6, PT, R0, UR5, PT ;  /* 0x0000000500007c0c */ /* 0x002fe2000bfc6270 */
[C---:B------:R-:W-:Y:S01]  /*f570*/  VIADD R0, R90.reuse, 0x4 ;  /* 0x000000045a007836 */ /* 0x040fe20000000000 */
[----:B------:R-:W-:Y:S01]  /*f580*/  ISETP.GE.AND P5, PT, R3, UR5, PT ;  /* 0x0000000503007c0c */ /* 0x000fe2000bfa6270 */
[C---:B------:R-:W-:Y:S01]  /*f590*/  VIADD R3, R90.reuse, 0x5 ;  /* 0x000000055a037836 */ /* 0x040fe20000000000 */
[----:B------:R-:W-:-:S02]  /*f5a0*/  ISETP.GE.AND P0, PT, R90, UR5, PT ;  /* 0x000000055a007c0c */ /* 0x000fc4000bf06270 */
[----:B------:R-:W-:Y:S01]  /*f5b0*/  ISETP.GE.AND P3, PT, R0, UR5, PT ;  /* 0x0000000500007c0c */ /* 0x000fe2000bf66270 */
[C---:B------:R-:W-:Y:S01]  /*f5c0*/  VIADD R0, R90.reuse, 0x6 ;  /* 0x000000065a007836 */ /* 0x040fe20000000000 */
[----:B------:R-:W-:Y:S01]  /*f5d0*/  ISETP.GE.AND P2, PT, R3, UR5, PT ;  /* 0x0000000503007c0c */ /* 0x000fe2000bf46270 */
[----:B------:R-:W-:Y:S01]  /*f5e0*/  VIADD R3, R90, 0x7 ;  /* 0x000000075a037836 */ /* 0x000fe20000000000 */
[----:B------:R-:W-:Y:S02]  /*f5f0*/  FSEL R56, R24, -INF , !P0 ;  /* 0xff80000018387808 */ /* 0x000fe40004000000 */
[----:B------:R-:W-:Y:S01]  /*f600*/  ISETP.GE.AND P1, PT, R0, UR5, PT ;  /* 0x0000000500007c0c */ /* 0x000fe2000bf26270 */
[C---:B------:R-:W-:Y:S01]  /*f610*/  VIADD R0, R90.reuse, 0x8 ;  /* 0x000000085a007836 */ /* 0x040fe20000000000 */
[----:B------:R-:W-:Y:S01]  /*f620*/  ISETP.GE.AND P0, PT, R3, UR5, PT ;  /* 0x0000000503007c0c */ /* 0x000fe2000bf06270 */
[----:B------:R-:W-:Y:S01]  /*f630*/  VIADD R3, R90, 0x9 ;  /* 0x000000095a037836 */ /* 0x000fe20000000000 */
[----:B------:R-:W-:-:S02]  /*f640*/  FSEL R57, R25, -INF , !P6 ;  /* 0xff80000019397808 */ /* 0x000fc40007000000 */
[----:B------:R-:W-:Y:S01]  /*f650*/  ISETP.GE.AND P6, PT, R0, UR5, PT ;  /* 0x0000000500007c0c */ /* 0x000fe2000bfc6270 */
[----:B------:R-:W-:Y:S01]  /*f660*/  VIADD R0, R90, 0xa ;  /* 0x0000000a5a007836 */ /* 0x000fe20000000000 */
[----:B------:R-:W-:Y:S02]  /*f670*/  ISETP.GE.AND P4, PT, R4, UR5, PT ;  /* 0x0000000504007c0c */ /* 0x000fe4000bf86270 */
[----:B------:R-:W-:Y:S02]  /*f680*/  FSEL R58, R26, -INF , !P5 ;  /* 0xff8000001a3a7808 */ /* 0x000fe40006800000 */
[----:B------:R-:W-:Y:S01]  /*f690*/  ISETP.GE.AND P5, PT, R3, UR5, PT ;  /* 0x0000000503007c0c */ /* 0x000fe2000bfa6270 */
[----:B------:R-:W-:Y:S01]  /*f6a0*/  VIADD R3, R90, 0xb ;  /* 0x0000000b5a037836 */ /* 0x000fe20000000000 */
[----:B------:R-:W-:Y:S02]  /*f6b0*/  FSEL R59, R27, -INF , !P4 ;  /* 0xff8000001b3b7808 */ /* 0x000fe40006000000 */
[----:B------:R-:W-:Y:S01]  /*f6c0*/  ISETP.GE.AND P4, PT, R0, UR5, PT ;  /* 0x0000000500007c0c */ /* 0x000fe2000bf86270 */
[----:B------:R-:W-:Y:S01]  /*f6d0*/  VIADD R0, R90, 0xc ;  /* 0x0000000c5a007836 */ /* 0x000fe20000000000 */
[----:B------:R-:W-:-:S02]  /*f6e0*/  FSEL R60, R28, -INF , !P3 ;  /* 0xff8000001c3c7808 */ /* 0x000fc40005800000 */
[----:B------:R-:W-:Y:S01]  /*f6f0*/  ISETP.GE.AND P3, PT, R3, UR5, PT ;  /* 0x0000000503007c0c */ /* 0x000fe2000bf66270 */
[----:B------:R-:W-:Y:S01]  /*f700*/  VIADD R3, R90, 0xd ;  /* 0x0000000d5a037836 */ /* 0x000fe20000000000 */
        /* <DEDUP_REMOVED lines=21> */
[----:B------:R-:W-:Y:S01]  /*f860*/  FSEL R36, R36, -INF , !P2 ;  /* 0xff80000024247808 */ /* 0x000fe20005000000 */
[----:B------:R-:W1:Y:S01]  /*f870*/  LDTM.x32 R4, tmem[UR4+0x20] ;  /* 0x00002004000479ee */ /* 0x000e6200082c0000 */
        /* <DEDUP_REMOVED lines=59> */
[----:B-1----:R-:W-:Y:S02]  /*fc30*/  FSEL R68, R4, -INF , !P3 ;  /* 0xff80000004447808 */ /* 0x002fe40005800000 */
        /* <DEDUP_REMOVED lines=66> */
[----:B------:R-:W-:Y:S01]  /*10060*/  VIADD R90, R90, 0x3f ;  /* 0x0000003f5a5a7836 */ /* 0x000fe20000000000 */
[----:B------:R-:W-:Y:S02]  /*10070*/  ISETP.GE.AND P2, PT, R3, UR5, PT ;  /* 0x0000000503007c0c */ /* 0x000fe4000bf46270 */
[----:B------:R-:W-:-:S02]  /*10080*/  FSEL R27, R27, -INF , !P1 ;  /* 0xff8000001b1b7808 */ /* 0x000fc40004800000 */
[----:B------:R-:W-:Y:S02]  /*10090*/  ISETP.GE.AND P1, PT, R0, UR5, PT ;  /* 0x0000000500007c0c */ /* 0x000fe4000bf26270 */
[C---:B------:R-:W-:Y:S02]  /*100a0*/  FMNMX3 R3, R89.reuse, R56, R60, !PT ;  /* 0x0000003859037276 */ /* 0x040fe4000780003c */
[C---:B------:R-:W-:Y:S02]  /*100b0*/  FMNMX3 R0, R89.reuse, R57, R61, !PT ;  /* 0x0000003959007276 */ /* 0x040fe4000780003d */
        /* <DEDUP_REMOVED lines=21> */
[----:B------:R-:W-:Y:S02]  /*10210*/  FSEL R28, R28, -INF , !P0 ;  /* 0xff8000001c1c7808 */ /* 0x000fe40004000000 */
[----:B------:R-:W-:Y:S02]  /*10220*/  FSEL R32, R32, -INF , !P3 ;  /* 0xff80000020207808 */ /* 0x000fe40005800000 */
[----:B------:R-:W-:Y:S02]  /*10230*/  FMNMX3 R3, R3, R84, R24, !PT ;  /* 0x0000005403037276 */ /* 0x000fe40007800018 */
[----:B------:R-:W-:Y:S02]  /*10240*/  FSEL R29, R29, -INF , !P6 ;  /* 0xff8000001d1d7808 */ /* 0x000fe40007000000 */
[----:B------:R-:W-:Y:S02]  /*10250*/  FSEL R33, R33, -INF , !P2 ;  /* 0xff80000021217808 */ /* 0x000fe40005000000 */
[----:B------:R-:W-:-:S02]  /*10260*/  FMNMX3 R0, R0, R85, R25, !PT ;  /* 0x0000005500007276 */ /* 0x000fc40007800019 */
[----:B------:R-:W-:Y:S02]  /*10270*/  ISETP.GE.AND P0, PT, R90, UR5, PT ;  /* 0x000000055a007c0c */ /* 0x000fe4000bf06270 */
[----:B------:R-:W-:Y:S02]  /*10280*/  FSEL R30, R30, -INF , !P5 ;  /* 0xff8000001e1e7808 */ /* 0x000fe40006800000 */
[----:B------:R-:W-:Y:S02]  /*10290*/  FSEL R34, R34, -INF , !P1 ;  /* 0xff80000022227808 */ /* 0x000fe40004800000 */
[----:B------:R-:W-:Y:S02]  /*102a0*/  FMNMX3 R6, R6, R79, R83, !PT ;  /* 0x0000004f06067276 */ /* 0x000fe40007800053 */
[----:B------:R-:W-:Y:S02]  /*102b0*/  FMNMX3 R5, R5, R86, R26, !PT ;  /* 0x0000005605057276 */ /* 0x000fe4000780001a */
[----:B------:R-:W-:-:S02]  /*102c0*/  FMNMX3 R4, R3, R28, R32, !PT ;  /* 0x0000001c03047276 */ /* 0x000fc40007800020 */
[----:B------:R-:W-:Y:S02]  /*102d0*/  FMNMX3 R3, R0, R29, R33, !PT ;  /* 0x0000001d00037276 */ /* 0x000fe40007800021 */
[----:B------:R-:W-:Y:S02]  /*102e0*/  FSEL R31, R31, -INF , !P4 ;  /* 0xff8000001f1f7808 */ /* 0x000fe40006000000 */
[----:B------:R-:W-:Y:S02]  /*102f0*/  FSEL R35, R35, -INF , !P0 ;  /* 0xff80000023237808 */ /* 0x000fe40004000000 */
[----:B------:R-:W-:Y:S02]  /*10300*/  FMNMX3 R6, R6, R87, R27, !PT ;  /* 0x0000005706067276 */ /* 0x000fe4000780001b */
[----:B------:R-:W-:Y:S02]  /*10310*/  FMNMX3 R0, R5, R30, R34, !PT ;  /* 0x0000001e05007276 */ /* 0x000fe40007800022 */
[----:B------:R-:W-:-:S02]  /*10320*/  ISETP.NE.AND P0, PT, R104, R107, PT ;  /* 0x0000006b6800720c */ /* 0x000fc40003f05270 */
[----:B------:R-:W-:Y:S02]  /*10330*/  FMNMX3 R123, R6, R31, R35, !PT ;  /* 0x0000001f067b7276 */ /* 0x000fe40007800023 */
        /* <DEDUP_REMOVED lines=21> */
.L_x_259:
[----:B------:R-:W-:Y:S05]  /*10490*/  WARPSYNC.ALL ;  /* 0x0000000000007948 */ /* 0x000fea0003800000 */
[----:B------:R-:W-:Y:S01]  /*104a0*/  R2UR UR4, R105 ;  /* 0x00000000690472ca */ /* 0x000fe200000e0000 */
[----:B------:R-:W-:Y:S01]  /*104b0*/  IMAD.MOV.U32 R102, RZ, RZ, R89 ;  /* 0x000000ffff667224 */ /* 0x000fe200078e0059 */
[----:B------:R-:W-:-:S11]  /*104c0*/  ISETP.NE.AND P0, PT, RZ, UR47, PT ;  /* 0x0000002fff007c0c */ /* 0x000fd6000bf05270 */
[----:B------:R1:W-:Y:S02]  /*104d0*/  STTM.x2 tmem[UR4], R102 ;  /* 0x00000066000079ed */ /* 0x0003e400080c0004 */
[----:B------:R-:W-:Y:S05]  /*104e0*/  @P0 BRA `(.L_x_260) ;  /* 0x0000000000040947 */ /* 0x000fea0003800000 */
[----:B------:R-:W-:Y:S05]  /*104f0*/  BPT.TRAP 0x1 ;  /* 0x000000040000795c */ /* 0x000fea0000300000 */
.L_x_260:
[----:B------:R-:W-:Y:S01]  /*10500*/  UISETP.NE.AND UP0, UPT, UR59, URZ, UPT ;  /* 0x000000ff3b00728c */ /* 0x000fe2000bf05270 */
[----:B------:R-:W-:Y:S01]  /*10510*/  MOV R3, UR58 ;  /* 0x0000003a00037c02 */ /* 0x000fe20008000f00 */
[----:B------:R-:W-:Y:S01]  /*10520*/  UIADD3 UR4, UPT, UPT, UR37, 0xe080, URZ ;  /* 0x0000e08025047890 */ /* 0x000fe2000fffe0ff */
[----:B------:R-:W-:Y:S01]  /*10530*/  MOV R4, UR46 ;  /* 0x0000002e00047c02 */ /* 0x000fe20008000f00 */
[----:B------:R-:W-:Y:S01]  /*10540*/  USEL UR41, UR55, UR52, UP0 ;  /* 0x0000003437297287 */ /* 0x000fe20008000000 */
[----:B------:R-:W-:-:S03]  /*10550*/  SHF.L.U32 R3, R3, 0x1f, RZ ;  /* 0x0000001f03037819 */ /* 0x000fc600000006ff */
[----:B------:R-:W-:-:S03]  /*10560*/  ULOP3.LUT UR41, UR41, 0x1, URZ, 0x3c, !UPT ;  /* 0x0000000129297892 */ /* 0x000fc6000f8e3cff */
[----:B------:R-:W-:-:S09]  /*10570*/  @UP0 UIADD3 UR4, UPT, UPT, UR37, 0xe070, URZ ;  /* 0x0000e07025040890 */ /* 0x000fd2000fffe0ff */
[----:B------:R-:W-:Y:S02]  /*10580*/  SYNCS.ARRIVE.TRANS64.A1T0 RZ, [UR4], RZ ;  /* 0x000000ffffff79a7 */ /* 0x000fe40008100004 */
[----:B------:R-:W2:Y:S01]  /*10590*/  LDCU UR4, c[0x0][0x704] ;  /* 0x0000e080ff0477ac */ /* 0x000ea20008000800 */
[----:B------:R-:W4:Y:S01]  /*105a0*/  SYNCS.PHASECHK.TRANS64.TRYWAIT P2, [R4+UR37+0xe0d0], R3 ;  /* 0x00e0d003040075a7 */ /* 0x000f220008041125 */
[----:B--2---:R-:W-:-:S04]  /*105b0*/  FMUL R0, R103, -UR4 ;  /* 0x8000000467007c20 */ /* 0x004fc80008400000 */
[--C-:B------:R-:W-:Y:S02]  /*105c0*/  FFMA2 R16, R56.F32x2.HI_LO, UR4.F32, R0.reuse.F32 ;  /* 0x0000000438107c49 */ /* 0x100fe40009200000 */
[--C-:B------:R-:W-:Y:S02]  /*105d0*/  FFMA2 R18, R58.F32x2.HI_LO, UR4.F32, R0.reuse.F32 ;  /* 0x000000043a127c49 */ /* 0x100fe40009200000 */
[--C-:B------:R-:W-:Y:S01]  /*105e0*/  FFMA2 R22, R60.F32x2.HI_LO, UR4.F32, R0.reuse.F32 ;  /* 0x000000043c167c49 */ /* 0x100fe20009200000 */
[----:B------:R-:W-:Y:S01]  /*105f0*/  FSETP.GEU.AND P1, PT, R16, -126, PT ;  /* 0xc2fc00001000780b */ /* 0x000fe20003f2e000 */
[----:B------:R-:W-:Y:S01]  /*10600*/  FFMA2 R56, R62.F32x2.HI_LO, UR4.F32, R0.F32 ;  /* 0x000000043e387c49 */ /* 0x000fe20009200000 */
[----:B------:R-:W-:Y:S02]  /*10610*/  FSETP.GEU.AND P0, PT, R17, -126, PT ;  /* 0xc2fc00001100780b */ /* 0x000fe40003f0e000 */
[----:B------:R-:W-:Y:S02]  /*10620*/  FSETP.GEU.AND P6, PT, R18, -126, PT ;  /* 0xc2fc00001200780b */ /* 0x000fe40003fce000 */
[----:B------:R-:W-:-:S02]  /*10630*/  FSETP.GEU.AND P5, PT, R19, -126, PT ;  /* 0xc2fc00001300780b */ /* 0x000fc40003fae000 */
[----:B------:R-:W-:Y:S02]  /*10640*/  FSETP.GEU.AND P4, PT, R22, -126, PT ;  /* 0xc2fc00001600780b */ /* 0x000fe40003f8e000 */
[----:B------:R-:W-:-:S03]  /*10650*/  FSETP.GEU.AND P3, PT, R23, -126, PT ;  /* 0xc2fc00001700780b */ /* 0x000fc60003f6e000 */
[----:B------:R-:W-:Y:S02]  /*10660*/  @!P1 FMUL R16, R16, 0.5 ;  /* 0x3f00000010109820 */ /* 0x000fe40000400000 */
[----:B------:R-:W-:Y:S02]  /*10670*/  @!P0 FMUL R17, R17, 0.5 ;  /* 0x3f00000011118820 */ /* 0x000fe40000400000 */
[----:B------:R-:W-:Y:S02]  /*10680*/  @!P6 FMUL R18, R18, 0.5 ;  /* 0x3f0000001212e820 */ /* 0x000fe40000400000 */
[----:B------:R-:W-:Y:S01]  /*10690*/  @!P5 FMUL R19, R19, 0.5 ;  /* 0x3f0000001313d820 */ /* 0x000fe20000400000 */
[----:B------:R-:W2:Y:S08]  /*106a0*/  MUFU.EX2 R16, R16 ;  /* 0x0000001000107308 */ /* 0x000eb00000000800 */
[----:B------:R-:W5:Y:S08]  /*106b0*/  MUFU.EX2 R17, R17 ;  /* 0x0000001100117308 */ /* 0x000f700000000800 */
[----:B------:R-:W1:Y:S08]  /*106c0*/  MUFU.EX2 R18, R18 ;  /* 0x0000001200127308 */ /* 0x000e700000000800 */
[----:B------:R-:W1:Y:S02]  /*106d0*/  MUFU.EX2 R19, R19 ;  /* 0x0000001300137308 */ /* 0x000e640000000800 */
[----:B-12-45:R-:W-:Y:S05]  /*106e0*/  @!P2 BRA `(.L_x_261) ;  /* 0x00000050001ca947 */ /* 0x036fea0003800000 */
.L_x_413:
[----:B------:R-:W-:Y:S01]  /*106f0*/  @!P1 FMUL R16, R16, R16 ;  /* 0x0000001010109220 */ /* 0x000fe20000400000 */
[----:B------:R-:W-:Y:S01]  /*10700*/  FSETP.GEU.AND P2, PT, R56, -126, PT ;  /* 0xc2fc00003800780b */ /* 0x000fe20003f4e000 */
[----:B------:R-:W-:Y:S01]  /*10710*/  @!P4 FMUL R22, R22, 0.5 ;  /* 0x3f0000001616c820 */ /* 0x000fe20000400000 */
[----:B------:R-:W-:Y:S01]  /*10720*/  FSETP.GEU.AND P1, PT, R57, -126, PT ;  /* 0xc2fc00003900780b */ /* 0x000fe20003f2e000 */
[----:B------:R-:W-:Y:S01]  /*10730*/  @!P3 FMUL R23, R23, 0.5 ;  /* 0x3f0000001717b820 */ /* 0x000fe20000400000 */
[--C-:B------:R-:W-:Y:S01]  /*10740*/  FFMA2 R58, R64.F32x2.HI_LO, UR4.F32, R0.reuse.F32 ;  /* 0x00000004403a7c49 */ /* 0x100fe20009200000 */
[----:B------:R-:W-:Y:S01]  /*10750*/  ULOP3.LUT UR46, UR46, 0x8, URZ, 0x3c, !UPT ;  /* 0x000000082e2e7892 */ /* 0x000fe2000f8e3cff */
[----:B------:R-:W-:Y:S01]  /*10760*/  @!P0 FMUL R17, R17, R17 ;  /* 0x0000001111118220 */ /* 0x000fe20000400000 */
[----:B------:R-:W2:Y:S01]  /*10770*/  MUFU.EX2 R22, R22 ;  /* 0x0000001600167308 */ /* 0x000ea20000000800 */
[--C-:B------:R-:W-:Y:S01]  /*10780*/  FFMA2 R60, R66.F32x2.HI_LO, UR4.F32, R0.reuse.F32 ;  /* 0x00000004423c7c49 */ /* 0x100fe20009200000 */
[----:B------:R-:W-:Y:S01]  /*10790*/  FSETP.GEU.AND P0, PT, R58, -126, PT ;  /* 0xc2fc00003a00780b */ /* 0x000fe20003f0e000 */
[----:B------:R-:W-:Y:S01]  /*107a0*/  @!P6 FMUL R18, R18, R18 ;  /* 0x000000121212e220 */ /* 0x000fe20000400000 */
[--C-:B------:R-:W-:Y:S01]  /*107b0*/  FFMA2 R36, R36.F32x2.HI_LO, UR4.F32, R0.reuse.F32 ;  /* 0x0000000424247c49 */ /* 0x100fe20009200000 */
[----:B------:R-:W-:Y:S01]  /*107c0*/  FSETP.GEU.AND P6, PT, R59, -126, PT ;  /* 0xc2fc00003b00780b */ /* 0x000fe20003fce000 */
[----:B------:R-:W-:Y:S01]  /*107d0*/  @!P2 FMUL R56, R56, 0.5 ;  /* 0x3f0000003838a820 */ /* 0x000fe20000400000 */
[--C-:B------:R-:W-:Y:S01]  /*107e0*/  FFMA2 R38, R38.F32x2.HI_LO, UR4.F32, R0.reuse.F32 ;  /* 0x0000000426267c49 */ /* 0x100fe20009200000 */
[----:B------:R-:W4:Y:S01]  /*107f0*/  MUFU.EX2 R23, R23 ;  /* 0x0000001700177308 */ /* 0x000f220000000800 */
[----:B------:R-:W-:Y:S01]  /*10800*/  @!P1 FMUL R57, R57, 0.5 ;  /* 0x3f00000039399820 */ /* 0x000fe20000400000 */
[----:B------:R-:W-:Y:S01]  /*10810*/  @!P5 FMUL R19, R19, R19 ;  /* 0x000000131313d220 */ /* 0x000fe20000400000 */
[----:B------:R-:W-:Y:S01]  /*10820*/  FSETP.GEU.AND P5, PT, R60, -126, PT ;  /* 0xc2fc00003c00780b */ /* 0x000fe20003fae000 */
[----:B------:R-:W-:-:S02]  /*10830*/  FFMA2 R40, R40.F32x2.HI_LO, UR4.F32, R0.F32 ;  /* 0x0000000428287c49 */ /* 0x000fc40009200000 */
[--C-:B------:R-:W-:Y:S02]  /*10840*/  FFMA2 R42, R42.F32x2.HI_LO, UR4.F32, R0.reuse.F32 ;  /* 0x000000042a2a7c49 */ /* 0x100fe40009200000 */
[----:B------:R-:W5:Y:S01]  /*10850*/  MUFU.EX2 R56, R56 ;  /* 0x0000003800387308 */ /* 0x000f620000000800 */
[----:B--2---:R-:W-:Y:S01]  /*10860*/  @!P4 FMUL R22, R22, R22 ;  /* 0x000000161616c220 */ /* 0x004fe20000400000 */
[----:B------:R-:W-:Y:S01]  /*10870*/  @!P0 FMUL R58, R58, 0.5 ;  /* 0x3f0000003a3a8820 */ /* 0x000fe20000400000 */
[----:B------:R-:W-:Y:S01]  /*10880*/  FSETP.GEU.AND P4, PT, R61, -126, PT ;  /* 0xc2fc00003d00780b */ /* 0x000fe20003f8e000 */
[----:B------:R-:W-:Y:S01]  /*10890*/  @!P6 FMUL R59, R59, 0.5 ;  /* 0x3f0000003b3be820 */ /* 0x000fe20000400000 */
[--C-:B------:R-:W-:Y:S02]  /*108a0*/  FFMA2 R44, R44.F32x2.HI_LO, UR4.F32, R0.reuse.F32 ;  /* 0x000000042c2c7c49 */ /* 0x100fe40009200000 */
[--C-:B------:R-:W-:Y:S01]  /*108b0*/  FFMA2 R46, R46.F32x2.HI_LO, UR4.F32, R0.reuse.F32 ;  /* 0x000000042e2e7c49 */ /* 0x100fe20009200000 */
[----:B------:R-:W2:Y:S01]  /*108c0*/  MUFU.EX2 R57, R57 ;  /* 0x0000003900397308 */ /* 0x000ea20000000800 */
[----:B----4-:R-:W-:Y:S01]  /*108d0*/  @!P3 FMUL R23, R23, R23 ;  /* 0x000000171717b220 */ /* 0x010fe20000400000 */
[----:B------:R-:W-:Y:S01]  /*108e0*/  FSETP.GEU.AND P3, PT, R36, -126, PT ;  /* 0xc2fc00002400780b */ /* 0x000fe20003f6e000 */
[----:B------:R-:W-:Y:S01]  /*108f0*/  @!P5 FMUL R60, R60, 0.5 ;  /* 0x3f0000003c3cd820 */ /* 0x000fe20000400000 */
[----:B------:R-:W-:-:S02]  /*10900*/  FFMA2 R48, R48.F32x2.HI_LO, UR4.F32, R0.F32 ;  /* 0x0000000430307c49 */ /* 0x000fc40009200000 */
[--C-:B------:R-:W-:Y:S02]  /*10910*/  FFMA2 R50, R50.F32x2.HI_LO, UR4.F32, R0.reuse.F32 ;  /* 0x0000000432327c49 */ /* 0x100fe40009200000 */
[----:B------:R-:W4:Y:S01]  /*10920*/  MUFU.EX2 R58, R58 ;  /* 0x0000003a003a7308 */ /* 0x000f220000000800 */
[----:B-----5:R-:W-:Y:S01]  /*10930*/  @!P2 FMUL R56, R56, R56 ;  /* 0x000000383838a220 */ /* 0x020fe20000400000 */
[----:B------:R-:W-:Y:S01]  /*10940*/  FSETP.GEU.AND P2, PT, R37, -126, PT ;  /* 0xc2fc00002500780b */ /* 0x000fe20003f4e000 */
[----:B------:R-:W-:Y:S01]  /*10950*/  @!P4 FMUL R61, R61, 0.5 ;  /* 0x3f0000003d3dc820 */ /* 0x000fe20000400000 */
[--C-:B------:R-:W-:Y:S02]  /*10960*/  FFMA2 R52, R52.F32x2.HI_LO, UR4.F32, R0.reuse.F32 ;  /* 0x0000000434347c49 */ /* 0x100fe40009200000 */
[--C-:B------:R-:W-:Y:S02]  /*10970*/  FFMA2 R54, R54.F32x2.HI_LO, UR4.F32, R0.reuse.F32 ;  /* 0x0000000436367c49 */ /* 0x100fe40009200000 */
[----:B------:R-:W-:Y:S01]  /*10980*/  @!P3 FMUL R36, R36, 0.5 ;  /* 0x3f0000002424b820 */ /* 0x000fe20000400000 */
[----:B--2---:R-:W-:Y:S01]  /*10990*/  @!P1 FMUL R57, R57, R57 ;  /* 0x0000003939399220 */ /* 0x004fe20000400000 */
[----:B------:R-:W-:Y:S01]  /*109a0*/  FSETP.GEU.AND P1, PT, R38, -126, PT ;  /* 0xc2fc00002600780b */ /* 0x000fe20003f2e000 */
[----:B------:R-:W2:Y:S01]  /*109b0*/  MUFU.EX2 R59, R59 ;  /* 0x0000003b003b7308 */ /* 0x000ea20000000800 */
[----:B-1----:R-:W-:-:S02]  /*109c0*/  FFMA2 R4, R68.F32x2.HI_LO, UR4.F32, R0.F32 ;  /* 0x0000000444047c49 */ /* 0x002fc40009200000 */
[--C-:B------:R-:W-:Y:S02]  /*109d0*/  FFMA2 R10, R70.F32x2.HI_LO, UR4.F32, R0.reuse.F32 ;  /* 0x00000004460a7c49 */ /* 0x100fe40009200000 */
[----:B------:R-:W-:Y:S01]  /*109e0*/  @!P2 FMUL R37, R37, 0.5 ;  /* 0x3f0000002525a820 */ /* 0x000fe20000400000 */
[----:B----4-:R-:W-:Y:S01]  /*109f0*/  @!P0 FMUL R58, R58, R58 ;  /* 0x0000003a3a3a8220 */ /* 0x010fe20000400000 */
[----:B------:R-:W-:Y:S01]  /*10a00*/  FSETP.GEU.AND P0, PT, R39, -126, PT ;  /* 0xc2fc00002700780b */ /* 0x000fe20003f0e000 */
[----:B------:R-:W1:Y:S01]  /*10a10*/  MUFU.EX2 R60, R60 ;  /* 0x0000003c003c7308 */ /* 0x000e620000000800 */
[--C-:B------:R-:W-:Y:S02]  /*10a20*/  FFMA2 R8, R72.F32x2.HI_LO, UR4.F32, R0.reuse.F32 ;  /* 0x0000000448087c49 */ /* 0x100fe40009200000 */
[--C-:B------:R-:W-:Y:S02]  /*10a30*/  FFMA2 R6, R74.F32x2.HI_LO, UR4.F32, R0.reuse.F32 ;  /* 0x000000044a067c49 */ /* 0x100fe40009200000 */
[----:B------:R-:W-:Y:S01]  /*10a40*/  @!P1 FMUL R38, R38, 0.5 ;  /* 0x3f00000026269820 */ /* 0x000fe20000400000 */
[----:B------:R-:W-:-:S02]  /*10a50*/  FFMA2 R108, R86.F32x2.HI_LO, UR4.F32, R0.F32 ;  /* 0x00000004566c7c49 */ /* 0x000fc40009200000 */
[----:B------:R-:W4:Y:S01]  /*10a60*/  MUFU.EX2 R61, R61 ;  /* 0x0000003d003d7308 */ /* 0x000f220000000800 */
[----:B--2---:R-:W-:Y:S01]  /*10a70*/  @!P6 FMUL R59, R59, R59 ;  /* 0x0000003b3b3be220 */ /* 0x004fe20000400000 */
[----:B------:R-:W-:Y:S01]  /*10a80*/  FSETP.GEU.AND P6, PT, R40, -126, PT ;  /* 0xc2fc00002800780b */ /* 0x000fe20003fce000 */
[--C-:B------:R-:W-:Y:S02]  /*10a90*/  FFMA2 R24, R24.F32x2.HI_LO, UR4.F32, R0.reuse.F32 ;  /* 0x0000000418187c49 */ /* 0x100fe40009200000 */
[----:B------:R-:W-:Y:S01]  /*10aa0*/  @!P0 FMUL R39, R39, 0.5 ;  /* 0x3f00000027278820 */ /* 0x000fe20000400000 */
[--C-:B------:R-:W-:Y:S02]  /*10ab0*/  FFMA2 R26, R26.F32x2.HI_LO, UR4.F32, R0.reuse.F32 ;  /* 0x000000041a1a7c49 */ /* 0x100fe40009200000 */
[----:B------:R-:W2:Y:S01]  /*10ac0*/  MUFU.EX2 R62, R36 ;  /* 0x00000024003e7308 */ /* 0x000ea20000000800 */
[----:B-1----:R-:W-:Y:S01]  /*10ad0*/  @!P5 FMUL R60, R60, R60 ;  /* 0x0000003c3c3cd220 */ /* 0x002fe20000400000 */
[----:B------:R-:W-:Y:S01]  /*10ae0*/  FSETP.GEU.AND P5, PT, R41, -126, PT ;  /* 0xc2fc00002900780b */ /* 0x000fe20003fae000 */
[----:B------:R-:W-:-:S02]  /*10af0*/  FFMA2 R28, R28.F32x2.HI_LO, UR4.F32, R0.F32 ;  /* 0x000000041c1c7c49 */ /* 0x000fc40009200000 */
[--C-:B------:R-:W-:Y:S02]  /*10b00*/  FFMA2 R30, R30.F32x2.HI_LO, UR4.F32, R0.reuse.F32 ;  /* 0x000000041e1e7c49 */ /* 0x100fe40009200000 */
[----:B------:R-:W-:Y:S01]  /*10b10*/  @!P6 FMUL R40, R40, 0.5 ;  /* 0x3f0000002828e820 */ /* 0x000fe20000400000 */
[----:B------:R-:W1:Y:S01]  /*10b20*/  MUFU.EX2 R63, R37 ;  /* 0x00000025003f7308 */ /* 0x000e620000000800 */
[----:B----4-:R-:W-:Y:S01]  /*10b30*/  @!P4 FMUL R61, R61, R61 ;  /* 0x0000003d3d3dc220 */ /* 0x010fe20000400000 */
[----:B------:R-:W-:Y:S01]  /*10b40*/  FSETP.GEU.AND P4, PT, R42, -126, PT ;  /* 0xc2fc00002a00780b */ /* 0x000fe20003f8e000 */
[--C-:B------:R-:W-:Y:S02]  /*10b50*/  FFMA2 R32, R32.F32x2.HI_LO, UR4.F32, R0.reuse.F32 ;  /* 0x0000000420207c49 */ /* 0x100fe40009200000 */
[----:B------:R-:W-:Y:S02]  /*10b60*/  FFMA2 R34, R34.F32x2.HI_LO, UR4.F32, R0.F32 ;  /* 0x0000000422227c49 */ /* 0x000fe40009200000 */
        /* <DEDUP_REMOVED lines=55> */
[----:B------:R-:W-:-:S04]  /*10ee0*/  FSETP.GEU.AND P4, PT, R4, -126, PT ;  /* 0xc2fc00000400780b */ /* 0x000fc80003f8e000 */
[----:B------:R-:W-:Y:S01]  /*10ef0*/  F2FP.BF16.F32.PACK_AB R36, R97, R96 ;  /* 0x000000606124723e */ /* 0x000fe200000010ff */
[----:B------:R-:W-:Y:S01]  /*10f00*/  @!P5 FMUL R55, R55, 0.5 ;  /* 0x3f0000003737d820 */ /* 0x000fe20000400000 */
[----:B------:R-:W1:Y:S01]  /*10f10*/  MUFU.EX2 R100, R52 ;  /* 0x0000003400647308 */ /* 0x000e620000000800 */
[----:B----4-:R-:W-:Y:S01]  /*10f20*/  @!P3 FMUL R98, R98, R98 ;  /* 0x000000626262b220 */ /* 0x010fe20000400000 */
[----:B------:R-:W-:-:S05]  /*10f30*/  FSETP.GEU.AND P3, PT, R5, -126, PT ;  /* 0xc2fc00000500780b */ /* 0x000fca0003f6e000 */
[----:B------:R-:W-:Y:S01]  /*10f40*/  @!P4 FMUL R4, R4, 0.5 ;  /* 0x3f0000000404c820 */ /* 0x000fe20000400000 */
[----:B------:R-:W4:Y:S01]  /*10f50*/  MUFU.EX2 R101, R53 ;  /* 0x0000003500657308 */ /* 0x000f220000000800 */
[----:B--2---:R-:W-:Y:S01]  /*10f60*/  @!P2 FMUL R99, R99, R99 ;  /* 0x000000636363a220 */ /* 0x004fe20000400000 */
[----:B------:R-:W-:-:S04]  /*10f70*/  FSETP.GEU.AND P2, PT, R10, -126, PT ;  /* 0xc2fc00000a00780b */ /* 0x000fc80003f4e000 */
[----:B------:R-:W-:Y:S01]  /*10f80*/  F2FP.BF16.F32.PACK_AB R37, R99, R98 ;  /* 0x000000626325723e */ /* 0x000fe200000010ff */
[----:B------:R-:W-:Y:S01]  /*10f90*/  @!P3 FMUL R5, R5, 0.5 ;  /* 0x3f0000000505b820 */ /* 0x000fe20000400000 */
[----:B------:R-:W2:Y:S01]  /*10fa0*/  MUFU.EX2 R68, R54 ;  /* 0x0000003600447308 */ /* 0x000ea20000000800 */
[----:B-1----:R-:W-:Y:S01]  /*10fb0*/  @!P1 FMUL R100, R100, R100 ;  /* 0x0000006464649220 */ /* 0x002fe20000400000 */
[----:B------:R-:W-:-:S05]  /*10fc0*/  FSETP.GEU.AND P1, PT, R11, -126, PT ;  /* 0xc2fc00000b00780b */ /* 0x000fca0003f2e000 */
[----:B------:R-:W-:Y:S01]  /*10fd0*/  @!P2 FMUL R10, R10, 0.5 ;  /* 0x3f0000000a0aa820 */ /* 0x000fe20000400000 */
[----:B------:R-:W1:Y:S01]  /*10fe0*/  MUFU.EX2 R69, R55 ;  /* 0x0000003700457308 */ /* 0x000e620000000800 */
[----:B----4-:R-:W-:Y:S01]  /*10ff0*/  @!P0 FMUL R101, R101, R101 ;  /* 0x0000006565658220 */ /* 0x010fe20000400000 */
[----:B------:R-:W-:-:S04]  /*11000*/  FSETP.GEU.AND P0, PT, R8, -126, PT ;  /* 0xc2fc00000800780b */ /* 0x000fc80003f0e000 */
[----:B------:R-:W-:Y:S01]  /*11010*/  F2FP.BF16.F32.PACK_AB R38, R101, R100 ;  /* 0x000000646526723e */ /* 0x000fe200000010ff */
[----:B------:R-:W-:Y:S01]  /*11020*/  @!P1 FMUL R11, R11, 0.5 ;  /* 0x3f0000000b0b9820 */ /* 0x000fe20000400000 */
[----:B------:R-:W4:Y:S01]  /*11030*/  MUFU.EX2 R70, R4 ;  /* 0x0000000400467308 */ /* 0x000f220000000800 */
[----:B--2---:R-:W-:Y:S01]  /*11040*/  @!P6 FMUL R68, R68, R68 ;  /* 0x000000444444e220 */ /* 0x004fe20000400000 */
[----:B------:R-:W-:-:S05]  /*11050*/  FSETP.GEU.AND P6, PT, R9, -126, PT ;  /* 0xc2fc00000900780b */ /* 0x000fca0003fce000 */
[----:B------:R-:W-:Y:S01]  /*11060*/  @!P0 FMUL R8, R8, 0.5 ;  /* 0x3f00000008088820 */ /* 0x000fe20000400000 */
[----:B------:R2:W5:Y:S01]  /*11070*/  MUFU.EX2 R71, R5 ;  /* 0x0000000500477308 */ /* 0x0005620000000800 */
        /* <DEDUP_REMOVED lines=8> */
[----:B------:R4:W3:Y:S01]  /*11100*/  MUFU.EX2 R73, R11 ;  /* 0x0000000b00497308 */ /* 0x0008e20000000800 */
[----:B--2---:R-:W-:Y:S02]  /*11110*/  FFMA2 R4, R76.F32x2.HI_LO, UR4.F32, R0.F32 ;  /* 0x000000044c047c49 */ /* 0x004fe40009200000 */
[----:B-----5:R-:W-:-:S03]  /*11120*/  @!P3 FMUL R71, R71, R71 ;  /* 0x000000474747b220 */ /* 0x020fc60000400000 */
[----:B------:R-:W-:Y:S01]  /*11130*/  FSETP.GEU.AND P3, PT, R4, -126, PT ;  /* 0xc2fc00000400780b */ /* 0x000fe20003f6e000 */
[----:B------:R-:W-:Y:S01]  /*11140*/  @!P4 FMUL R7, R7, 0.5 ;  /* 0x3f0000000707c820 */ /* 0x000fe20000400000 */
[----:B------:R-:W2:Y:S01]  /*11150*/  MUFU.EX2 R74, R8 ;  /* 0x00000008004a7308 */ /* 0x000ea20000000800 */
[----:B-1----:R-:W-:Y:S01]  /*11160*/  @!P2 FMUL R72, R72, R72 ;  /* 0x000000484848a220 */ /* 0x002fe20000400000 */
[----:B------:R-:W-:Y:S02]  /*11170*/  FSETP.GEU.AND P2, PT, R5, -126, PT ;  /* 0xc2fc00000500780b */ /* 0x000fe40003f4e000 */
[----:B------:R-:W-:-:S04]  /*11180*/  F2FP.BF16.F32.PACK_AB R40, R71, R70 ;  /* 0x000000464728723e */ /* 0x000fc800000010ff */
[----:B------:R1:W5:Y:S01]  /*11190*/  MUFU.EX2 R75, R9 ;  /* 0x00000009004b7308 */ /* 0x0003620000000800 */
[----:B----4-:R-:W-:Y:S02]  /*111a0*/  FFMA2 R10, R78.F32x2.HI_LO, UR4.F32, R0.F32 ;  /* 0x000000044e0a7c49 */ /* 0x010fe40009200000 */
[----:B---3--:R-:W-:Y:S01]  /*111b0*/  @!P1 FMUL R73, R73, R73 ;  /* 0x0000004949499220 */ /* 0x008fe20000400000 */
[----:B------:R-:W-:Y:S02]  /*111c0*/  @!P3 FMUL R4, R4, 0.5 ;  /* 0x3f0000000404b820 */ /* 0x000fe40000400000 */
[----:B------:R-:W-:Y:S01]  /*111d0*/  FSETP.GEU.AND P1, PT, R10, -126, PT ;  /* 0xc2fc00000a00780b */ /* 0x000fe20003f2e000 */
[----:B------:R-:W-:Y:S01]  /*111e0*/  @!P2 FMUL R5, R5, 0.5 ;  /* 0x3f0000000505a820 */ /* 0x000fe20000400000 */
[----:B------:R-:W3:Y:S01]  /*111f0*/  MUFU.EX2 R76, R6 ;  /* 0x00000006004c7308 */ /* 0x000ee20000000800 */
[----:B--2---:R-:W-:Y:S01]  /*11200*/  @!P0 FMUL R74, R74, R74 ;  /* 0x0000004a4a4a8220 */ /* 0x004fe20000400000 */
[----:B------:R-:W-:-:S02]  /*11210*/  FSETP.GEU.AND P0, PT, R11, -126, PT ;  /* 0xc2fc00000b00780b */ /* 0x000fc40003f0e000 */
[----:B------:R-:W-:-:S04]  /*11220*/  F2FP.BF16.F32.PACK_AB R41, R73, R72 ;  /* 0x000000484929723e */ /* 0x000fc800000010ff */
[----:B------:R2:W4:Y:S01]  /*11230*/  MUFU.EX2 R77, R7 ;  /* 0x00000007004d7308 */ /* 0x0005220000000800 */
[----:B-1----:R-:W-:Y:S02]  /*11240*/  FFMA2 R8, R80.F32x2.HI_LO, UR4.F32, R0.F32 ;  /* 0x0000000450087c49 */ /* 0x002fe40009200000 */
[----:B------:R-:W-:Y:S01]  /*11250*/  @!P1 FMUL R10, R10, 0.5 ;  /* 0x3f0000000a0a9820 */ /* 0x000fe20000400000 */
[----:B-----5:R-:W-:Y:S02]  /*11260*/  @!P6 FMUL R75, R75, R75 ;  /* 0x0000004b4b4be220 */ /* 0x020fe40000400000 */
[----:B------:R-:W-:Y:S01]  /*11270*/  FSETP.GEU.AND P6, PT, R8, -126, PT ;  /* 0xc2fc00000800780b */ /* 0x000fe20003fce000 */
[----:B------:R-:W-:Y:S01]  /*11280*/  @!P0 FMUL R11, R11, 0.5 ;  /* 0x3f0000000b0b8820 */ /* 0x000fe20000400000 */
[----:B------:R-:W1:Y:S01]  /*11290*/  MUFU.EX2 R78, R4 ;  /* 0x00000004004e7308 */ /* 0x000e620000000800 */
[----:B---3--:R-:W-:Y:S01]  /*112a0*/  @!P5 FMUL R76, R76, R76 ;  /* 0x0000004c4c4cd220 */ /* 0x008fe20000400000 */
[----:B------:R-:W-:-:S02]  /*112b0*/  FSETP.GEU.AND P5, PT, R9, -126, PT ;  /* 0xc2fc00000900780b */ /* 0x000fc40003fae000 */
[----:B------:R-:W-:-:S04]  /*112c0*/  F2FP.BF16.F32.PACK_AB R42, R75, R74 ;  /* 0x0000004a4b2a723e */ /* 0x000fc800000010ff */
[----:B------:R3:W5:Y:S01]  /*112d0*/  MUFU.EX2 R79, R5 ;  /* 0x00000005004f7308 */ /* 0x0007620000000800 */
[----:B--2---:R-:W-:Y:S02]  /*112e0*/  FFMA2 R6, R82.F32x2.HI_LO, UR4.F32, R0.F32 ;  /* 0x0000000452067c49 */ /* 0x004fe40009200000 */
[----:B----4-:R-:W-:Y:S01]  /*112f0*/  @!P4 FMUL R77, R77, R77 ;  /* 0x0000004d4d4dc220 */ /* 0x010fe20000400000 */
[----:B------:R-:W-:Y:S02]  /*11300*/  @!P6 FMUL R8, R8, 0.5 ;  /* 0x3f0000000808e820 */ /* 0x000fe40000400000 */
[----:B------:R-:W-:Y:S01]  /*11310*/  FSETP.GEU.AND P4, PT, R6, -126, PT ;  /* 0xc2fc00000600780b */ /* 0x000fe20003f8e000 */
[----:B------:R-:W-:Y:S01]  /*11320*/  @!P5 FMUL R9, R9, 0.5 ;  /* 0x3f0000000909d820 */ /* 0x000fe20000400000 */
[----:B------:R-:W2:Y:S01]  /*11330*/  MUFU.EX2 R80, R10 ;  /* 0x0000000a00507308 */ /* 0x000ea20000000800 */
[----:B-1----:R-:W-:Y:S01]  /*11340*/  @!P3 FMUL R78, R78, R78 ;  /* 0x0000004e4e4eb220 */ /* 0x002fe20000400000 */
[----:B------:R-:W-:-:S02]  /*11350*/  FSETP.GEU.AND P3, PT, R7, -126, PT ;  /* 0xc2fc00000700780b */ /* 0x000fc40003f6e000 */
[----:B------:R-:W-:-:S04]  /*11360*/  F2FP.BF16.F32.PACK_AB R43, R77, R76 ;  /* 0x0000004c4d2b723e */ /* 0x000fc800000010ff */
[----:B------:R-:W1:Y:S01]  /*11370*/  MUFU.EX2 R81, R11 ;  /* 0x0000000b00517308 */ /* 0x000e620000000800 */
[----:B---3--:R-:W-:Y:S01]  /*11380*/  FFMA2 R4, R84.F32x2.HI_LO, UR4.F32, R0.F32 ;  /* 0x0000000454047c49 */ /* 0x008fe20009200000 */
[----:B------:R-:W-:Y:S01]  /*11390*/  USHF.R.U32.HI UR4, URZ, 0x15, UR39 ;  /* 0x00000015ff047899 */ /* 0x000fe20008011627 */
[----:B-----5:R-:W-:Y:S01]  /*113a0*/  @!P2 FMUL R79, R79, R79 ;  /* 0x0000004f4f4fa220 */ /* 0x020fe20000400000 */
[----:B------:R-:W-:Y:S01]  /*113b0*/  @!P4 FMUL R6, R6, 0.5 ;  /* 0x3f0000000606c820 */ /* 0x000fe20000400000 */
[----:B------:R-:W-:Y:S02]  /*113c0*/  MOV R0, UR46 ;  /* 0x0000002e00007c02 */ /* 0x000fe40008000f00 */
[----:B------:R-:W-:Y:S01]  /*113d0*/  FSETP.GEU.AND P2, PT, R4, -126, PT ;  /* 0xc2fc00000400780b */ /* 0x000fe20003f4e000 */
[----:B------:R-:W-:Y:S01]  /*113e0*/  @!P3 FMUL R7, R7, 0.5 ;  /* 0x3f0000000707b820 */ /* 0x000fe20000400000 */
[----:B--2---:R-:W-:Y:S01]  /*113f0*/  @!P1 FMUL R80, R80, R80 ;  /* 0x0000005050509220 */ /* 0x004fe20000400000 */
[----:B------:R-:W-:Y:S01]  /*11400*/  FSETP.GEU.AND P1, PT, R5, -126, PT ;  /* 0xc2fc00000500780b */ /* 0x000fe20003f2e000 */
[----:B------:R-:W2:Y:S01]  /*11410*/  MUFU.EX2 R82, R8 ;  /* 0x0000000800527308 */ /* 0x000ea20000000800 */
[----:B------:R-:W-:Y:S01]  /*11420*/  MOV R3, UR4 ;  /* 0x0000000400037c02 */ /* 0x000fe20008000f00 */
[----:B------:R3:W-:Y:S01]  /*11430*/  SYNCS.ARRIVE.TRANS64.A1T0 RZ, [R0+UR37+0xe0d0], RZ ;  /* 0x00e0d0ff00ff79a7 */ /* 0x0007e20008100025 */
[----:B------:R-:W-:Y:S01]  /*11440*/  F2FP.BF16.F32.PACK_AB R44, R79, R78 ;  /* 0x0000004e4f2c723e */ /* 0x000fe200000010ff */
[----:B-1----:R-:W-:Y:S01]  /*11450*/  @!P0 FMUL R81, R81, R81 ;  /* 0x0000005151518220 */ /* 0x002fe20000400000 */
[----:B------:R-:W-:-:S03]  /*11460*/  FSETP.GEU.AND P0, PT, R108, -126, PT ;  /* 0xc2fc00006c00780b */ /* 0x000fc60003f0e000 */
[----:B------:R-:W1:Y:S01]  /*11470*/  MUFU.EX2 R83, R9 ;  /* 0x0000000900537308 */ /* 0x000e620000000800 */
[----:B------:R-:W-:Y:S01]  /*11480*/  @!P2 FMUL R4, R4, 0.5 ;  /* 0x3f0000000404a820 */ /* 0x000fe20000400000 */
[----:B------:R-:W-:Y:S02]  /*11490*/  F2FP.BF16.F32.PACK_AB R45, R81, R80 ;  /* 0x00000050512d723e */ /* 0x000fe400000010ff */
[----:B------:R-:W-:-:S04]  /*114a0*/  @!P1 FMUL R5, R5, 0.5 ;  /* 0x3f00000005059820 */ /* 0x000fc80000400000 */
[----:B------:R-:W4:Y:S01]  /*114b0*/  MUFU.EX2 R84, R6 ;  /* 0x0000000600547308 */ /* 0x000f220000000800 */
[----:B--2---:R-:W-:Y:S01]  /*114c0*/  @!P6 FMUL R82, R82, R82 ;  /* 0x000000525252e220 */ /* 0x004fe20000400000 */
[----:B------:R-:W-:Y:S01]  /*114d0*/  FSETP.GEU.AND P6, PT, R109, -126, PT ;  /* 0xc2fc00006d00780b */ /* 0x000fe20003fce000 */
[----:B------:R-:W-:-:S05]  /*114e0*/  @!P0 FMUL R108, R108, 0.5 ;  /* 0x3f0000006c6c8820 */ /* 0x000fca0000400000 */
        /* <DEDUP_REMOVED lines=40> */
[----:B------:R-:W-:Y:S02]  /*11770*/  F2FP.BF16.F32.PACK_AB R25, R19, R18 ;  /* 0x000000121319723e */ /* 0x000fe400000010ff */
[----:B------:R-:W-:Y:S01]  /*11780*/  F2FP.BF16.F32.PACK_AB R50, R111, R110 ;  /* 0x0000006e6f32723e */ /* 0x000fe200000010ff */
[----:B------:R-:W-:Y:S01]  /*11790*/  @!P5 FMUL R31, R31, 0.5 ;  /* 0x3f0000001f1fd820 */ /* 0x000fe20000400000 */
[----:B------:R-:W2:Y:S01]  /*117a0*/  MUFU.EX2 R114, R28 ;  /* 0x0000001c00727308 */ /* 0x000ea20000000800 */
[----:B-1----:R-:W-:Y:S01]  /*117b0*/  @!P3 FMUL R112, R112, R112 ;  /* 0x000000707070b220 */ /* 0x002fe20000400000 */
[----:B------:R-:W-:-:S02]  /*117c0*/  FSETP.GEU.AND P3, PT, R33, -126, PT ;  /* 0xc2fc00002100780b */ /* 0x000fc40003f6e000 */
[----:B------:R-:W-:-:S03]  /*117d0*/  F2FP.BF16.F32.PACK_AB R26, R23, R22 ;  /* 0x00000016171a723e */ /* 0x000fc600000010ff */
[----:B------:R-:W-:Y:S01]  /*117e0*/  @!P4 FMUL R32, R32, 0.5 ;  /* 0x3f0000002020c820 */ /* 0x000fe20000400000 */
[----:B------:R-:W1:Y:S01]  /*117f0*/  MUFU.EX2 R115, R29 ;  /* 0x0000001d00737308 */ /* 0x000e620000000800 */
[----:B----4-:R-:W-:Y:S01]  /*11800*/  @!P2 FMUL R113, R113, R113 ;  /* 0x000000717171a220 */ /* 0x010fe20000400000 */
[----:B------:R-:W-:Y:S02]  /*11810*/  FSETP.GEU.AND P2, PT, R34, -126, PT ;  /* 0xc2fc00002200780b */ /* 0x000fe40003f4e000 */
[----:B------:R-:W-:Y:S02]  /*11820*/  F2FP.BF16.F32.PACK_AB R27, R57, R56 ;  /* 0x00000038391b723e */ /* 0x000fe400000010ff */
[----:B------:R-:W-:Y:S01]  /*11830*/  F2FP.BF16.F32.PACK_AB R51, R113, R112 ;  /* 0x000000707133723e */ /* 0x000fe200000010ff */
[----:B------:R-:W-:Y:S01]  /*11840*/  @!P3 FMUL R33, R33, 0.5 ;  /* 0x3f0000002121b820 */ /* 0x000fe20000400000 */
[----:B------:R-:W4:Y:S01]  /*11850*/  MUFU.EX2 R116, R30 ;  /* 0x0000001e00747308 */ /* 0x000f220000000800 */
[----:B--2---:R-:W-:Y:S01]  /*11860*/  @!P1 FMUL R114, R114, R114 ;  /* 0x0000007272729220 */ /* 0x004fe20000400000 */
[----:B------:R-:W-:-:S02]  /*11870*/  FSETP.GEU.AND P1, PT, R35, -126, PT ;  /* 0xc2fc00002300780b */ /* 0x000fc40003f2e000 */
[----:B------:R-:W-:-:S03]  /*11880*/  F2FP.BF16.F32.PACK_AB R28, R59, R58 ;  /* 0x0000003a3b1c723e */ /* 0x000fc600000010ff */
[----:B------:R-:W-:Y:S01]  /*11890*/  @!P2 FMUL R34, R34, 0.5 ;  /* 0x3f0000002222a820 */ /* 0x000fe20000400000 */
[----:B------:R-:W2:Y:S01]  /*118a0*/  MUFU.EX2 R117, R31 ;  /* 0x0000001f00757308 */ /* 0x000ea20000000800 */
[----:B-1----:R-:W-:Y:S01]  /*118b0*/  @!P0 FMUL R115, R115, R115 ;  /* 0x0000007373738220 */ /* 0x002fe20000400000 */
[----:B------:R-:W-:Y:S02]  /*118c0*/  LOP3.LUT P0, RZ, R3, 0x3, R2, 0x48, !PT ;  /* 0x0000000303ff7812 */ /* 0x000fe40007804802 */
[----:B------:R-:W-:Y:S02]  /*118d0*/  F2FP.BF16.F32.PACK_AB R29, R61, R60 ;  /* 0x0000003c3d1d723e */ /* 0x000fe400000010ff */
[----:B------:R-:W-:Y:S01]  /*118e0*/  F2FP.BF16.F32.PACK_AB R52, R115, R114 ;  /* 0x000000727334723e */ /* 0x000fe200000010ff */
[----:B------:R-:W-:Y:S01]  /*118f0*/  @!P1 FMUL R35, R35, 0.5 ;  /* 0x3f00000023239820 */ /* 0x000fe20000400000 */
[----:B------:R-:W1:Y:S01]  /*11900*/  MUFU.EX2 R120, R32 ;  /* 0x0000002000787308 */ /* 0x000e620000000800 */
[----:B----4-:R-:W-:Y:S01]  /*11910*/  @!P6 FMUL R116, R116, R116 ;  /* 0x000000747474e220 */ /* 0x010fe20000400000 */
[----:B------:R-:W-:-:S06]  /*11920*/  F2FP.BF16.F32.PACK_AB R30, R63, R62 ;  /* 0x0000003e3f1e723e */ /* 0x000fcc00000010ff */
[----:B------:R-:W4:Y:S01]  /*11930*/  MUFU.EX2 R121, R33 ;  /* 0x0000002100797308 */ /* 0x000f220000000800 */
[----:B--2---:R-:W-:Y:S01]  /*11940*/  @!P5 FMUL R117, R117, R117 ;  /* 0x000000757575d220 */ /* 0x004fe20000400000 */
[----:B------:R-:W-:-:S04]  /*11950*/  F2FP.BF16.F32.PACK_AB R31, R65, R64 ;  /* 0x00000040411f723e */ /* 0x000fc800000010ff */
[----:B------:R-:W-:Y:S02]  /*11960*/  F2FP.BF16.F32.PACK_AB R53, R117, R116 ;  /* 0x000000747535723e */ /* 0x000fe400000010ff */
[----:B------:R-:W2:Y:S01]  /*11970*/  MUFU.EX2 R118, R34 ;  /* 0x0000002200767308 */ /* 0x000ea20000000800 */
[----:B-1----:R-:W-:Y:S01]  /*11980*/  @!P4 FMUL R120, R120, R120 ;  /* 0x000000787878c220 */ /* 0x002fe20000400000 */
[----:B------:R-:W-:-:S06]  /*11990*/  F2FP.BF16.F32.PACK_AB R32, R67, R66 ;  /* 0x000000424320723e */ /* 0x000fcc00000010ff */
[----:B------:R-:W1:Y:S01]  /*119a0*/  MUFU.EX2 R119, R35 ;  /* 0x0000002300777308 */ /* 0x000e620000000800 */
[----:B----4-:R-:W-:Y:S01]  /*119b0*/  @!P3 FMUL R121, R121, R121 ;  /* 0x000000797979b220 */ /* 0x010fe20000400000 */
[----:B------:R-:W-:-:S04]  /*119c0*/  F2FP.BF16.F32.PACK_AB R33, R91, R90 ;  /* 0x0000005a5b21723e */ /* 0x000fc800000010ff */
[----:B------:R-:W-:Y:S01]  /*119d0*/  F2FP.BF16.F32.PACK_AB R54, R121, R120 ;  /* 0x000000787936723e */ /* 0x000fe200000010ff */
[----:B--2---:R-:W-:Y:S01]  /*119e0*/  @!P2 FMUL R118, R118, R118 ;  /* 0x000000767676a220 */ /* 0x004fe20000400000 */
[----:B------:R-:W-:Y:S01]  /*119f0*/  F2FP.BF16.F32.PACK_AB R34, R93, R92 ;  /* 0x0000005c5d22723e */ /* 0x000fe200000010ff */
[----:B-1----:R-:W-:Y:S01]  /*11a00*/  @!P1 FMUL R119, R119, R119 ;  /* 0x0000007777779220 */ /* 0x002fe20000400000 */
[----:B------:R-:W-:-:S04]  /*11a10*/  F2FP.BF16.F32.PACK_AB R35, R95, R94 ;  /* 0x0000005e5f23723e */ /* 0x000fc800000010ff */
        /* <DEDUP_REMOVED lines=18> */
.L_x_262:
        /* <DEDUP_REMOVED lines=8> */
.L_x_263:
[----:B------:R-:W-:Y:S02]  /*11bc0*/  UISETP.NE.AND UP0, UPT, UR59, URZ, UPT ;  /* 0x000000ff3b00728c */ /* 0x000fe4000bf05270 */
[----:B------:R-:W-:-:S09]  /*11bd0*/  UIADD3 UR4, UPT, UPT, UR37, 0xe068, URZ ;  /* 0x0000e06825047890 */ /* 0x000fd2000fffe0ff */
[----:B------:R-:W-:Y:S02]  /*11be0*/  @UP0 UIADD3 UR4, UPT, UPT, UR37, 0xe058, URZ ;  /* 0x0000e05825040890 */ /* 0x000fe4000fffe0ff */
[----:B------:R-:W-:Y:S02]  /*11bf0*/  UISETP.NE.AND UP0, UPT, UR47, URZ, UPT ;  /* 0x000000ff2f00728c */ /* 0x000fe4000bf05270 */
[----:B------:R-:W-:-:S09]  /*11c00*/  UPRMT UR4, UR38, 0x654, UR4 ;  /* 0x0000065426047896 */ /* 0x000fd20008000004 */
[----:B--2---:R-:W-:Y:S01]  /*11c10*/  SYNCS.ARRIVE.TRANS64.RED.A1T0 RZ, [UR4], RZ ;  /* 0x000000ffffff79a7 */ /* 0x004fe20008100404 */
[----:B------:R-:W-:Y:S05]  /*11c20*/  BRA.U UP0, `(.L_x_264) ;  /* 0x0000000100047547 */ /* 0x000fea000b800000 */
[----:B------:R-:W-:Y:S05]  /*11c30*/  BPT.TRAP 0x1 ;  /* 0x000000040000795c */ /* 0x000fea0000300000 */
.L_x_264:
        /* <DEDUP_REMOVED lines=13> */
.L_x_414:
[----:B------:R-:W-:Y:S01]  /*11d10*/  BSSY.RECONVERGENT B0, `(.L_x_266) ;  /* 0x000000b000007945 */ /* 0x000fe20003800200 */
[----:B--2---:R-:W-:-:S03]  /*11d20*/  MOV R3, 0x3f000000 ;  /* 0x3f00000000037802 */ /* 0x004fc60000000f00 */
[----:B------:R-:W-:Y:S05]  /*11d30*/  @!P1 BRA `(.L_x_267) ;  /* 0x0000000000209947 */ /* 0x000fea0003800000 */
[----:B------:R-:W2:Y:S01]  /*11d40*/  LDCU UR4, c[0x0][0x704] ;  /* 0x0000e080ff0477ac */ /* 0x000ea20008000800 */
[----:B------:R-:W-:-:S04]  /*11d50*/  FADD R0, -R103, R89 ;  /* 0x0000005967007221 */ /* 0x000fc80000000100 */
[----:B--2---:R-:W-:-:S05]  /*11d60*/  FMUL R0, R0, UR4 ;  /* 0x0000000400007c20 */ /* 0x004fca0008400000 */
[----:B------:R-:W-:-:S13]  /*11d70*/  FSETP.GEU.AND P1, PT, R0, -126, PT ;  /* 0xc2fc00000000780b */ /* 0x000fda0003f2e000 */
[----:B------:R-:W-:-:S04]  /*11d80*/  @!P1 FMUL R0, R0, 0.5 ;  /* 0x3f00000000009820 */ /* 0x000fc80000400000 */
[----:B------:R-:W2:Y:S02]  /*11d90*/  MUFU.EX2 R3, R0 ;  /* 0x0000000000037308 */ /* 0x000ea40000000800 */
[----:B--2---:R-:W-:-:S04]  /*11da0*/  @!P1 FMUL R3, R3, R3 ;  /* 0x0000000303039220 */ /* 0x004fc80000400000 */
[----:B------:R-:W-:Y:S02]  /*11db0*/  FMUL R3, R3, 0.5 ;  /* 0x3f00000003037820 */ /* 0x000fe40000400000 */
.L_x_267:
[----:B------:R-:W-:Y:S05]  /*11dc0*/  BSYNC.RECONVERGENT B0 ;  /* 0x0000000000007941 */ /* 0x000fea0003800200 */
.L_x_266:
[----:B------:R-:W-:Y:S01]  /*11dd0*/  FMUL R88, R3, R88 ;  /* 0x0000005803587220 */ /* 0x000fe20000400000 */
[----:B------:R-:W-:Y:S02]  /*11de0*/  FADD2 R56, R56.F32x2.HI_LO, R94.F32x2.HI_LO ;  /* 0x0000005e3838724b */ /* 0x000fe40000000000 */
        /* <DEDUP_REMOVED lines=27> */
[----:B------:R-:W-:Y:S05]  /*11fa0*/  @P0 BRA `(.L_x_268) ;  /* 0x0000000000040947 */ /* 0x000fea0003800000 */
[----:B------:R-:W-:Y:S05]  /*11fb0*/  BPT.TRAP 0x1 ;  /* 0x000000040000795c */ /* 0x000fea0000300000 */
.L_x_268:
[----:B------:R-:W-:Y:S01]  /*11fc0*/  ULOP3.LUT UR53, UR53, 0x1, URZ, 0x3c, !UPT ;  /* 0x0000000135357892 */ /* 0x000fe2000f8e3cff */
[----:B------:R-:W-:-:S05]  /*11fd0*/  ISETP.NE.AND P0, PT, R104, R107, PT ;  /* 0x0000006b6800720c */ /* 0x000fca0003f05270 */
[----:B------:R-:W-:-:S05]  /*11fe0*/  IMAD.U32 R0, RZ, RZ, UR53 ;  /* 0x00000035ff007e24 */ /* 0x000fca000f8e00ff */
[----:B------:R-:W-:-:S04]  /*11ff0*/  SHF.L.U32 R0, R0, 0x1f, RZ ;  /* 0x0000001f00007819 */ /* 0x000fc800000006ff */
[----:B------:R-:W2:Y:S02]  /*12000*/  SYNCS.PHASECHK.TRANS64.TRYWAIT P1, [UR40], R0 ;  /* 0x00000000ff0075a7 */ /* 0x000ea40008021128 */
[----:B--2---:R-:W-:Y:S05]  /*12010*/  @!P1 BRA `(.L_x_269) ;  /* 0x0000003800009947 */ /* 0x004fea0003800000 */
.L_x_415:
[----:B------:R-:W-:Y:S05]  /*12020*/  @!P0 BRA `(.L_x_270) ;  /* 0x0000000000408947 */ /* 0x000fea0003800000 */
[----:B------:R-:W-:Y:S01]  /*12030*/  MOV R2, 0x8 ;  /* 0x0000000800027802 */ /* 0x000fe20000000f00 */
[----:B------:R-:W3:Y:S01]  /*12040*/  LDCU.64 UR8, c[0x4][0xb0] ;  /* 0x01001600ff0877ac */ /* 0x000ee20008000a00 */
[----:B------:R-:W-:Y:S02]  /*12050*/  HFMA2 R12, -RZ, RZ, 0, 5.9604644775390625e-08 ;  /* 0x00000001ff0c7431 */ /* 0x000fe400000001ff */
[----:B------:R-:W-:Y:S01]  /*12060*/  IMAD.MOV.U32 R8, RZ, RZ, 0x1be ;  /* 0x000001beff087424 */ /* 0x000fe200078e00ff */
[----:B------:R-:W4:Y:S01]  /*12070*/  LDCU.64 UR6, c[0x4][0xb8] ;  /* 0x01001700ff0677ac */ /* 0x000f220008000a00 */
[----:B--2---:R-:W2:Y:S01]  /*12080*/  LDC.64 R2, c[0x4][R2] ;  /* 0x0100000002027b82 */ /* 0x004ea20000000a00 */
[----:B------:R-:W-:Y:S01]  /*12090*/  IMAD.MOV.U32 R13, RZ, RZ, RZ ;  /* 0x000000ffff0d7224 */ /* 0x000fe200078e00ff */
[----:B------:R-:W5:Y:S01]  /*120a0*/  LDCU.64 UR4, c[0x4][0x18] ;  /* 0x01000300ff0477ac */ /* 0x000f620008000a00 */
[----:B---3--:R-:W-:Y:S01]  /*120b0*/  IMAD.U32 R4, RZ, RZ, UR8 ;  /* 0x00000008ff047e24 */ /* 0x008fe2000f8e00ff */
[----:B------:R-:W-:Y:S01]  /*120c0*/  MOV R5, UR9 ;  /* 0x0000000900057c02 */ /* 0x000fe20008000f00 */
[----:B----4-:R-:W-:Y:S01]  /*120d0*/  IMAD.U32 R6, RZ, RZ, UR6 ;  /* 0x00000006ff067e24 */ /* 0x010fe2000f8e00ff */
[----:B------:R-:W-:Y:S01]  /*120e0*/  MOV R7, UR7 ;  /* 0x0000000700077c02 */ /* 0x000fe20008000f00 */
[----:B-----5:R-:W-:Y:S01]  /*120f0*/  IMAD.U32 R10, RZ, RZ, UR4 ;  /* 0x00000004ff0a7e24 */ /* 0x020fe2000f8e00ff */
[----:B------:R-:W-:-:S02]  /*12100*/  MOV R11, UR5 ;  /* 0x00000005000b7c02 */ /* 0x000fc40008000f00 */
[----:B------:R-:W-:-:S07]  /*12110*/  LEPC R20, `(.L_x_270) ;  /* 0x000000001014794e */ /* 0x000fce0000000000 */
[----:B-12---:R-:W-:Y:S05]  /*12120*/  CALL.ABS.NOINC R2 ;  /* 0x0000000002007343 */ /* 0x006fea0003c00000 */
.L_x_270:
[----:B------:R-:W-:Y:S05]  /*12130*/  WARPSYNC.ALL ;  /* 0x0000000000007948 */ /* 0x000fea0003800000 */
[----:B------:R-:W-:Y:S01]  /*12140*/  R2UR UR4, R105 ;  /* 0x00000000690472ca */ /* 0x000fe200000e0000 */
[----:B------:R-:W-:-:S04]  /*12150*/  UISETP.NE.AND UP0, UPT, UR59, URZ, UPT ;  /* 0x000000ff3b00728c */ /* 0x000fc8000bf05270 */
[----:B------:R-:W-:Y:S02]  /*12160*/  USEL UR52, UR52, UR41, UP0 ;  /* 0x0000002934347287 */ /* 0x000fe40008000000 */
[----:B------:R-:W-:-:S06]  /*12170*/  USEL UR55, UR41, UR55, UP0 ;  /* 0x0000003729377287 */ /* 0x000fcc0008000000 */
[----:B------:R4:W-:Y:S06]  /*12180*/  STTM.x2 tmem[UR4], R122 ;  /* 0x0000007a000079ed */ /* 0x0009ec00080c0004 */
.L_x_254:
[----:B------:R-:W-:-:S09]  /*12190*/  UISETP.NE.AND UP0, UPT, UR47, URZ, UPT ;  /* 0x000000ff2f00728c */ /* 0x000fd2000bf05270 */
[----:B------:R-:W-:Y:S05]  /*121a0*/  BRA.U UP0, `(.L_x_271) ;  /* 0x0000000100047547 */ /* 0x000fea000b800000 */
[----:B------:R-:W-:Y:S05]  /*121b0*/  BPT.TRAP 0x1 ;  /* 0x000000040000795c */ /* 0x000fea0000300000 */
.L_x_271:
[----:B------:R-:W-:Y:S02]  /*121c0*/  UISETP.NE.AND UP1, UPT, UR59, URZ, UPT ;  /* 0x000000ff3b00728c */ /* 0x000fe4000bf25270 */
[----:B------:R-:W-:-:S09]  /*121d0*/  UIADD3 UR4, UPT, UPT, UR37, 0xe080, URZ ;  /* 0x0000e08025047890 */ /* 0x000fd2000fffe0ff */
[----:B------:R-:W-:-:S09]  /*121e0*/  @UP1 UIADD3 UR4, UPT, UPT, UR37, 0xe070, URZ ;  /* 0x0000e07025041890 */ /* 0x000fd2000fffe0ff */
[----:B------:R-:W-:Y:S01]  /*121f0*/  SYNCS.ARRIVE.TRANS64.A1T0 RZ, [UR4], RZ ;  /* 0x000000ffffff79a7 */ /* 0x000fe20008100004 */
[----:B------:R-:W-:Y:S01]  /*12200*/  USEL UR4, UR55, UR52, UP1 ;  /* 0x0000003437047287 */ /* 0x000fe20008800000 */
[----:B------:R-:W-:Y:S11]  /*12210*/  BRA.U UP0, `(.L_x_272) ;  /* 0x0000000100047547 */ /* 0x000ff6000b800000 */
[----:B------:R-:W-:Y:S05]  /*12220*/  BPT.TRAP 0x1 ;  /* 0x000000040000795c */ /* 0x000fea0000300000 */
.L_x_272:
[----:B------:R-:W-:-:S06]  /*12230*/  ULOP3.LUT UR4, UR4, 0x1, URZ, 0x3c, !UPT ;  /* 0x0000000104047892 */ /* 0x000fcc000f8e3cff */
[----:B-12---:R-:W-:-:S04]  /*12240*/  MOV R3, UR4 ;  /* 0x0000000400037c02 */ /* 0x006fc80008000f00 */
[----:B------:R-:W-:-:S04]  /*12250*/  SHF.L.U32 R3, R3, 0x1f, RZ ;  /* 0x0000001f03037819 */ /* 0x000fc800000006ff */
[----:B------:R-:W1:Y:S02]  /*12260*/  SYNCS.PHASECHK.TRANS64.TRYWAIT P0, [UR56], R3 ;  /* 0x00000003ff0075a7 */ /* 0x000e640008001138 */
[----:B-1----:R-:W-:Y:S05]  /*12270*/  @!P0 BRA `(.L_x_273) ;  /* 0x0000003400808947 */ /* 0x002fea0003800000 */
.L_x_416:
[----:B------:R-:W-:-:S04]  /*12280*/  UISETP.NE.AND UP0, UPT, UR59, URZ, UPT ;  /* 0x000000ff3b00728c */ /* 0x000fc8000bf05270 */
[----:B------:R-:W-:-:S04]  /*12290*/  USEL UR48, UR49, UR48, UP0 ;  /* 0x0000003031307287 */ /* 0x000fc80008000000 */
[----:B------:R-:W-:-:S09]  /*122a0*/  UISETP.GT.U32.AND UP0, UPT, UR48, 0x1, UPT ;  /* 0x000000013000788c */ /* 0x000fd2000bf04070 */
[----:B------:R-:W-:Y:S05]  /*122b0*/  BRA.U UP0, `(.L_x_274) ;  /* 0x0000000100087547 */ /* 0x000fea000b800000 */
[----:B------:R-:W-:Y:S05]  /*122c0*/  BPT.TRAP 0x1 ;  /* 0x000000040000795c */ /* 0x000fea0000300000 */
[----:B------:R-:W-:Y:S05]  /*122d0*/  BPT.TRAP 0x1 ;  /* 0x000000040000795c */ /* 0x000fea0000300000 */
.L_x_274:
[----:B------:R-:W-:Y:S02]  /*122e0*/  UISETP.NE.AND UP0, UPT, UR59, URZ, UPT ;  /* 0x000000ff3b00728c */ /* 0x000fe4000bf05270 */
[----:B------:R-:W-:-:S09]  /*122f0*/  UIADD3 UR4, UPT, UPT, UR37, 0xe068, URZ ;  /* 0x0000e06825047890 */ /* 0x000fd2000fffe0ff */
[----:B------:R-:W-:-:S04]  /*12300*/  @UP0 UIADD3 UR4, UPT, UPT, UR37, 0xe058, URZ ;  /* 0x0000e05825040890 */ /* 0x000fc8000fffe0ff */
[----:B------:R-:W-:-:S09]  /*12310*/  UPRMT UR4, UR38, 0x654, UR4 ;  /* 0x0000065426047896 */ /* 0x000fd20008000004 */
[----:B------:R-:W-:Y:S01]  /*12320*/  SYNCS.ARRIVE.TRANS64.RED.A1T0 RZ, [UR4], RZ ;  /* 0x000000ffffff79a7 */ /* 0x000fe20008100404 */
[----:B------:R-:W-:Y:S05]  /*12330*/  EXIT ;  /* 0x000000000000794d */ /* 0x000fea0003800000 */
.L_x_26:
[----:B------:R-:W-:-:S05]  /*12340*/  IMAD.MOV.U32 R3, RZ, RZ, -0x4 ;  /* 0xfffffffcff037424 */ /* 0x000fca00078e00ff */
[----:B------:R-:W-:-:S05]  /*12350*/  VIADDMNMX.U32 R0, R2, R3, 0x2, PT ;  /* 0x0000000202007446 */ /* 0x000fca0003800003 */
[----:B------:R-:W-:-:S04]  /*12360*/  IMAD.SHL.U32 R0, R0, 0x4, RZ ;  /* 0x0000000400007824 */ /* 0x000fc800078e00ff */
[----:B------:R-:W1:Y:S02]  /*12370*/  LDC R2, c[0x2][R0] ;  /* 0x0080000000027b82 */ /* 0x000e640000000800 */
[----:B-1----:R-:W-:-:S04]  /*12380*/  SHF.R.S32.HI R3, RZ, 0x1f, R2 ;  /* 0x0000001fff037819 */ /* 0x002fc80000011402 */
.L_x_461:
[----:B------:R-:W-:Y:S05]  /*12390*/  BRX R2 -0x123a0                                                                                                                                                                                                                                                                                                                                                                                                                                                                                                                                                                                              (*"BRANCH_TARGETS .L_x_462,.L_x_463,.L_x_464"*) ;  /* 0xfffffedc02187949 */ /* 0x000fea000383ffff */
.L_x_464:
[----:B------:R-:W-:-:S08]  /*123a0*/  NOP ;  /* 0x0000000000007918 */ /* 0x000fd00000000000 */
[----:B------:R-:W-:-:S00]  /*123b0*/  USETMAXREG.DEALLOC.CTAPOOL 0x18 ;  /* 0x00000018000079c8 */ /* 0x000fc000080e0500 */
[----:B------:R-:W-:Y:S05]  /*123c0*/  EXIT ;  /* 0x000000000000794d */ /* 0x000fea0003800000 */
.L_x_462:
[----:B------:R-:W-:-:S08]  /*123d0*/  NOP ;  /* 0x0000000000007918 */ /* 0x000fd00000000000 */
[----:B------:R-:W1:-:S00]  /*123e0*/  USETMAXREG.DEALLOC.CTAPOOL 0x20 ;  /* 0x00000020000079c8 */ /* 0x000e4000080e0500 */
[----:B------:R-:W2:Y:S01]  /*123f0*/  S2UR UR11, SR_CTAID.X ;  /* 0x00000000000b79c3 */ /* 0x000ea20000002500 */
[----:B------:R-:W3:Y:S07]  /*12400*/  LDCU.64 UR6, c[0x0][0x380] ;  /* 0x00007000ff0677ac */ /* 0x000eee0008000a00 */
[----:B------:R-:W4:Y:S01]  /*12410*/  S2UR UR37, SR_CTAID.Z ;  /* 0x00000000002579c3 */ /* 0x000f220000002700 */
[----:B---3--:R-:W-:Y:S02]  /*12420*/  UISETP.NE.AND UP1, UPT, UR7, URZ, UPT ;  /* 0x000000ff0700728c */ /* 0x008fe4000bf25270 */
[----:B--2---:R-:W-:-:S04]  /*12430*/  USHF.L.U32 UR11, UR11, 0x8, URZ ;  /* 0x000000080b0b7899 */ /* 0x004fc800080006ff */
[----:B------:R-:W-:-:S06]  /*12440*/  UISETP.GE.U32.OR UP1, UPT, UR11, UR6, !UP1 ;  /* 0x000000060b00728c */ /* 0x000fcc000cf26470 */
[----:B------:R-:W-:-:S13]  /*12450*/  PLOP3.LUT P1, PT, PT, PT, UP1, 0x80, 0x8 ;  /* 0x000000000008781c */ /* 0x000fda0003f2f018 */
[----:B-1--4-:R-:W-:Y:S05]  /*12460*/  @P1 EXIT ;  /* 0x000000000000194d */ /* 0x012fea0003800000 */
[----:B------:R-:W1:Y:S01]  /*12470*/  LDCU UR12, c[0x0][0x38c] ;  /* 0x00007180ff0c77ac */ /* 0x000e620008000800 */
[----:B------:R-:W2:Y:S01]  /*12480*/  S2UR UR4, SR_CTAID.Y ;  /* 0x00000000000479c3 */ /* 0x000ea20000002600 */
[----:B------:R-:W-:Y:S01]  /*12490*/  BSSY.RECONVERGENT B0, `(.L_x_275) ;  /* 0x0000019000007945 */ /* 0x000fe20003800200 */
[----:B------:R-:W-:Y:S01]  /*124a0*/  UMOV UR8, URZ ;  /* 0x000000ff00087c82 */ /* 0x000fe20008000000 */
[----:B-1----:R-:W1:Y:S01]  /*124b0*/  I2F.U32.RP R2, UR12 ;  /* 0x0000000c00027d06 */ /* 0x002e620008209000 */
[----:B------:R-:W-:-:S07]  /*124c0*/  UISETP.NE.U32.AND UP1, UPT, UR12, URZ, UPT ;  /* 0x000000ff0c00728c */ /* 0x000fce000bf25070 */
[----:B-1----:R-:W1:Y:S02]  /*124d0*/  MUFU.RCP R0, R2 ;  /* 0x0000000200007308 */ /* 0x002e640000001000 */
[----:B-1----:R-:W-:-:S06]  /*124e0*/  IADD3 R0, PT, PT, R0, 0xffffffe, RZ ;  /* 0x0ffffffe00007810 */ /* 0x002fcc0007ffe0ff */
[----:B------:R-:W1:Y:S02]  /*124f0*/  F2I.FTZ.U32.TRUNC.NTZ R0, R0 ;  /* 0x0000000000007305 */ /* 0x000e64000021f000 */
[----:B-1----:R-:W-:-:S13]  /*12500*/  R2UR UR9, R0 ;  /* 0x00000000000972ca */ /* 0x002fda00000e0000 */
[----:B------:R-:W-:-:S04]  /*12510*/  UIADD3 UR5, UPT, UPT, URZ, -UR9, URZ ;  /* 0x80000009ff057290 */ /* 0x000fc8000fffe0ff */
[----:B------:R-:W-:-:S04]  /*12520*/  UIMAD UR5, UR5, UR12, URZ ;  /* 0x0000000c050572a4 */ /* 0x000fc8000f8e02ff */
[----:B------:R-:W-:-:S04]  /*12530*/  UIMAD.WIDE.U32 UR8, UR9, UR5, UR8 ;  /* 0x00000005090872a5 */ /* 0x000fc8000f8e0008 */
[----:B--2---:R-:W-:-:S07]  /*12540*/  UIMAD.WIDE.U32 UR8, UR9, UR4, URZ ;  /* 0x00000004090872a5 */ /* 0x004fce000f8e00ff */
[----:B------:R-:W-:Y:S02]  /*12550*/  UMOV UR36, UR9 ;  /* 0x0000000900247c82 */ /* 0x000fe40008000000 */
[----:B------:R-:W-:-:S04]  /*12560*/  UIADD3 UR5, UPT, UPT, -UR36, URZ, URZ ;  /* 0x000000ff24057290 */ /* 0x000fc8000fffe1ff */
[----:B------:R-:W-:-:S04]  /*12570*/  UIMAD UR5, UR12, UR5, UR4 ;  /* 0x000000050c0572a4 */ /* 0x000fc8000f8e0204 */
[----:B------:R-:W-:-:S11]  /*12580*/  UISETP.GE.U32.AND UP5, UPT, UR5, UR12, UPT ;  /* 0x0000000c0500728c */ /* 0x000fd6000bfa6070 */
[----:B------:R-:W-:Y:S02]  /*12590*/  @UP5 UIADD3 UR5, UPT, UPT, UR5, -UR12, URZ ;  /* 0x8000000c05055290 */ /* 0x000fe4000fffe0ff */
[----:B------:R-:W-:Y:S02]  /*125a0*/  @UP5 UIADD3 UR36, UPT, UPT, UR36, 0x1, URZ ;  /* 0x0000000124245890 */ /* 0x000fe4000fffe0ff */
[----:B------:R-:W-:-:S11]  /*125b0*/  UISETP.GE.U32.AND UP4, UPT, UR5, UR12, UPT ;  /* 0x0000000c0500728c */ /* 0x000fd6000bf86070 */
[----:B------:R-:W-:Y:S02]  /*125c0*/  @UP4 UIADD3 UR36, UPT, UPT, UR36, 0x1, URZ ;  /* 0x0000000124244890 */ /* 0x000fe4000fffe0ff */
[----:B------:R-:W-:-:S04]  /*125d0*/  @!UP1 ULOP3.LUT UR36, URZ, UR12, URZ, 0x33, !UPT ;  /* 0x0000000cff249292 */ /* 0x000fc8000f8e33ff */
[----:B------:R-:W-:-:S04]  /*125e0*/  UIADD3 UR5, UPT, UPT, -UR36, URZ, URZ ;  /* 0x000000ff24057290 */ /* 0x000fc8000fffe1ff */
[----:B------:R-:W-:Y:S01]  /*125f0*/  UIMAD UR12, UR12, UR5, UR4 ;  /* 0x000000050c0c72a4 */ /* 0x000fe2000f8e0204 */
[----:B------:R-:W-:Y:S11]  /*12600*/  @!P3 BRA `(.L_x_276) ;  /* 0x000000000004b947 */ /* 0x000ff60003800000 */
[----:B------:R-:W-:Y:S05]  /*12610*/  BPT.TRAP 0x1 ;  /* 0x000000040000795c */ /* 0x000fea0000300000 */
.L_x_276:
[----:B------:R-:W-:Y:S05]  /*12620*/  BSYNC.RECONVERGENT B0 ;  /* 0x0000000000007941 */ /* 0x000fea0003800200 */
.L_x_275:
[----:B------:R-:W1:Y:S01]  /*12630*/  S2UR UR8, SR_CgaCtaId ;  /* 0x00000000000879c3 */ /* 0x000e620000008800 */
[----:B------:R-:W-:Y:S01]  /*12640*/  HFMA2 R3, -RZ, RZ, 0, 5.9604644775390625e-08 ;  /* 0x00000001ff037431 */ /* 0x000fe200000001ff */
[----:B------:R-:W-:-:S04]  /*12650*/  UMOV UR4, 0x400 ;  /* 0x0000040000047882 */ /* 0x000fc80000000000 */
[----:B------:R-:W-:Y:S01]  /*12660*/  SHF.L.U32 R3, R3, 0x1f, RZ ;  /* 0x0000001f03037819 */ /* 0x000fe200000006ff */
[----:B-1----:R-:W-:-:S09]  /*12670*/  ULEA UR8, UR8, UR4, 0x18 ;  /* 0x0000000408087291 */ /* 0x002fd2000f8ec0ff */
[----:B------:R-:W1:Y:S02]  /*12680*/  SYNCS.PHASECHK.TRANS64.TRYWAIT P1, [UR8+0xe010], R3 ;  /* 0x00e01003ff0075a7 */ /* 0x000e640008021108 */
[----:B-1----:R-:W-:Y:S05]  /*12690*/  @!P1 BRA `(.L_x_277) ;  /* 0x0000003000909947 */ /* 0x002fea0003800000 */
.L_x_418:
[----:B------:R-:W-:Y:S01]  /*126a0*/  PLOP3.LUT P5, PT, P5, P6, PT, 0xf8, 0x8f ;  /* 0x00000000008f781c */ /* 0x000fe20002fadf70 */
[----:B------:R-:W-:Y:S01]  /*126b0*/  BSSY.RECONVERGENT B0, `(.L_x_278) ;  /* 0x0000005000007945 */ /* 0x000fe20003800200 */
[----:B-1----:R-:W-:-:S04]  /*126c0*/  @!P0 MOV R0, 0x4000 ;  /* 0x0000400000008802 */ /* 0x002fc80000000f00 */
[----:B------:R1:W-:Y:S07]  /*126d0*/  @!P0 SYNCS.ARRIVE.TRANS64 RZ, [UR8+0xe000], R0 ;  /* 0x00e00000ffff89a7 */ /* 0x0003ee0008000008 */
[----:B------:R-:W-:Y:S05]  /*126e0*/  @!P5 BRA `(.L_x_279) ;  /* 0x000000000004d947 */ /* 0x000fea0003800000 */
[----:B------:R-:W-:Y:S05]  /*126f0*/  BPT.TRAP 0x1 ;  /* 0x000000040000795c */ /* 0x000fea0000300000 */
.L_x_279:
[----:B------:R-:W-:Y:S05]  /*12700*/  BSYNC.RECONVERGENT B0 ;  /* 0x0000000000007941 */ /* 0x000fea0003800200 */
.L_x_278:
[----:B------:R-:W-:Y:S01]  /*12710*/  LOP3.LUT P1, RZ, R16, 0x1f, RZ, 0xc0, !PT ;  /* 0x0000001f10ff7812 */ /* 0x000fe2000782c0ff */
[----:B------:R-:W-:Y:S03]  /*12720*/  BSSY.RECONVERGENT B0, `(.L_x_280) ;  /* 0x0000004000007945 */ /* 0x000fe60003800200 */
[----:B------:R-:W-:-:S13]  /*12730*/  PLOP3.LUT P1, PT, P1, P0, PT, 0x8f, 0xf8 ;  /* 0x0000000000f8781c */ /* 0x000fda0000f21177 */
[----:B------:R-:W-:Y:S05]  /*12740*/  @P1 BRA `(.L_x_281) ;  /* 0x0000000000041947 */ /* 0x000fea0003800000 */
[----:B------:R-:W-:Y:S05]  /*12750*/  BPT.TRAP 0x1 ;  /* 0x000000040000795c */ /* 0x000fea0000300000 */
.L_x_281:
[----:B------:R-:W-:Y:S05]  /*12760*/  BSYNC.RECONVERGENT B0 ;  /* 0x0000000000007941 */ /* 0x000fea0003800200 */
.L_x_280:
[----:B------:R-:W2:Y:S01]  /*12770*/  LDCU.64 UR4, c[0x0][0x348] ;  /* 0x00006900ff0477ac */ /* 0x000ea20008000a00 */
[----:B------:R-:W-:Y:S01]  /*12780*/  UIADD3 UR9, UPT, UPT, UR8, 0xe000, URZ ;  /* 0x0000e00008097890 */ /* 0x000fe2000fffe0ff */
[----:B------:R-:W-:Y:S01]  /*12790*/  UMOV UR10, URZ ;  /* 0x000000ff000a7c82 */ /* 0x000fe20008000000 */
[----:B------:R-:W-:Y:S01]  /*127a0*/  UMOV UR13, UR36 ;  /* 0x00000024000d7c82 */ /* 0x000fe20008000000 */
[----:B------:R-:W-:Y:S01]  /*127b0*/  UMOV UR14, UR37 ;  /* 0x00000025000e7c82 */ /* 0x000fe20008000000 */
[----:B--2---:R-:W-:-:S03]  /*127c0*/  UIADD3 UR16, UP1, UPT, UR4, 0x80, URZ ;  /* 0x0000008004107890 */ /* 0x004fc6000ff3e0ff */
[----:B------:R-:W-:Y:S01]  /*127d0*/  UMOV UR4, 0x0 ;  /* 0x0000000000047882 */ /* 0x000fe20000000000 */
[----:B------:R-:W-:-:S03]  /*127e0*/  UIADD3.X UR17, UPT, UPT, URZ, UR5, URZ, UP1, !UPT ;  /* 0x00000005ff117290 */ /* 0x000fc60008ffe4ff */
[----:B------:R-:W-:-:S06]  /*127f0*/  UMOV UR5, 0x10000000 ;  /* 0x1000000000057882 */ /* 0x000fcc0000000000 */
[----:B------:R2:W-:Y:S02]  /*12800*/  UTMALDG.5D [UR8], [UR16], desc[UR4] ;  /* 0x00000408100075b4 */ /* 0x0005e40008021000 */
[----:B--2---:R-:W-:Y:S05]  /*12810*/  BRA.U !UP0, `(.L_x_282) ;  /* 0x0000000108047547 */ /* 0x004fea000b800000 */
[----:B------:R-:W-:Y:S05]  /*12820*/  BPT.TRAP 0x1 ;  /* 0x000000040000795c */ /* 0x000fea0000300000 */
.L_x_282:
[----:B------:R-:W2:Y:S02]  /*12830*/  SYNCS.PHASECHK.TRANS64.TRYWAIT P1, [UR8+0xe038], R3 ;  /* 0x00e03803ff0075a7 */ /* 0x000ea40008021108 */
[----:B--2---:R-:W-:Y:S05]  /*12840*/  @!P1 BRA `(.L_x_283) ;  /* 0x00000030003c9947 */ /* 0x004fea0003800000 */
.L_x_420:
[----:B-1----:R-:W-:Y:S01]  /*12850*/  @!P0 MOV R0, 0x2000 ;  /* 0x0000200000008802 */ /* 0x002fe20000000f00 */
[----:B------:R-:W-:-:S03]  /*12860*/  UPLOP3.LUT UP2, UPT, UP2, UP3, UPT, 0xf8, 0x8f ;  /* 0x00000000008f789c */ /* 0x000fc60001747f70 */
[----:B------:R1:W-:Y:S06]  /*12870*/  @!P0 SYNCS.ARRIVE.TRANS64 RZ, [UR8+0xe020], R0 ;  /* 0x00e02000ffff89a7 */ /* 0x0003ec0008000008 */
[----:B------:R-:W-:Y:S05]  /*12880*/  BRA.U !UP2, `(.L_x_284) ;  /* 0x000000010a047547 */ /* 0x000fea000b800000 */
[----:B------:R-:W-:Y:S05]  /*12890*/  BPT.TRAP 0x1 ;  /* 0x000000040000795c */ /* 0x000fea0000300000 */
.L_x_284:
[----:B------:R-:W-:Y:S01]  /*128a0*/  LOP3.LUT P1, R16, R16, 0x1f, RZ, 0xc0, !PT ;  /* 0x0000001f10107812 */ /* 0x000fe2000782c0ff */
[----:B------:R-:W-:Y:S03]  /*128b0*/  BSSY.RECONVERGENT B0, `(.L_x_285) ;  /* 0x0000004000007945 */ /* 0x000fe60003800200 */
[----:B------:R-:W-:-:S13]  /*128c0*/  PLOP3.LUT P1, PT, P1, P0, PT, 0x8f, 0xf8 ;  /* 0x0000000000f8781c */ /* 0x000fda0000f21177 */
[----:B------:R-:W-:Y:S05]  /*128d0*/  @P1 BRA `(.L_x_286) ;  /* 0x0000000000041947 */ /* 0x000fea0003800000 */
[----:B------:R-:W-:Y:S05]  /*128e0*/  BPT.TRAP 0x1 ;  /* 0x000000040000795c */ /* 0x000fea0000300000 */
.L_x_286:
[----:B------:R-:W-:Y:S05]  /*128f0*/  BSYNC.RECONVERGENT B0 ;  /* 0x0000000000007941 */ /* 0x000fea0003800200 */
.L_x_285:
[----:B------:R-:W2:Y:S01]  /*12900*/  LDCU.64 UR4, c[0x0][0x348] ;  /* 0x00006900ff0477ac */ /* 0x000ea20008000a00 */
[----:B------:R-:W-:Y:S01]  /*12910*/  BSSY.RECONVERGENT B0, `(.L_x_287) ;  /* 0x000000e000007945 */ /* 0x000fe20003800200 */
[----:B------:R-:W-:Y:S02]  /*12920*/  UIADD3 UR16, UPT, UPT, UR8, 0x8000, URZ ;  /* 0x0000800008107890 */ /* 0x000fe4000fffe0ff */
[----:B------:R-:W-:Y:S01]  /*12930*/  UIADD3 UR17, UPT, UPT, UR8, 0xe020, URZ ;  /* 0x0000e02008117890 */ /* 0x000fe2000fffe0ff */
[----:B------:R-:W-:Y:S01]  /*12940*/  UMOV UR18, URZ ;  /* 0x000000ff00127c82 */ /* 0x000fe20008000000 */
[----:B------:R-:W-:Y:S01]  /*12950*/  UMOV UR19, URZ ;  /* 0x000000ff00137c82 */ /* 0x000fe20008000000 */
[----:B------:R-:W-:Y:S01]  /*12960*/  UMOV UR20, UR36 ;  /* 0x0000002400147c82 */ /* 0x000fe20008000000 */
[----:B------:R-:W-:Y:S01]  /*12970*/  UMOV UR21, UR37 ;  /* 0x0000002500157c82 */ /* 0x000fe20008000000 */
[----:B--2---:R-:W-:-:S03]  /*12980*/  UIADD3 UR14, UP1, UPT, UR4, 0x180, URZ ;  /* 0x00000180040e7890 */ /* 0x004fc6000ff3e0ff */
[----:B------:R-:W-:Y:S01]  /*12990*/  UMOV UR4, 0x0 ;  /* 0x0000000000047882 */ /* 0x000fe20000000000 */
[----:B------:R-:W-:-:S03]  /*129a0*/  UIADD3.X UR15, UPT, UPT, URZ, UR5, URZ, UP1, !UPT ;  /* 0x00000005ff0f7290 */ /* 0x000fc60008ffe4ff */
[----:B------:R-:W-:-:S06]  /*129b0*/  UMOV UR5, 0x10000000 ;  /* 0x1000000000057882 */ /* 0x000fcc0000000000 */
[----:B------:R2:W-:Y:S02]  /*129c0*/  UTMALDG.4D [UR16], [UR14], desc[UR4] ;  /* 0x000004100e0075b4 */ /* 0x0005e40008019000 */
[----:B--2---:R-:W-:Y:S05]  /*129d0*/  @!P3 BRA `(.L_x_288) ;  /* 0x000000000004b947 */ /* 0x004fea0003800000 */
[----:B------:R-:W-:Y:S05]  /*129e0*/  BPT.TRAP 0x1 ;  /* 0x000000040000795c */ /* 0x000fea0000300000 */
.L_x_288:
[----:B------:R-:W-:Y:S05]  /*129f0*/  BSYNC.RECONVERGENT B0 ;  /* 0x0000000000007941 */ /* 0x000fea0003800200 */
.L_x_287:
[----:B------:R-:W2:Y:S02]  /*12a00*/  SYNCS.PHASECHK.TRANS64.TRYWAIT P1, [UR8+0xe018], R3 ;  /* 0x00e01803ff0075a7 */ /* 0x000ea40008021108 */
[----:B--2---:R-:W-:Y:S05]  /*12a10*/  @!P1 BRA `(.L_x_289) ;  /* 0x0000002c00e09947 */ /* 0x004fea0003800000 */
.L_x_422:
[----:B-1----:R-:W-:Y:S01]  /*12a20*/  @!P0 MOV R0, 0x4000 ;  /* 0x0000400000008802 */ /* 0x002fe20000000f00 */
[----:B------:R-:W-:Y:S03]  /*12a30*/  BSSY.RECONVERGENT B0, `(.L_x_290) ;  /* 0x0000004000007945 */ /* 0x000fe60003800200 */
[----:B------:R1:W-:Y:S01]  /*12a40*/  @!P0 SYNCS.ARRIVE.TRANS64 RZ, [UR8+0xe008], R0 ;  /* 0x00e00800ffff89a7 */ /* 0x0003e20008000008 */
[----:B------:R-:W-:Y:S05]  /*12a50*/  @!P5 BRA `(.L_x_291) ;  /* 0x000000000004d947 */ /* 0x000fea0003800000 */
[----:B------:R-:W-:Y:S05]  /*12a60*/  BPT.TRAP 0x1 ;  /* 0x000000040000795c */ /* 0x000fea0000300000 */
.L_x_291:
[----:B------:R-:W-:Y:S05]  /*12a70*/  BSYNC.RECONVERGENT B0 ;  /* 0x0000000000007941 */ /* 0x000fea0003800200 */
.L_x_290:
[----:B------:R-:W-:Y:S01]  /*12a80*/  ISETP.EQ.OR P2, PT, R16, RZ, P0 ;  /* 0x000000ff1000720c */ /* 0x000fe20000742670 */
[----:B------:R-:W-:-:S12]  /*12a90*/  BSSY.RECONVERGENT B0, `(.L_x_292) ;  /* 0x0000003000007945 */ /* 0x000fd80003800200 */
[----:B------:R-:W-:Y:S05]  /*12aa0*/  @P2 BRA `(.L_x_293) ;  /* 0x0000000000042947 */ /* 0x000fea0003800000 */
[----:B------:R-:W-:Y:S05]  /*12ab0*/  BPT.TRAP 0x1 ;  /* 0x000000040000795c */ /* 0x000fea0000300000 */
.L_x_293:
[----:B------:R-:W-:Y:S05]  /*12ac0*/  BSYNC.RECONVERGENT B0 ;  /* 0x0000000000007941 */ /* 0x000fea0003800200 */
.L_x_292:
[----:B------:R-:W2:Y:S01]  /*12ad0*/  LDCU.64 UR4, c[0x0][0x348] ;  /* 0x00006900ff0477ac */ /* 0x000ea20008000a00 */
[----:B------:R-:W-:Y:S02]  /*12ae0*/  UIADD3 UR19, UPT, UPT, UR11, 0x80, URZ ;  /* 0x000000800b137890 */ /* 0x000fe4000fffe0ff */
[----:B------:R-:W-:Y:S02]  /*12af0*/  UIADD3 UR16, UPT, UPT, UR8, 0x4000, URZ ;  /* 0x0000400008107890 */ /* 0x000fe4000fffe0ff */
[----:B------:R-:W-:Y:S01]  /*12b00*/  UIADD3 UR17, UPT, UPT, UR8, 0xe008, URZ ;  /* 0x0000e00808117890 */ /* 0x000fe2000fffe0ff */
[----:B------:R-:W-:Y:S01]  /*12b10*/  UMOV UR18, URZ ;  /* 0x000000ff00127c82 */ /* 0x000fe20008000000 */
[----:B------:R-:W-:Y:S01]  /*12b20*/  UMOV UR20, UR12 ;  /* 0x0000000c00147c82 */ /* 0x000fe20008000000 */
        /* <DEDUP_REMOVED lines=9> */
.L_x_294:
[----:B------:R-:W2:Y:S02]  /*12bc0*/  SYNCS.PHASECHK.TRANS64.TRYWAIT P1, [UR8+0xe040], R3 ;  /* 0x00e04003ff0075a7 */ /* 0x000ea40008021108 */
[----:B--2---:R-:W-:Y:S05]  /*12bd0*/  @!P1 BRA `(.L_x_295) ;  /* 0x0000002c00889947 */ /* 0x004fea0003800000 */
.L_x_424:
[----:B-1----:R-:W-:-:S04]  /*12be0*/  @!P0 MOV R0, 0x2000 ;  /* 0x0000200000008802 */ /* 0x002fc80000000f00 */
[----:B------:R1:W-:Y:S01]  /*12bf0*/  @!P0 SYNCS.ARRIVE.TRANS64 RZ, [UR8+0xe028], R0 ;  /* 0x00e02800ffff89a7 */ /* 0x0003e20008000008 */
[----:B------:R-:W-:Y:S05]  /*12c00*/  BRA.U !UP2, `(.L_x_296) ;  /* 0x000000010a047547 */ /* 0x000fea000b800000 */
[----:B------:R-:W-:Y:S05]  /*12c10*/  BPT.TRAP 0x1 ;  /* 0x000000040000795c */ /* 0x000fea0000300000 */
.L_x_296:
[----:B------:R-:W-:Y:S04]  /*12c20*/  BSSY.RECONVERGENT B0, `(.L_x_297) ;  /* 0x0000003000007945 */ /* 0x000fe80003800200 */
[----:B------:R-:W-:Y:S05]  /*12c30*/  @P2 BRA `(.L_x_298) ;  /* 0x0000000000042947 */ /* 0x000fea0003800000 */
[----:B------:R-:W-:Y:S05]  /*12c40*/  BPT.TRAP 0x1 ;  /* 0x000000040000795c */ /* 0x000fea0000300000 */
.L_x_298:
[----:B------:R-:W-:Y:S05]  /*12c50*/  BSYNC.RECONVERGENT B0 ;  /* 0x0000000000007941 */ /* 0x000fea0003800200 */
.L_x_297:
[----:B------:R-:W2:Y:S01]  /*12c60*/  LDCU.64 UR4, c[0x0][0x348] ;  /* 0x00006900ff0477ac */ /* 0x000ea20008000a00 */
[----:B------:R-:W-:Y:S02]  /*12c70*/  UIADD3 UR32, UPT, UPT, UR8, 0xa000, URZ ;  /* 0x0000a00008207890 */ /* 0x000fe4000fffe0ff */
[----:B------:R-:W-:Y:S01]  /*12c80*/  UIADD3 UR33, UPT, UPT, UR8, 0xe028, URZ ;  /* 0x0000e02808217890 */ /* 0x000fe2000fffe0ff */
[----:B------:R-:W-:Y:S01]  /*12c90*/  UMOV UR34, URZ ;  /* 0x000000ff00227c82 */ /* 0x000fe20008000000 */
[----:B------:R-:W-:Y:S01]  /*12ca0*/  UMOV UR35, URZ ;  /* 0x000000ff00237c82 */ /* 0x000fe20008000000 */
[----:B--2---:R-:W-:-:S03]  /*12cb0*/  UIADD3 UR10, UP1, UPT, UR4, 0x280, URZ ;  /* 0x00000280040a7890 */ /* 0x004fc6000ff3e0ff */
[----:B------:R-:W-:Y:S01]  /*12cc0*/  UMOV UR4, 0x0 ;  /* 0x0000000000047882 */ /* 0x000fe20000000000 */
[----:B------:R-:W-:-:S03]  /*12cd0*/  UIADD3.X UR11, UPT, UPT, URZ, UR5, URZ, UP1, !UPT ;  /* 0x00000005ff0b7290 */ /* 0x000fc60008ffe4ff */
[----:B------:R-:W-:-:S06]  /*12ce0*/  UMOV UR5, 0x10000000 ;  /* 0x1000000000057882 */ /* 0x000fcc0000000000 */
[----:B------:R2:W-:Y:S01]  /*12cf0*/  UTMALDG.4D [UR32], [UR10], desc[UR4] ;  /* 0x000004200a0075b4 */ /* 0x0005e20008019000 */
[----:B------:R-:W-:Y:S01]  /*12d00*/  NOP ;  /* 0x0000000000007918 */ /* 0x000fe20000000000 */
[----:B------:R-:W-:-:S06]  /*12d10*/  UISETP.GE.AND UP1, UPT, UR7, 0x41, UPT ;  /* 0x000000410700788c */ /* 0x000fcc000bf26270 */
[----:B------:R-:W-:-:S13]  /*12d20*/  PLOP3.LUT P1, PT, PT, PT, UP1, 0x80, 0x8 ;  /* 0x000000000008781c */ /* 0x000fda0003f2f018 */
[----:B--2---:R-:W-:Y:S05]  /*12d30*/  @!P1 EXIT ;  /* 0x000000000000994d */ /* 0x004fea0003800000 */
[----:B------:R-:W-:Y:S01]  /*12d40*/  UIADD3 UR5, UPT, UPT, UR7, 0x3f, URZ ;  /* 0x0000003f07057890 */ /* 0x000fe2000fffe0ff */
[----:B------:R-:W-:Y:S01]  /*12d50*/  HFMA2 R2, -RZ, RZ, 0, 5.9604644775390625e-08 ;  /* 0x00000001ff027431 */ /* 0x000fe200000001ff */
[----:B------:R-:W-:Y:S02]  /*12d60*/  UMOV UR10, 0x2 ;  /* 0x00000002000a7882 */ /* 0x000fe40000000000 */
[----:B------:R-:W-:-:S04]  /*12d70*/  USHF.R.S32.HI UR4, URZ, 0x1f, UR5 ;  /* 0x0000001fff047899 */ /* 0x000fc80008011405 */
[----:B------:R-:W-:-:S04]  /*12d80*/  ULEA.HI UR4, UR4, UR5, URZ, 0x6 ;  /* 0x0000000504047291 */ /* 0x000fc8000f8f30ff */
[----:B------:R-:W-:-:S04]  /*12d90*/  USHF.R.S32.HI UR9, URZ, 0x6, UR4 ;  /* 0x00000006ff097899 */ /* 0x000fc80008011404 */
[----:B------:R-:W-:-:S04]  /*12da0*/  UISETP.LT.AND UP1, UPT, UR9, 0x2, UPT ;  /* 0x000000020900788c */ /* 0x000fc8000bf21270 */
[----:B------:R-:W-:-:S04]  /*12db0*/  USEL UR4, UR9, 0x2, UP1 ;  /* 0x0000000209047887 */ /* 0x000fc80008800000 */
[----:B------:R-:W-:-:S04]  /*12dc0*/  UIADD3 UR9, UPT, UPT, UR9, -UR4, URZ ;  /* 0x8000000409097290 */ /* 0x000fc8000fffe0ff */
[----:B------:R-:W-:Y:S02]  /*12dd0*/  UISETP.GE.U32.AND UP1, UPT, UR9, 0x3, UPT ;  /* 0x000000030900788c */ /* 0x000fe4000bf26070 */
[----:B------:R-:W-:Y:S01]  /*12de0*/  UIADD3 UR11, UPT, UPT, UR9, 0x1, URZ ;  /* 0x00000001090b7890 */ /* 0x000fe2000fffe0ff */
[----:B------:R-:W2:Y:S03]  /*12df0*/  LDCU.64 UR4, c[0x0][0x348] ;  /* 0x00006900ff0477ac */ /* 0x000ea60008000a00 */
[----:B------:R-:W-:Y:S01]  /*12e00*/  ULOP3.LUT UR6, UR11, 0x3, URZ, 0xc0, !UPT ;  /* 0x000000030b067892 */ /* 0x000fe2000f8ec0ff */
[----:B------:R-:W-:Y:S02]  /*12e10*/  UMOV UR9, 0x1 ;  /* 0x0000000100097882 */ /* 0x000fe40000000000 */
[----:B------:R-:W-:Y:S09]  /*12e20*/  BRA.U !UP1, `(.L_x_299) ;  /* 0x0000001109107547 */ /* 0x000ff2000b800000 */
[----:B------:R-:W-:Y:S01]  /*12e30*/  ULOP3.LUT UR9, UR11, 0xfffffffc, URZ, 0xc0, !UPT ;  /* 0xfffffffc0b097892 */ /* 0x000fe2000f8ec0ff */
[----:B------:R-:W-:Y:S01]  /*12e40*/  MOV R2, 0x1 ;  /* 0x0000000100027802 */ /* 0x000fe20000000f00 */
[----:B------:R-:W-:Y:S01]  /*12e50*/  UMOV UR10, 0x2 ;  /* 0x00000002000a7882 */ /* 0x000fe20000000000 */
[----:B------:R-:W-:Y:S01]  /*12e60*/  UMOV UR7, URZ ;  /* 0x000000ff00077c82 */ /* 0x000fe20008000000 */
[----:B------:R-:W-:Y:S01]  /*12e70*/  UIADD3 UR9, UPT, UPT, -UR9, URZ, URZ ;  /* 0x000000ff09097290 */ /* 0x000fe2000fffe1ff */
[----:B------:R-:W-:-:S11]  /*12e80*/  UMOV UR27, 0x80 ;  /* 0x00000080001b7882 */ /* 0x000fd60000000000 */
.L_x_340:
[----:B------:R-:W-:Y:S05]  /*12e90*/  BRA.U !UP0, `(.L_x_300) ;  /* 0x0000000108047547 */ /* 0x000fea000b800000 */
[----:B--2---:R-:W-:Y:S05]  /*12ea0*/  BPT.TRAP 0x1 ;  /* 0x000000040000795c */ /* 0x004fea0000300000 */
.L_x_300:
[----:B------:R-:W3:Y:S01]  /*12eb0*/  S2UR UR8, SR_CgaCtaId ;  /* 0x00000000000879c3 */ /* 0x000ee20000008800 */
[----:B------:R-:W-:Y:S01]  /*12ec0*/  UMOV UR11, 0x400 ;  /* 0x00000400000b7882 */ /* 0x000fe20000000000 */
[----:B------:R-:W-:Y:S01]  /*12ed0*/  SHF.L.U32 R3, R2, 0x1f, RZ ;  /* 0x0000001f02037819 */ /* 0x000fe200000006ff */
[----:B---3--:R-:W-:-:S04]  /*12ee0*/  ULEA UR8, UR8, UR11, 0x18 ;  /* 0x0000000b08087291 */ /* 0x008fc8000f8ec0ff */
[----:B------:R-:W-:-:S09]  /*12ef0*/  ULEA UR33, UR10, UR8, 0x3 ;  /* 0x000000080a217291 */ /* 0x000fd2000f8e18ff */
[----:B------:R-:W3:Y:S02]  /*12f00*/  SYNCS.PHASECHK.TRANS64.TRYWAIT P1, [UR33+0xe038], R3 ;  /* 0x00e03803ff0075a7 */ /* 0x000ee40008021121 */
[----:B---3--:R-:W-:Y:S05]  /*12f10*/  @!P1 BRA `(.L_x_301) ;  /* 0x0000002800d09947 */ /* 0x008fea0003800000 */
.L_x_426:
[----:B-1----:R-:W-:-:S04]  /*12f20*/  @!P0 MOV R0, 0x2000 ;  /* 0x0000200000008802 */ /* 0x002fc80000000f00 */
[----:B------:R1:W-:Y:S01]  /*12f30*/  @!P0 SYNCS.ARRIVE.TRANS64 RZ, [UR33+0xe020], R0 ;  /* 0x00e02000ffff89a7 */ /* 0x0003e20008000021 */
[----:B------:R-:W-:Y:S05]  /*12f40*/  BRA.U !UP2, `(.L_x_302) ;  /* 0x000000010a047547 */ /* 0x000fea000b800000 */
[----:B--2---:R-:W-:Y:S05]  /*12f50*/  BPT.TRAP 0x1 ;  /* 0x000000040000795c */ /* 0x004fea0000300000 */
.L_x_302:
[----:B------:R-:W-:Y:S04]  /*12f60*/  BSSY.RECONVERGENT B0, `(.L_x_303) ;  /* 0x0000003000007945 */ /* 0x000fe80003800200 */
[----:B------:R-:W-:Y:S05]  /*12f70*/  @P2 BRA `(.L_x_304) ;  /* 0x0000000000042947 */ /* 0x000fea0003800000 */
[----:B--2---:R-:W-:Y:S05]  /*12f80*/  BPT.TRAP 0x1 ;  /* 0x000000040000795c */ /* 0x004fea0000300000 */
.L_x_304:
[----:B--2---:R-:W-:Y:S05]  /*12f90*/  BSYNC.RECONVERGENT B0 ;  /* 0x0000000000007941 */ /* 0x004fea0003800200 */
.L_x_303:
[----:B------:R-:W-:Y:S02]  /*12fa0*/  ULEA UR32, UR10, UR8, 0xd ;  /* 0x000000080a207291 */ /* 0x000fe4000f8e68ff */
[----:B------:R-:W-:Y:S02]  /*12fb0*/  UIADD3 UR14, UP1, UPT, UR4, 0x180, URZ ;  /* 0x00000180040e7890 */ /* 0x000fe4000ff3e0ff */
[----:B------:R-:W-:Y:S02]  /*12fc0*/  UIADD3 UR35, UPT, UPT, UR27, -0x40, URZ ;  /* 0xffffffc01b237890 */ /* 0x000fe4000fffe0ff */
[----:B------:R-:W-:Y:S02]  /*12fd0*/  UIADD3 UR33, UPT, UPT, UR33, 0xe020, URZ ;  /* 0x0000e02021217890 */ /* 0x000fe4000fffe0ff */
[----:B------:R-:W-:Y:S02]  /*12fe0*/  UIADD3 UR32, UPT, UPT, UR32, 0x8000, URZ ;  /* 0x0000800020207890 */ /* 0x000fe4000fffe0ff */
[----:B------:R-:W-:Y:S01]  /*12ff0*/  UIADD3.X UR15, UPT, UPT, URZ, UR5, URZ, UP1, !UPT ;  /* 0x00000005ff0f7290 */ /* 0x000fe20008ffe4ff */
[----:B------:R-:W-:Y:S01]  /*13000*/  UMOV UR12, 0x0 ;  /* 0x00000000000c7882 */ /* 0x000fe20000000000 */
[----:B------:R-:W-:Y:S01]  /*13010*/  UMOV UR13, 0x10000000 ;  /* 0x10000000000d7882 */ /* 0x000fe20000000000 */
[----:B------:R-:W-:Y:S01]  /*13020*/  UMOV UR34, URZ ;  /* 0x000000ff00227c82 */ /* 0x000fe20008000000 */
[----:B------:R-:W-:-:S05]  /*13030*/  UIADD3 UR10, UPT, UPT, UR10, 0x1, URZ ;  /* 0x000000010a0a7890 */ /* 0x000fca000fffe0ff */
[----:B------:R2:W-:Y:S01]  /*13040*/  UTMALDG.4D [UR32], [UR14], desc[UR12] ;  /* 0x00000c200e0075b4 */ /* 0x0005e20008019000 */
[----:B------:R-:W-:-:S04]  /*13050*/  UISETP.NE.AND UP1, UPT, UR10, 0x3, UPT ;  /* 0x000000030a00788c */ /* 0x000fc8000bf25270 */
[----:B------:R-:W-:Y:S02]  /*13060*/  USEL UR11, URZ, 0x1, UP1 ;  /* 0x00000001ff0b7887 */ /* 0x000fe40008800000 */
[----:B------:R-:W-:-:S04]  /*13070*/  USEL UR10, UR10, URZ, UP1 ;  /* 0x000000ff0a0a7287 */ /* 0x000fc80008800000 */
[----:B------:R-:W-:Y:S01]  /*13080*/  LOP3.LUT R2, R2, UR11, RZ, 0x3c, !PT ;  /* 0x0000000b02027c12 */ /* 0x000fe2000f8e3cff */
[----:B--2---:R-:W-:Y:S07]  /*13090*/  BRA.U !UP0, `(.L_x_305) ;  /* 0x0000000108047547 */ /* 0x004fee000b800000 */
[----:B------:R-:W-:Y:S05]  /*130a0*/  BPT.TRAP 0x1 ;  /* 0x000000040000795c */ /* 0x000fea0000300000 */
.L_x_305:
[----:B------:R-:W-:Y:S01]  /*130b0*/  ULEA UR17, UR10, UR8, 0x3 ;  /* 0x000000080a117291 */ /* 0x000fe2000f8e18ff */
[----:B------:R-:W-:-:S08]  /*130c0*/  SHF.L.U32 R3, R2, 0x1f, RZ ;  /* 0x0000001f02037819 */ /* 0x000fd000000006ff */
[----:B------:R-:W2:Y:S02]  /*130d0*/  SYNCS.PHASECHK.TRANS64.TRYWAIT P1, [UR17+0xe038], R3 ;  /* 0x00e03803ff0075a7 */ /* 0x000ea40008021111 */
[----:B--2---:R-:W-:Y:S05]  /*130e0*/  @!P1 BRA `(.L_x_306) ;  /* 0x0000002800749947 */ /* 0x004fea0003800000 */
.L_x_428:
[----:B-1----:R-:W-:-:S04]  /*130f0*/  @!P0 MOV R0, 0x2000 ;  /* 0x0000200000008802 */ /* 0x002fc80000000f00 */
[----:B------:R1:W-:Y:S01]  /*13100*/  @!P0 SYNCS.ARRIVE.TRANS64 RZ, [UR17+0xe020], R0 ;  /* 0x00e02000ffff89a7 */ /* 0x0003e20008000011 */
[----:B------:R-:W-:Y:S05]  /*13110*/  BRA.U !UP2, `(.L_x_307) ;  /* 0x000000010a047547 */ /* 0x000fea000b800000 */
[----:B------:R-:W-:Y:S05]  /*13120*/  BPT.TRAP 0x1 ;  /* 0x000000040000795c */ /* 0x000fea0000300000 */
.L_x_307:
[----:B------:R-:W-:Y:S04]  /*13130*/  BSSY.RECONVERGENT B0, `(.L_x_308) ;  /* 0x0000003000007945 */ /* 0x000fe80003800200 */
[----:B------:R-:W-:Y:S05]  /*13140*/  @P2 BRA `(.L_x_309) ;  /* 0x0000000000042947 */ /* 0x000fea0003800000 */
[----:B------:R-:W-:Y:S05]  /*13150*/  BPT.TRAP 0x1 ;  /* 0x000000040000795c */ /* 0x000fea0000300000 */
.L_x_309:
[----:B------:R-:W-:Y:S05]  /*13160*/  BSYNC.RECONVERGENT B0 ;  /* 0x0000000000007941 */ /* 0x000fea0003800200 */
.L_x_308:
        /* <DEDUP_REMOVED lines=9> */
[----:B------:R-:W-:Y:S01]  /*13200*/  UMOV UR20, UR36 ;  /* 0x0000002400147c82 */ /* 0x000fe20008000000 */
[----:B------:R-:W-:Y:S01]  /*13210*/  UMOV UR21, UR37 ;  /* 0x0000002500157c82 */ /* 0x000fe20008000000 */
[----:B------:R-:W-:-:S03]  /*13220*/  UIADD3 UR10, UPT, UPT, UR10, 0x1, URZ ;  /* 0x000000010a0a7890 */ /* 0x000fc6000fffe0ff */
[----:B------:R2:W-:Y:S01]  /*13230*/  UTMALDG.4D [UR16], [UR14], desc[UR12] ;  /* 0x00000c100e0075b4 */ /* 0x0005e20008019000 */
[----:B------:R-:W-:-:S04]  /*13240*/  UISETP.NE.AND UP1, UPT, UR10, 0x3, UPT ;  /* 0x000000030a00788c */ /* 0x000fc8000bf25270 */
[----:B------:R-:W-:Y:S02]  /*13250*/  USEL UR11, URZ, 0x1, UP1 ;  /* 0x00000001ff0b7887 */ /* 0x000fe40008800000 */
[----:B------:R-:W-:-:S04]  /*13260*/  USEL UR10, UR10, URZ, UP1 ;  /* 0x000000ff0a0a7287 */ /* 0x000fc80008800000 */
[----:B------:R-:W-:Y:S01]  /*13270*/  LOP3.LUT R2, R2, UR11, RZ, 0x3c, !PT ;  /* 0x0000000b02027c12 */ /* 0x000fe2000f8e3cff */
[----:B--2---:R-:W-:Y:S07]  /*13280*/  BRA.U !UP0, `(.L_x_310) ;  /* 0x0000000108047547 */ /* 0x004fee000b800000 */
[----:B------:R-:W-:Y:S05]  /*13290*/  BPT.TRAP 0x1 ;  /* 0x000000040000795c */ /* 0x000fea0000300000 */
.L_x_310:
[----:B------:R-:W-:Y:S01]  /*132a0*/  ULEA UR25, UR10, UR8, 0x3 ;  /* 0x000000080a197291 */ /* 0x000fe2000f8e18ff */
[----:B------:R-:W-:-:S08]  /*132b0*/  SHF.L.U32 R3, R2, 0x1f, RZ ;  /* 0x0000001f02037819 */ /* 0x000fd000000006ff */
[----:B------:R-:W2:Y:S02]  /*132c0*/  SYNCS.PHASECHK.TRANS64.TRYWAIT P1, [UR25+0xe038], R3 ;  /* 0x00e03803ff0075a7 */ /* 0x000ea40008021119 */
[----:B--2---:R-:W-:Y:S05]  /*132d0*/  @!P1 BRA `(.L_x_311) ;  /* 0x0000002800109947 */ /* 0x004fea0003800000 */
.L_x_430:
[----:B-1----:R-:W-:-:S04]  /*132e0*/  @!P0 MOV R0, 0x2000 ;  /* 0x0000200000008802 */ /* 0x002fc80000000f00 */
[----:B------:R1:W-:Y:S01]  /*132f0*/  @!P0 SYNCS.ARRIVE.TRANS64 RZ, [UR25+0xe020], R0 ;  /* 0x00e02000ffff89a7 */ /* 0x0003e20008000019 */
[----:B------:R-:W-:Y:S05]  /*13300*/  BRA.U !UP2, `(.L_x_312) ;  /* 0x000000010a047547 */ /* 0x000fea000b800000 */
[----:B------:R-:W-:Y:S05]  /*13310*/  BPT.TRAP 0x1 ;  /* 0x000000040000795c */ /* 0x000fea0000300000 */
.L_x_312:
[----:B------:R-:W-:Y:S04]  /*13320*/  BSSY.RECONVERGENT B0, `(.L_x_313) ;  /* 0x0000003000007945 */ /* 0x000fe80003800200 */
[----:B------:R-:W-:Y:S05]  /*13330*/  @P2 BRA `(.L_x_314) ;  /* 0x0000000000042947 */ /* 0x000fea0003800000 */
[----:B------:R-:W-:Y:S05]  /*13340*/  BPT.TRAP 0x1 ;  /* 0x000000040000795c */ /* 0x000fea0000300000 */
.L_x_314:
[----:B------:R-:W-:Y:S05]  /*13350*/  BSYNC.RECONVERGENT B0 ;  /* 0x0000000000007941 */ /* 0x000fea0003800200 */
.L_x_313:
[----:B------:R-:W-:Y:S02]  /*13360*/  ULEA UR24, UR10, UR8, 0xd ;  /* 0x000000080a187291 */ /* 0x000fe4000f8e68ff */
[----:B------:R-:W-:Y:S02]  /*13370*/  UIADD3 UR14, UP1, UPT, UR4, 0x180, URZ ;  /* 0x00000180040e7890 */ /* 0x000fe4000ff3e0ff */
        /* <DEDUP_REMOVED lines=16> */
.L_x_315:
[----:B------:R-:W-:Y:S01]  /*13480*/  ULEA UR17, UR10, UR8, 0x3 ;  /* 0x000000080a117291 */ /* 0x000fe2000f8e18ff */
[----:B------:R-:W-:-:S08]  /*13490*/  SHF.L.U32 R3, R2, 0x1f, RZ ;  /* 0x0000001f02037819 */ /* 0x000fd000000006ff */
[----:B------:R-:W2:Y:S02]  /*134a0*/  SYNCS.PHASECHK.TRANS64.TRYWAIT P1, [UR17+0xe038], R3 ;  /* 0x00e03803ff0075a7 */ /* 0x000ea40008021111 */
[----:B--2---:R-:W-:Y:S05]  /*134b0*/  @!P1 BRA `(.L_x_316) ;  /* 0x0000002400b09947 */ /* 0x004fea0003800000 */
.L_x_432:
[----:B-1----:R-:W-:-:S04]  /*134c0*/  @!P0 MOV R0, 0x2000 ;  /* 0x0000200000008802 */ /* 0x002fc80000000f00 */
[----:B------:R1:W-:Y:S01]  /*134d0*/  @!P0 SYNCS.ARRIVE.TRANS64 RZ, [UR17+0xe020], R0 ;  /* 0x00e02000ffff89a7 */ /* 0x0003e20008000011 */
[----:B------:R-:W-:Y:S05]  /*134e0*/  BRA.U !UP2, `(.L_x_317) ;  /* 0x000000010a047547 */ /* 0x000fea000b800000 */
[----:B------:R-:W-:Y:S05]  /*134f0*/  BPT.TRAP 0x1 ;  /* 0x000000040000795c */ /* 0x000fea0000300000 */
.L_x_317:
[----:B------:R-:W-:Y:S04]  /*13500*/  BSSY.RECONVERGENT B0, `(.L_x_318) ;  /* 0x0000003000007945 */ /* 0x000fe80003800200 */
[----:B------:R-:W-:Y:S05]  /*13510*/  @P2 BRA `(.L_x_319) ;  /* 0x0000000000042947 */ /* 0x000fea0003800000 */
[----:B------:R-:W-:Y:S05]  /*13520*/  BPT.TRAP 0x1 ;  /* 0x000000040000795c */ /* 0x000fea0000300000 */
.L_x_319:
[----:B------:R-:W-:Y:S05]  /*13530*/  BSYNC.RECONVERGENT B0 ;  /* 0x0000000000007941 */ /* 0x000fea0003800200 */
.L_x_318:
        /* <DEDUP_REMOVED lines=10> */
[----:B------:R-:W-:Y:S01]  /*135e0*/  UMOV UR21, UR37 ;  /* 0x0000002500157c82 */ /* 0x000fe20008000000 */
[----:B------:R-:W-:-:S02]  /*135f0*/  UIADD3 UR10, UPT, UPT, UR10, 0x1, URZ ;  /* 0x000000010a0a7890 */ /* 0x000fc4000fffe0ff */
[----:B------:R2:W-:Y:S02]  /*13600*/  UTMALDG.4D [UR16], [UR14], desc[UR12] ;  /* 0x00000c100e0075b4 */ /* 0x0005e40008019000 */
[----:B------:R-:W-:-:S04]  /*13610*/  UISETP.NE.AND UP1, UPT, UR10, 0x3, UPT ;  /* 0x000000030a00788c */ /* 0x000fc8000bf25270 */
[----:B------:R-:W-:Y:S02]  /*13620*/  USEL UR11, URZ, 0x1, UP1 ;  /* 0x00000001ff0b7887 */ /* 0x000fe40008800000 */
[----:B------:R-:W-:-:S04]  /*13630*/  USEL UR10, UR10, URZ, UP1 ;  /* 0x000000ff0a0a7287 */ /* 0x000fc80008800000 */
[----:B------:R-:W-:Y:S01]  /*13640*/  LOP3.LUT R2, R2, UR11, RZ, 0x3c, !PT ;  /* 0x0000000b02027c12 */ /* 0x000fe2000f8e3cff */
[----:B--2---:R-:W-:Y:S07]  /*13650*/  BRA.U !UP0, `(.L_x_320) ;  /* 0x0000000108047547 */ /* 0x004fee000b800000 */
[----:B------:R-:W-:Y:S05]  /*13660*/  BPT.TRAP 0x1 ;  /* 0x000000040000795c */ /* 0x000fea0000300000 */
.L_x_320:
[----:B------:R-:W-:Y:S01]  /*13670*/  ULEA UR17, UR10, UR8, 0x3 ;  /* 0x000000080a117291 */ /* 0x000fe2000f8e18ff */
[----:B------:R-:W-:-:S08]  /*13680*/  SHF.L.U32 R3, R2, 0x1f, RZ ;  /* 0x0000001f02037819 */ /* 0x000fd000000006ff */
[----:B------:R-:W2:Y:S02]  /*13690*/  SYNCS.PHASECHK.TRANS64.TRYWAIT P1, [UR17+0xe038], R3 ;  /* 0x00e03803ff0075a7 */ /* 0x000ea40008021111 */
[----:B--2---:R-:W-:Y:S05]  /*136a0*/  @!P1 BRA `(.L_x_321) ;  /* 0x00000024004c9947 */ /* 0x004fea0003800000 */
.L_x_434:
[----:B-1----:R-:W-:-:S04]  /*136b0*/  @!P0 MOV R0, 0x2000 ;  /* 0x0000200000008802 */ /* 0x002fc80000000f00 */
[----:B------:R1:W-:Y:S01]  /*136c0*/  @!P0 SYNCS.ARRIVE.TRANS64 RZ, [UR17+0xe020], R0 ;  /* 0x00e02000ffff89a7 */ /* 0x0003e20008000011 */
[----:B------:R-:W-:Y:S05]  /*136d0*/  BRA.U !UP2, `(.L_x_322) ;  /* 0x000000010a047547 */ /* 0x000fea000b800000 */
[----:B------:R-:W-:Y:S05]  /*136e0*/  BPT.TRAP 0x1 ;  /* 0x000000040000795c */ /* 0x000fea0000300000 */
.L_x_322:
[----:B------:R-:W-:Y:S04]  /*136f0*/  BSSY.RECONVERGENT B0, `(.L_x_323) ;  /* 0x0000003000007945 */ /* 0x000fe80003800200 */
[----:B------:R-:W-:Y:S05]  /*13700*/  @P2 BRA `(.L_x_324) ;  /* 0x0000000000042947 */ /* 0x000fea0003800000 */
[----:B------:R-:W-:Y:S05]  /*13710*/  BPT.TRAP 0x1 ;  /* 0x000000040000795c */ /* 0x000fea0000300000 */
.L_x_324:
[----:B------:R-:W-:Y:S05]  /*13720*/  BSYNC.RECONVERGENT B0 ;  /* 0x0000000000007941 */ /* 0x000fea0003800200 */
.L_x_323:
[----:B------:R-:W-:Y:S02]  /*13730*/  ULEA UR16, UR10, UR8, 0xd ;  /* 0x000000080a107291 */ /* 0x000fe4000f8e68ff */
[----:B------:R-:W-:Y:S02]  /*13740*/  UIADD3 UR14, UP1, UPT, UR4, 0x180, URZ ;  /* 0x00000180040e7890 */ /* 0x000fe4000ff3e0ff */
[----:B------:R-:W-:Y:S02]  /*13750*/  UIADD3 UR19, UPT, UPT, UR27, 0x40, URZ ;  /* 0x000000401b137890 */ /* 0x000fe4000fffe0ff */
        /* <DEDUP_REMOVED lines=16> */
.L_x_325:
[----:B------:R-:W-:Y:S01]  /*13860*/  ULEA UR17, UR10, UR8, 0x3 ;  /* 0x000000080a117291 */ /* 0x000fe2000f8e18ff */
[----:B------:R-:W-:-:S08]  /*13870*/  SHF.L.U32 R3, R2, 0x1f, RZ ;  /* 0x0000001f02037819 */ /* 0x000fd000000006ff */
[----:B------:R-:W2:Y:S02]  /*13880*/  SYNCS.PHASECHK.TRANS64.TRYWAIT P1, [UR17+0xe038], R3 ;  /* 0x00e03803ff0075a7 */ /* 0x000ea40008021111 */
[----:B--2---:R-:W-:Y:S05]  /*13890*/  @!P1 BRA `(.L_x_326) ;  /* 0x0000002000e89947 */ /* 0x004fea0003800000 */
.L_x_436:
[----:B-1----:R-:W-:-:S04]  /*138a0*/  @!P0 MOV R0, 0x2000 ;  /* 0x0000200000008802 */ /* 0x002fc80000000f00 */
[----:B------:R1:W-:Y:S01]  /*138b0*/  @!P0 SYNCS.ARRIVE.TRANS64 RZ, [UR17+0xe020], R0 ;  /* 0x00e02000ffff89a7 */ /* 0x0003e20008000011 */
[----:B------:R-:W-:Y:S05]  /*138c0*/  BRA.U !UP2, `(.L_x_327) ;  /* 0x000000010a047547 */ /* 0x000fea000b800000 */
[----:B------:R-:W-:Y:S05]  /*138d0*/  BPT.TRAP 0x1 ;  /* 0x000000040000795c */ /* 0x000fea0000300000 */
.L_x_327:
[----:B------:R-:W-:Y:S04]  /*138e0*/  BSSY.RECONVERGENT B0, `(.L_x_328) ;  /* 0x0000003000007945 */ /* 0x000fe80003800200 */
[----:B------:R-:W-:Y:S05]  /*138f0*/  @P2 BRA `(.L_x_329) ;  /* 0x0000000000042947 */ /* 0x000fea0003800000 */
[----:B------:R-:W-:Y:S05]  /*13900*/  BPT.TRAP 0x1 ;  /* 0x000000040000795c */ /* 0x000fea0000300000 */
.L_x_329:
[----:B------:R-:W-:Y:S05]  /*13910*/  BSYNC.RECONVERGENT B0 ;  /* 0x0000000000007941 */ /* 0x000fea0003800200 */
.L_x_328:
        /* <DEDUP_REMOVED lines=19> */
.L_x_330:
[----:B------:R-:W-:Y:S01]  /*13a50*/  ULEA UR17, UR10, UR8, 0x3 ;  /* 0x000000080a117291 */ /* 0x000fe2000f8e18ff */
[----:B------:R-:W-:-:S08]  /*13a60*/  SHF.L.U32 R3, R2, 0x1f, RZ ;  /* 0x0000001f02037819 */ /* 0x000fd000000006ff */
[----:B------:R-:W2:Y:S02]  /*13a70*/  SYNCS.PHASECHK.TRANS64.TRYWAIT P1, [UR17+0xe038], R3 ;  /* 0x00e03803ff0075a7 */ /* 0x000ea40008021111 */
[----:B--2---:R-:W-:Y:S05]  /*13a80*/  @!P1 BRA `(.L_x_331) ;  /* 0x0000002000849947 */ /* 0x004fea0003800000 */
.L_x_438:
[----:B-1----:R-:W-:-:S04]  /*13a90*/  @!P0 MOV R0, 0x2000 ;  /* 0x0000200000008802 */ /* 0x002fc80000000f00 */
[----:B------:R1:W-:Y:S01]  /*13aa0*/  @!P0 SYNCS.ARRIVE.TRANS64 RZ, [UR17+0xe020], R0 ;  /* 0x00e02000ffff89a7 */ /* 0x0003e20008000011 */
[----:B------:R-:W-:Y:S05]  /*13ab0*/  BRA.U !UP2, `(.L_x_332) ;  /* 0x000000010a047547 */ /* 0x000fea000b800000 */
[----:B------:R-:W-:Y:S05]  /*13ac0*/  BPT.TRAP 0x1 ;  /* 0x000000040000795c */ /* 0x000fea0000300000 */
.L_x_332:
[----:B------:R-:W-:Y:S04]  /*13ad0*/  BSSY.RECONVERGENT B0, `(.L_x_333) ;  /* 0x0000003000007945 */ /* 0x000fe80003800200 */
[----:B------:R-:W-:Y:S05]  /*13ae0*/  @P2 BRA `(.L_x_334) ;  /* 0x0000000000042947 */ /* 0x000fea0003800000 */
[----:B------:R-:W-:Y:S05]  /*13af0*/  BPT.TRAP 0x1 ;  /* 0x000000040000795c */ /* 0x000fea0000300000 */
.L_x_334:
[----:B------:R-:W-:Y:S05]  /*13b00*/  BSYNC.RECONVERGENT B0 ;  /* 0x0000000000007941 */ /* 0x000fea0003800200 */
.L_x_333:
        /* <DEDUP_REMOVED lines=19> */
.L_x_335:
[----:B------:R-:W-:Y:S01]  /*13c40*/  ULEA UR17, UR10, UR8, 0x3 ;  /* 0x000000080a117291 */ /* 0x000fe2000f8e18ff */
[----:B------:R-:W-:-:S08]  /*13c50*/  SHF.L.U32 R3, R2, 0x1f, RZ ;  /* 0x0000001f02037819 */ /* 0x000fd000000006ff */
[----:B------:R-:W2:Y:S02]  /*13c60*/  SYNCS.PHASECHK.TRANS64.TRYWAIT P1, [UR17+0xe038], R3 ;  /* 0x00e03803ff0075a7 */ /* 0x000ea40008021111 */
[----:B--2---:R-:W-:Y:S05]  /*13c70*/  @!P1 BRA `(.L_x_336) ;  /* 0x0000002000209947 */ /* 0x004fea0003800000 */
.L_x_440:
[----:B-1----:R-:W-:-:S04]  /*13c80*/  @!P0 MOV R0, 0x2000 ;  /* 0x0000200000008802 */ /* 0x002fc80000000f00 */
[----:B------:R1:W-:Y:S01]  /*13c90*/  @!P0 SYNCS.ARRIVE.TRANS64 RZ, [UR17+0xe020], R0 ;  /* 0x00e02000ffff89a7 */ /* 0x0003e20008000011 */
[----:B------:R-:W-:Y:S05]  /*13ca0*/  BRA.U !UP2, `(.L_x_337) ;  /* 0x000000010a047547 */ /* 0x000fea000b800000 */
[----:B------:R-:W-:Y:S05]  /*13cb0*/  BPT.TRAP 0x1 ;  /* 0x000000040000795c */ /* 0x000fea0000300000 */
.L_x_337:
[----:B------:R-:W-:Y:S04]  /*13cc0*/  BSSY.RECONVERGENT B0, `(.L_x_338) ;  /* 0x0000003000007945 */ /* 0x000fe80003800200 */
[----:B------:R-:W-:Y:S05]  /*13cd0*/  @P2 BRA `(.L_x_339) ;  /* 0x0000000000042947 */ /* 0x000fea0003800000 */
[----:B------:R-:W-:Y:S05]  /*13ce0*/  BPT.TRAP 0x1 ;  /* 0x000000040000795c */ /* 0x000fea0000300000 */
.L_x_339:
[----:B------:R-:W-:Y:S05]  /*13cf0*/  BSYNC.RECONVERGENT B0 ;  /* 0x0000000000007941 */ /* 0x000fea0003800200 */
.L_x_338:
        /* <DEDUP_REMOVED lines=13> */
[----:B------:R-:W-:Y:S02]  /*13dd0*/  UIADD3 UR9, UPT, UPT, UR9, 0x4, URZ ;  /* 0x0000000409097890 */ /* 0x000fe4000fffe0ff */
[----:B------:R-:W-:Y:S02]  /*13de0*/  UISETP.NE.AND UP1, UPT, UR10, 0x3, UPT ;  /* 0x000000030a00788c */ /* 0x000fe4000bf25270 */
[----:B------:R-:W-:Y:S02]  /*13df0*/  UIADD3 UR7, UPT, UPT, UR7, 0x4, URZ ;  /* 0x0000000407077890 */ /* 0x000fe4000fffe0ff */
[----:B------:R-:W-:Y:S02]  /*13e00*/  USEL UR11, URZ, 0x1, UP1 ;  /* 0x00000001ff0b7887 */ /* 0x000fe40008800000 */
[----:B------:R-:W-:Y:S02]  /*13e10*/  USEL UR10, UR10, URZ, UP1 ;  /* 0x000000ff0a0a7287 */ /* 0x000fe40008800000 */
[----:B------:R-:W-:-:S02]  /*13e20*/  UISETP.NE.AND UP1, UPT, UR9, URZ, UPT ;  /* 0x000000ff0900728c */ /* 0x000fc4000bf25270 */
[----:B------:R-:W-:Y:S01]  /*13e30*/  LOP3.LUT R2, R2, UR11, RZ, 0x3c, !PT ;  /* 0x0000000b02027c12 */ /* 0x000fe2000f8e3cff */
[----:B------:R-:W-:-:S06]  /*13e40*/  UIADD3 UR27, UPT, UPT, UR27, 0x100, URZ ;  /* 0x000001001b1b7890 */ /* 0x000fcc000fffe0ff */
[----:B---3--:R-:W-:Y:S06]  /*13e50*/  BRA.U UP1, `(.L_x_340) ;  /* 0xfffffff1010c7547 */ /* 0x008fec000b83ffff */
[----:B------:R-:W-:Y:S02]  /*13e60*/  UIADD3 UR9, UPT, UPT, UR7, 0x1, URZ ;  /* 0x0000000107097890 */ /* 0x000fe4000fffe0ff */
.L_x_299:
[----:B------:R-:W-:-:S13]  /*13e70*/  ISETP.NE.AND P1, PT, RZ, UR6, PT ;  /* 0x00000006ff007c0c */ /* 0x000fda000bf25270 */
[----:B--2---:R-:W-:Y:S05]  /*13e80*/  @!P1 EXIT ;  /* 0x000000000000994d */ /* 0x004fea0003800000 */
[----:B------:R-:W-:Y:S02]  /*13e90*/  UIADD3 UR7, UPT, UPT, -UR6, URZ, URZ ;  /* 0x000000ff06077290 */ /* 0x000fe4000fffe1ff */
[----:B------:R-:W-:-:S12]  /*13ea0*/  USHF.L.U32 UR27, UR9, 0x6, URZ ;  /* 0x00000006091b7899 */ /* 0x000fd800080006ff */
.L_x_351:
[----:B------:R-:W-:Y:S05]  /*13eb0*/  BRA.U !UP0, `(.L_x_341) ;  /* 0x0000000108047547 */ /* 0x000fea000b800000 */
[----:B------:R-:W-:Y:S05]  /*13ec0*/  BPT.TRAP 0x1 ;  /* 0x000000040000795c */ /* 0x000fea0000300000 */
.L_x_341:
[----:B------:R-:W-:Y:S01]  /*13ed0*/  ULEA UR25, UR10, UR8, 0x3 ;  /* 0x000000080a197291 */ /* 0x000fe2000f8e18ff */
[----:B------:R-:W-:-:S08]  /*13ee0*/  SHF.L.U32 R3, R2, 0x1f, RZ ;  /* 0x0000001f02037819 */ /* 0x000fd000000006ff */
[----:B------:R-:W2:Y:S02]  /*13ef0*/  SYNCS.PHASECHK.TRANS64.TRYWAIT P1, [UR25+0xe038], R3 ;  /* 0x00e03803ff0075a7 */ /* 0x000ea40008021119 */
[----:B--2---:R-:W-:Y:S05]  /*13f00*/  @!P1 BRA `(.L_x_342) ;  /* 0x0000001c00949947 */ /* 0x004fea0003800000 */
.L_x_442:
[----:B-1----:R-:W-:-:S04]  /*13f10*/  @!P0 MOV R0, 0x2000 ;  /* 0x0000200000008802 */ /* 0x002fc80000000f00 */
[----:B------:R1:W-:Y:S01]  /*13f20*/  @!P0 SYNCS.ARRIVE.TRANS64 RZ, [UR25+0xe020], R0 ;  /* 0x00e02000ffff89a7 */ /* 0x0003e20008000019 */
[----:B------:R-:W-:Y:S05]  /*13f30*/  BRA.U !UP2, `(.L_x_343) ;  /* 0x000000010a047547 */ /* 0x000fea000b800000 */
[----:B------:R-:W-:Y:S05]  /*13f40*/  BPT.TRAP 0x1 ;  /* 0x000000040000795c */ /* 0x000fea0000300000 */
.L_x_343:
[----:B------:R-:W-:Y:S04]  /*13f50*/  BSSY.RECONVERGENT B0, `(.L_x_344) ;  /* 0x0000003000007945 */ /* 0x000fe80003800200 */
[----:B------:R-:W-:Y:S05]  /*13f60*/  @P2 BRA `(.L_x_345) ;  /* 0x0000000000042947 */ /* 0x000fea0003800000 */
[----:B------:R-:W-:Y:S05]  /*13f70*/  BPT.TRAP 0x1 ;  /* 0x000000040000795c */ /* 0x000fea0000300000 */
.L_x_345:
[----:B------:R-:W-:Y:S05]  /*13f80*/  BSYNC.RECONVERGENT B0 ;  /* 0x0000000000007941 */ /* 0x000fea0003800200 */
.L_x_344:
        /* <DEDUP_REMOVED lines=18> */
.L_x_346:
[----:B------:R-:W-:Y:S01]  /*140b0*/  ULEA UR17, UR6, UR8, 0x3 ;  /* 0x0000000806117291 */ /* 0x000fe2000f8e18ff */
[----:B------:R-:W-:-:S08]  /*140c0*/  SHF.L.U32 R3, R2, 0x1f, RZ ;  /* 0x0000001f02037819 */ /* 0x000fd000000006ff */
[----:B------:R-:W2:Y:S02]  /*140d0*/  SYNCS.PHASECHK.TRANS64.TRYWAIT P1, [UR17+0xe038], R3 ;  /* 0x00e03803ff0075a7 */ /* 0x000ea40008021111 */
[----:B--2---:R-:W-:Y:S05]  /*140e0*/  @!P1 BRA `(.L_x_347) ;  /* 0x0000001c00349947 */ /* 0x004fea0003800000 */
.L_x_444:
[----:B-1----:R-:W-:-:S04]  /*140f0*/  @!P0 MOV R0, 0x2000 ;  /* 0x0000200000008802 */ /* 0x002fc80000000f00 */
[----:B------:R1:W-:Y:S01]  /*14100*/  @!P0 SYNCS.ARRIVE.TRANS64 RZ, [UR17+0xe020], R0 ;  /* 0x00e02000ffff89a7 */ /* 0x0003e20008000011 */
[----:B------:R-:W-:Y:S05]  /*14110*/  BRA.U !UP2, `(.L_x_348) ;  /* 0x000000010a047547 */ /* 0x000fea000b800000 */
[----:B------:R-:W-:Y:S05]  /*14120*/  BPT.TRAP 0x1 ;  /* 0x000000040000795c */ /* 0x000fea0000300000 */
.L_x_348:
[----:B------:R-:W-:Y:S04]  /*14130*/  BSSY.RECONVERGENT B0, `(.L_x_349) ;  /* 0x0000003000007945 */ /* 0x000fe80003800200 */
[----:B------:R-:W-:Y:S05]  /*14140*/  @P2 BRA `(.L_x_350) ;  /* 0x0000000000042947 */ /* 0x000fea0003800000 */
[----:B------:R-:W-:Y:S05]  /*14150*/  BPT.TRAP 0x1 ;  /* 0x000000040000795c */ /* 0x000fea0000300000 */
.L_x_350:
[----:B------:R-:W-:Y:S05]  /*14160*/  BSYNC.RECONVERGENT B0 ;  /* 0x0000000000007941 */ /* 0x000fea0003800200 */
.L_x_349:
        /* <DEDUP_REMOVED lines=12> */
[----:B------:R2:W-:Y:S01]  /*14230*/  UTMALDG.4D [UR16], [UR14], desc[UR12] ;  /* 0x00000c100e0075b4 */ /* 0x0005e20008019000 */
[----:B------:R-:W-:Y:S02]  /*14240*/  UIADD3 UR7, UPT, UPT, UR7, 0x1, URZ ;  /* 0x0000000107077890 */ /* 0x000fe4000fffe0ff */
[----:B------:R-:W-:Y:S02]  /*14250*/  UISETP.NE.AND UP1, UPT, UR10, 0x3, UPT ;  /* 0x000000030a00788c */ /* 0x000fe4000bf25270 */
[----:B------:R-:W-:Y:S02]  /*14260*/  UIADD3 UR27, UPT, UPT, UR27, 0x40, URZ ;  /* 0x000000401b1b7890 */ /* 0x000fe4000fffe0ff */
[----:B------:R-:W-:Y:S02]  /*14270*/  USEL UR6, URZ, 0x1, UP1 ;  /* 0x00000001ff067887 */ /* 0x000fe40008800000 */
[----:B------:R-:W-:Y:S02]  /*14280*/  USEL UR10, UR10, URZ, UP1 ;  /* 0x000000ff0a0a7287 */ /* 0x000fe40008800000 */
[----:B------:R-:W-:-:S02]  /*14290*/  UISETP.NE.AND UP1, UPT, UR7, URZ, UPT ;  /* 0x000000ff0700728c */ /* 0x000fc4000bf25270 */
[----:B------:R-:W-:-:S07]  /*142a0*/  LOP3.LUT R2, R2, UR6, RZ, 0x3c, !PT ;  /* 0x0000000602027c12 */ /* 0x000fce000f8e3cff */
[----:B--2---:R-:W-:Y:S05]  /*142b0*/  BRA.U UP1, `(.L_x_351) ;  /* 0xfffffff901fc7547 */ /* 0x004fea000b83ffff */
[----:B------:R-:W-:Y:S05]  /*142c0*/  EXIT ;  /* 0x000000000000794d */ /* 0x000fea0003800000 */
.L_x_463:
[----:B------:R-:W-:-:S08]  /*142d0*/  NOP ;  /* 0x0000000000007918 */ /* 0x000fd00000000000 */
[----:B------:R-:W1:-:S00]  /*142e0*/  USETMAXREG.DEALLOC.CTAPOOL 0x20 ;  /* 0x00000020000079c8 */ /* 0x000e4000080e0500 */
[----:B------:R-:W2:Y:S08]  /*142f0*/  S2UR UR18, SR_CTAID.X ;  /* 0x00000000001279c3 */ /* 0x000eb00000002500 */
[----:B-1----:R-:W1:Y:S01]  /*14300*/  LDC R0, c[0x0][0x380] ;  /* 0x0000e000ff007b82 */ /* 0x002e620000000800 */
[----:B--2---:R-:W-:-:S06]  /*14310*/  USHF.L.U32 UR18, UR18, 0x8, URZ ;  /* 0x0000000812127899 */ /* 0x004fcc00080006ff */
[----:B-1----:R-:W-:-:S13]  /*14320*/  ISETP.LE.U32.AND P0, PT, R0, UR18, PT ;  /* 0x0000001200007c0c */ /* 0x002fda000bf03070 */
[----:B------:R-:W-:Y:S05]  /*14330*/  @P0 EXIT ;  /* 0x000000000000094d */ /* 0x000fea0003800000 */
[----:B------:R-:W1:Y:S01]  /*14340*/  LDCU UR19, c[0x0][0x38c] ;  /* 0x00007180ff1377ac */ /* 0x000e620008000800 */
[----:B------:R-:W2:Y:S01]  /*14350*/  S2UR UR4, SR_CTAID.Y ;  /* 0x00000000000479c3 */ /* 0x000ea20000002600 */
[----:B------:R-:W-:Y:S01]  /*14360*/  UMOV UR6, URZ ;  /* 0x000000ff00067c82 */ /* 0x000fe20008000000 */
[----:B------:R-:W-:Y:S01]  /*14370*/  ELECT P0, URZ, PT ;  /* 0x0000000000ff782f */ /* 0x000fe20003800000 */
[----:B-1----:R-:W1:Y:S01]  /*14380*/  I2F.U32.RP R2, UR19 ;  /* 0x0000001300027d06 */ /* 0x002e620008209000 */
[----:B------:R-:W-:-:S07]  /*14390*/  UISETP.NE.U32.AND UP0, UPT, UR19, URZ, UPT ;  /* 0x000000ff1300728c */ /* 0x000fce000bf05070 */
[----:B-1----:R-:W1:Y:S02]  /*143a0*/  MUFU.RCP R0, R2 ;  /* 0x0000000200007308 */ /* 0x002e640000001000 */
[----:B-1----:R-:W-:-:S06]  /*143b0*/  VIADD R0, R0, 0xffffffe ;  /* 0x0ffffffe00007836 */ /* 0x002fcc0000000000 */
[----:B------:R-:W1:Y:S02]  /*143c0*/  F2I.FTZ.U32.TRUNC.NTZ R0, R0 ;  /* 0x0000000000007305 */ /* 0x000e64000021f000 */
[----:B-1----:R-:W-:-:S13]  /*143d0*/  R2UR UR7, R0 ;  /* 0x00000000000772ca */ /* 0x002fda00000e0000 */
[----:B------:R-:W-:-:S04]  /*143e0*/  UIADD3 UR5, UPT, UPT, URZ, -UR7, URZ ;  /* 0x80000007ff057290 */ /* 0x000fc8000fffe0ff */
[----:B------:R-:W-:-:S04]  /*143f0*/  UIMAD UR5, UR5, UR19, URZ ;  /* 0x00000013050572a4 */ /* 0x000fc8000f8e02ff */
[----:B------:R-:W-:-:S04]  /*14400*/  UIMAD.WIDE.U32 UR6, UR7, UR5, UR6 ;  /* 0x00000005070672a5 */ /* 0x000fc8000f8e0006 */
[----:B--2---:R-:W-:-:S07]  /*14410*/  UIMAD.WIDE.U32 UR20, UR7, UR4, URZ ;  /* 0x00000004071472a5 */ /* 0x004fce000f8e00ff */
[----:B------:R-:W-:Y:S02]  /*14420*/  UMOV UR20, UR21 ;  /* 0x0000001500147c82 */ /* 0x000fe40008000000 */
[----:B------:R-:W-:Y:S02]  /*14430*/  UIADD3 UR5, UPT, UPT, -UR20, URZ, URZ ;  /* 0x000000ff14057290 */ /* 0x000fe4000fffe1ff */
[----:B------:R-:W1:Y:S02]  /*14440*/  S2UR UR21, SR_CTAID.Z ;  /* 0x00000000001579c3 */ /* 0x000e640000002700 */
        /* <DEDUP_REMOVED lines=9> */
[----:B-1----:R-:W-:Y:S11]  /*144e0*/  BRA.U UP6, `(.L_x_352) ;  /* 0x0000000106047547 */ /* 0x002ff6000b800000 */
[----:B------:R-:W-:Y:S05]  /*144f0*/  BPT.TRAP 0x1 ;  /* 0x000000040000795c */ /* 0x000fea0000300000 */
.L_x_352:
[----:B------:R-:W1:Y:S01]  /*14500*/  S2UR UR4, SR_CgaCtaId ;  /* 0x00000000000479c3 */ /* 0x000e620000008800 */
[----:B------:R-:W-:Y:S01]  /*14510*/  UMOV UR16, 0x400 ;  /* 0x0000040000107882 */ /* 0x000fe20000000000 */
[----:B------:R-:W-:Y:S01]  /*14520*/  SHF.L.U32 R3, RZ, 0x1f, RZ ;  /* 0x0000001fff037819 */ /* 0x000fe200000006ff */
[----:B-1----:R-:W-:-:S09]  /*14530*/  ULEA UR16, UR4, UR16, 0x18 ;  /* 0x0000001004107291 */ /* 0x002fd2000f8ec0ff */
[----:B------:R-:W1:Y:S02]  /*14540*/  SYNCS.PHASECHK.TRANS64.TRYWAIT P0, [UR16+0xe0b0], R3 ;  /* 0x00e0b003ff0075a7 */ /* 0x000e640008001110 */
[----:B-1----:R-:W-:Y:S05]  /*14550*/  @!P0 BRA `(.L_x_353) ;  /* 0x0000001800308947 */ /* 0x002fea0003800000 */
.L_x_446:
[----:B------:R-:W2:Y:S01]  /*14560*/  LDCU.64 UR6, c[0x0][0x348] ;  /* 0x00006900ff0677ac */ /* 0x000ea20008000a00 */
[----:B------:R-:W-:Y:S01]  /*14570*/  UMOV UR17, URZ ;  /* 0x000000ff00117c82 */ /* 0x000fe20008000000 */
[----:B--2---:R-:W-:-:S04]  /*14580*/  UIADD3 UR6, UP0, UPT, UR6, 0x400, URZ ;  /* 0x0000040006067890 */ /* 0x004fc8000ff1e0ff */
[----:B------:R-:W-:-:S09]  /*14590*/  UIADD3.X UR7, UPT, UPT, URZ, UR7, URZ, UP0, !UPT ;  /* 0x00000007ff077290 */ /* 0x000fd200087fe4ff */
[----:B------:R2:W-:Y:S01]  /*145a0*/  UTMASTG.5D [UR16], [UR6] ;  /* 0x00000010060073b5 */ /* 0x0005e20008020000 */
[----:B------:R0:W-:Y:S01]  /*145b0*/  UTMACMDFLUSH ;  /* 0x00000000000079b7 */ /* 0x0001e20000000000 */
[----:B--2---:R-:W-:Y:S05]  /*145c0*/  BRA.U UP6, `(.L_x_354) ;  /* 0x0000000106047547 */ /* 0x004fea000b800000 */
[----:B------:R-:W-:Y:S05]  /*145d0*/  BPT.TRAP 0x1 ;  /* 0x000000040000795c */ /* 0x000fea0000300000 */
.L_x_354:
[----:B------:R-:W2:Y:S02]  /*145e0*/  SYNCS.PHASECHK.TRANS64.TRYWAIT P0, [UR16+0xe0b8], R3 ;  /* 0x00e0b803ff0075a7 */ /* 0x000ea40008001110 */
[----:B--2---:R-:W-:Y:S05]  /*145f0*/  @!P0 BRA `(.L_x_355) ;  /* 0x0000001800208947 */ /* 0x004fea0003800000 */
.L_x_448:
[----:B------:R-:W2:Y:S01]  /*14600*/  LDCU.64 UR6, c[0x0][0x348] ;  /* 0x00006900ff0677ac */ /* 0x000ea20008000a00 */
[----:B------:R-:W-:Y:S02]  /*14610*/  UIADD3 UR10, UPT, UPT, UR18, 0x80, URZ ;  /* 0x00000080120a7890 */ /* 0x000fe4000fffe0ff */
[----:B------:R-:W-:Y:S01]  /*14620*/  UIADD3 UR8, UPT, UPT, UR16, 0x4000, URZ ;  /* 0x0000400010087890 */ /* 0x000fe2000fffe0ff */
[----:B------:R-:W-:Y:S01]  /*14630*/  UMOV UR9, URZ ;  /* 0x000000ff00097c82 */ /* 0x000fe20008000000 */
[----:B------:R-:W-:Y:S01]  /*14640*/  UMOV UR11, UR19 ;  /* 0x00000013000b7c82 */ /* 0x000fe20008000000 */
[----:B------:R-:W-:Y:S01]  /*14650*/  UMOV UR12, UR20 ;  /* 0x00000014000c7c82 */ /* 0x000fe20008000000 */
[----:B------:R-:W-:Y:S01]  /*14660*/  UMOV UR13, UR21 ;  /* 0x00000015000d7c82 */ /* 0x000fe20008000000 */
[----:B--2---:R-:W-:-:S04]  /*14670*/  UIADD3 UR6, UP0, UPT, UR6, 0x400, URZ ;  /* 0x0000040006067890 */ /* 0x004fc8000ff1e0ff */
[----:B------:R-:W-:-:S09]  /*14680*/  UIADD3.X UR7, UPT, UPT, URZ, UR7, URZ, UP0, !UPT ;  /* 0x00000007ff077290 */ /* 0x000fd200087fe4ff */
[----:B------:R2:W-:Y:S01]  /*14690*/  UTMASTG.5D [UR8], [UR6] ;  /* 0x00000008060073b5 */ /* 0x0005e20008020000 */
[----:B------:R0:W-:Y:S01]  /*146a0*/  UTMACMDFLUSH ;  /* 0x00000000000079b7 */ /* 0x0001e20000000000 */
[----:B------:R-:W-:-:S04]  /*146b0*/  DEPBAR.LE SB0, 0x1 ;  /* 0x000080400000791a */ /* 0x000fc80000000000 */
[----:B--2---:R-:W-:Y:S05]  /*146c0*/  BRA.U UP6, `(.L_x_356) ;  /* 0x0000000106047547 */ /* 0x004fea000b800000 */
[----:B------:R-:W-:Y:S05]  /*146d0*/  BPT.TRAP 0x1 ;  /* 0x000000040000795c */ /* 0x000fea0000300000 */
.L_x_356:
[----:B------:R-:W-:-:S04]  /*146e0*/  UIADD3 UR5, UPT, UPT, UR16, 0xe0c0, URZ ;  /* 0x0000e0c010057890 */ /* 0x000fc8000fffe0ff */
[----:B------:R-:W-:-:S09]  /*146f0*/  UPRMT UR5, UR4, 0x654, UR5 ;  /* 0x0000065404057896 */ /* 0x000fd20008000005 */
[----:B------:R-:W-:Y:S01]  /*14700*/  SYNCS.ARRIVE.TRANS64.RED.A1T0 RZ, [UR5], RZ ;  /* 0x000000ffffff79a7 */ /* 0x000fe20008100405 */
[----:B------:R-:W-:-:S04]  /*14710*/  DEPBAR.LE SB0, 0x0 ;  /* 0x000080000000791a */ /* 0x000fc80000000000 */
[----:B------:R-:W-:Y:S05]  /*14720*/  BRA.U UP6, `(.L_x_357) ;  /* 0x0000000106047547 */ /* 0x000fea000b800000 */
[----:B------:R-:W-:Y:S05]  /*14730*/  BPT.TRAP 0x1 ;  /* 0x000000040000795c */ /* 0x000fea0000300000 */
.L_x_357:
[----:B------:R-:W-:Y:S01]  /*14740*/  UIADD3 UR5, UPT, UPT, UR16, 0xe0c8, URZ ;  /* 0x0000e0c810057890 */ /* 0x000fe2000fffe0ff */
[----:B------:R-:W-:Y:S02]  /*14750*/  IMAD.MOV.U32 R2, RZ, RZ, 0xffff ;  /* 0x0000ffffff027424 */ /* 0x000fe400078e00ff */
[----:B-1----:R-:W-:Y:S01]  /*14760*/  IMAD.MOV.U32 R0, RZ, RZ, 0x1 ;  /* 0x00000001ff007424 */ /* 0x002fe200078e00ff */
[----:B------:R-:W-:-:S09]  /*14770*/  UPRMT UR5, UR4, 0x654, UR5 ;  /* 0x0000065404057896 */ /* 0x000fd20008000005 */
[----:B------:R-:W-:Y:S01]  /*14780*/  SYNCS.ARRIVE.TRANS64.RED.A1T0 RZ, [UR5], RZ ;  /* 0x000000ffffff79a7 */ /* 0x000fe20008100405 */
[----:B------:R-:W1:Y:S01]  /*14790*/  LDS R3, [UR16+0xe0e0] ;  /* 0x00e0e010ff037984 */ /* 0x000e620008000800 */
[----:B------:R-:W-:Y:S02]  /*147a0*/  UMOV UR6, 0x40 ;  /* 0x0000004000067882 */ /* 0x000fe40000000000 */
[----:B------:R-:W-:Y:S01]  /*147b0*/  ULEA UR6, UR4, UR6, 0x18 ;  /* 0x0000000604067291 */ /* 0x000fe2000f8ec0ff */
[----:B------:R-:W-:-:S08]  /*147c0*/  NOP ;  /* 0x0000000000007918 */ /* 0x000fd00000000000 */
[----:B------:R-:W2:Y:S01]  /*147d0*/  LDS R5, [UR6+0x14] ;  /* 0x00001406ff057984 */ /* 0x000ea20008000800 */
[----:B-1----:R-:W-:-:S04]  /*147e0*/  LOP3.LUT R3, R3, 0xffff, RZ, 0xc0, !PT ;  /* 0x0000ffff03037812 */ /* 0x002fc800078ec0ff */
[----:B------:R-:W-:-:S04]  /*147f0*/  SHF.R.U32.HI R3, RZ, 0x5, R3 ;  /* 0x00000005ff037819 */ /* 0x000fc80000011603 */
[-C--:B------:R-:W-:Y:S02]  /*14800*/  SHF.L.U32 R2, R2, R3.reuse, RZ ;  /* 0x0000000302027219 */ /* 0x080fe400000006ff */
[----:B------:R-:W-:Y:S02]  /*14810*/  SHF.L.U32 R3, R0, R3, RZ ;  /* 0x0000000300037219 */ /* 0x000fe400000006ff */
[----:B--2---:R-:W-:-:S04]  /*14820*/  LOP3.LUT R5, R5, R2, RZ, 0xc0, !PT ;  /* 0x0000000205057212 */ /* 0x004fc800078ec0ff */
[----:B------:R-:W-:-:S13]  /*14830*/  ISETP.NE.AND P0, PT, R5, R2, PT ;  /* 0x000000020500720c */ /* 0x000fda0003f05270 */
[----:B------:R-:W-:Y:S05]  /*14840*/  @P0 BRA `(.L_x_358) ;  /* 0x00000000005c0947 */ /* 0x000fea0003800000 */
[----:B------:R-:W1:Y:S02]  /*14850*/  LDS R0, [UR6+0x18] ;  /* 0x00001806ff007984 */ /* 0x000e640008000800 */
[----:B-1----:R-:W-:-:S04]  /*14860*/  LOP3.LUT R0, R0, R3, RZ, 0xc0, !PT ;  /* 0x0000000300007212 */ /* 0x002fc800078ec0ff */
[----:B------:R-:W-:-:S13]  /*14870*/  ISETP.NE.AND P0, PT, R0, R3, PT ;  /* 0x000000030000720c */ /* 0x000fda0003f05270 */
[----:B------:R-:W-:Y:S05]  /*14880*/  @P0 BRA `(.L_x_359) ;  /* 0x0000000000400947 */ /* 0x000fea0003800000 */
[----:B------:R-:W-:Y:S01]  /*14890*/  R2UR UR8, R2 ;  /* 0x00000000020872ca */ /* 0x000fe200000e0000 */
[----:B------:R-:W-:Y:S01]  /*148a0*/  VOTEU.ANY UR7, UPT, PT ;  /* 0x0000000000077886 */ /* 0x000fe200038e0100 */
[----:B------:R-:W1:Y:S01]  /*148b0*/  S2R R2, SR_LANEID ;  /* 0x0000000000027919 */ /* 0x000e620000000000 */
[----:B------:R-:W-:Y:S01]  /*148c0*/  LOP3.LUT R4, RZ, R3, RZ, 0x33, !PT ;  /* 0x00000003ff047212 */ /* 0x000fe200078e33ff */
[----:B------:R-:W-:-:S03]  /*148d0*/  UFLO.U32 UR7, UR7 ;  /* 0x00000007000772bd */ /* 0x000fc600080e0000 */
[----:B------:R-:W2:Y:S06]  /*148e0*/  REDUX UR4, R4 ;  /* 0x00000000040473c4 */ /* 0x000eac0000000000 */
[----:B------:R-:W-:-:S06]  /*148f0*/  ULOP3.LUT UR8, URZ, UR8, URZ, 0x33, !UPT ;  /* 0x00000008ff087292 */ /* 0x000fcc000f8e33ff */
[----:B------:R-:W-:-:S04]  /*14900*/  IMAD.U32 R0, RZ, RZ, UR8 ;  /* 0x00000008ff007e24 */ /* 0x000fc8000f8e00ff */
[----:B------:R-:W3:Y:S02]  /*14910*/  REDUX UR5, R0 ;  /* 0x00000000000573c4 */ /* 0x000ee40000000000 */
[----:B------:R4:W-:Y:S01]  /*14920*/  UTCATOMSWS.AND URZ, UR8 ;  /* 0x0000000800ff79e3 */ /* 0x0009e20008000000 */
[----:B-1----:R-:W-:Y:S01]  /*14930*/  ISETP.EQ.U32.AND P0, PT, R2, UR7, PT ;  /* 0x0000000702007c0c */ /* 0x002fe2000bf02070 */
[----:B--2---:R-:W-:Y:S02]  /*14940*/  IMAD.U32 R2, RZ, RZ, UR4 ;  /* 0x00000004ff027e24 */ /* 0x004fe4000f8e00ff */
[----:B---3--:R-:W-:-:S10]  /*14950*/  IMAD.U32 R3, RZ, RZ, UR5 ;  /* 0x00000005ff037e24 */ /* 0x008fd4000f8e00ff */
[----:B------:R4:W-:Y:S04]  /*14960*/  @P0 ATOMS.AND RZ, [UR6+0x14], R3 ;  /* 0x00001403ffff098c */ /* 0x0009e8000a800006 */
[----:B------:R4:W-:Y:S01]  /*14970*/  @P0 ATOMS.AND RZ, [UR6+0x18], R2 ;  /* 0x00001802ffff098c */ /* 0x0009e2000a800006 */
[----:B------:R-:W-:Y:S05]  /*14980*/  BRA `(.L_x_360) ;  /* 0x0000000000147947 */ /* 0x000fea0003800000 */
.L_x_359:
[----:B------:R-:W-:Y:S02]  /*14990*/  MOV R2, 0x149b0 ;  /* 0x000149b000027802 */ /* 0x000fe40000000f00 */
[----:B------:R-:W-:Y:S05]  /*149a0*/  CALL.REL.NOINC `($__internal_0_$__cuda_sm10x_tcgen05_guardrail_trap_col_being_dealloced_not_returned_by_alloc) ;  /* 0x00000014004c7944 */ /* 0x000fea0003c00000 */
[----:B------:R-:W-:Y:S05]  /*149b0*/  BRA `(.L_x_360) ;  /* 0x0000000000087947 */ /* 0x000fea0003800000 */
.L_x_358:
[----:B------:R-:W-:Y:S02]  /*149c0*/  MOV R2, 0x149e0 ;  /* 0x000149e000027802 */ /* 0x000fe40000000f00 */
[----:B------:R-:W-:Y:S05]  /*149d0*/  CALL.REL.NOINC `($__internal_2_$__cuda_sm10x_tcgen05_guardrail_trap_unallocated_columns_being_dealloced) ;  /* 0x0000001400587944 */ /* 0x000fea0003c00000 */
.L_x_360:
[----:B------:R-:W-:Y:S01]  /*149e0*/  NOP ;  /* 0x0000000000007918 */ /* 0x000fe20000000000 */
[----:B----4-:R-:W-:Y:S05]  /*149f0*/  EXIT ;  /* 0x000000000000794d */ /* 0x010fea0003800000 */
.L_x_35:
[----:B------:R-:W-:-:S07]  /*14a00*/  MOV R0, UR4 ;  /* 0x0000000400007c02 */ /* 0x000fce0008000f00 */
.L_x_361:
[----:B-1----:R1:W2:Y:S02]  /*14a10*/  SYNCS.PHASECHK.TRANS64.TRYWAIT P0, [R0+URZ+0xe000], R3 ;  /* 0x00e00003000075a7 */ /* 0x0022a400080011ff */
[----:B--2---:R-:W-:Y:S05]  /*14a20*/  @!P0 NANOSLEEP.SYNCS 0x989680 ;  /* 0x009896800000895d */ /* 0x004fea0003900000 */
[----:B------:R-:W2:Y:S02]  /*14a30*/  @!P0 SYNCS.PHASECHK.TRANS64 P0, [R0+URZ+0xe000], R3 ;  /* 0x00e00003000085a7 */ /* 0x000ea400080010ff */
[----:B--2---:R-:W-:Y:S05]  /*14a40*/  @!P0 BRA `(.L_x_361) ;  /* 0xfffffffc00f08947 */ /* 0x004fea000383ffff */
[----:B------:R-:W-:Y:S05]  /*14a50*/  BRA `(.L_x_362) ;  /* 0xfffffed000407947 */ /* 0x000fea000383ffff */
.L_x_37:
[----:B-1----:R-:W-:-:S07]  /*14a60*/  MOV R0, UR4 ;  /* 0x0000000400007c02 */ /* 0x002fce0008000f00 */
.L_x_363:
[----:B-1----:R1:W2:Y:S02]  /*14a70*/  SYNCS.PHASECHK.TRANS64.TRYWAIT P0, [R0+URZ+0xe020], R3 ;  /* 0x00e02003000075a7 */ /* 0x0022a400080011ff */
[----:B--2---:R-:W-:Y:S05]  /*14a80*/  @!P0 NANOSLEEP.SYNCS 0x989680 ;  /* 0x009896800000895d */ /* 0x004fea0003900000 */
[----:B------:R-:W2:Y:S02]  /*14a90*/  @!P0 SYNCS.PHASECHK.TRANS64 P0, [R0+URZ+0xe020], R3 ;  /* 0x00e02003000085a7 */ /* 0x000ea400080010ff */
[----:B--2---:R-:W-:Y:S05]  /*14aa0*/  @!P0 BRA `(.L_x_363) ;  /* 0xfffffffc00f08947 */ /* 0x004fea000383ffff */
[----:B------:R-:W-:Y:S05]  /*14ab0*/  BRA `(.L_x_364) ;  /* 0xfffffed0003c7947 */ /* 0x000fea000383ffff */
.L_x_39:
[----:B------:R-:W-:-:S07]  /*14ac0*/  MOV R5, UR4 ;  /* 0x0000000400057c02 */ /* 0x000fce0008000f00 */
.L_x_365:
[----:B--2---:R2:W3:Y:S02]  /*14ad0*/  SYNCS.PHASECHK.TRANS64.TRYWAIT P0, [R5+URZ+0xe058], R2 ;  /* 0x00e05802050075a7 */ /* 0x0044e400080011ff */
[----:B---3--:R-:W-:Y:S05]  /*14ae0*/  @!P0 NANOSLEEP.SYNCS 0x989680 ;  /* 0x009896800000895d */ /* 0x008fea0003900000 */
[----:B------:R-:W3:Y:S02]  /*14af0*/  @!P0 SYNCS.PHASECHK.TRANS64 P0, [R5+URZ+0xe058], R2 ;  /* 0x00e05802050085a7 */ /* 0x000ee400080010ff */
[----:B---3--:R-:W-:Y:S05]  /*14b00*/  @!P0 BRA `(.L_x_365) ;  /* 0xfffffffc00f08947 */ /* 0x008fea000383ffff */
[----:B------:R-:W-:Y:S05]  /*14b10*/  BRA `(.L_x_366) ;  /* 0xfffffed000407947 */ /* 0x000fea000383ffff */
.L_x_43:
[----:B------:R-:W-:-:S07]  /*14b20*/  MOV R0, UR4 ;  /* 0x0000000400007c02 */ /* 0x000fce0008000f00 */
.L_x_367:
[----:B-1----:R1:W3:Y:S02]  /*14b30*/  SYNCS.PHASECHK.TRANS64.TRYWAIT P0, [R0+URZ+0xe008], R3 ;  /* 0x00e00803000075a7 */ /* 0x0022e400080011ff */
[----:B---3--:R-:W-:Y:S05]  /*14b40*/  @!P0 NANOSLEEP.SYNCS 0x989680 ;  /* 0x009896800000895d */ /* 0x008fea0003900000 */
[----:B------:R-:W3:Y:S02]  /*14b50*/  @!P0 SYNCS.PHASECHK.TRANS64 P0, [R0+URZ+0xe008], R3 ;  /* 0x00e00803000085a7 */ /* 0x000ee400080010ff */
[----:B---3--:R-:W-:Y:S05]  /*14b60*/  @!P0 BRA `(.L_x_367) ;  /* 0xfffffffc00f08947 */ /* 0x008fea000383ffff */
[----:B------:R-:W-:Y:S05]  /*14b70*/  BRA `(.L_x_368) ;  /* 0xfffffed000cc7947 */ /* 0x000fea000383ffff */
.L_x_45:
[----:B--2---:R-:W-:-:S07]  /*14b80*/  MOV R5, UR4 ;  /* 0x0000000400057c02 */ /* 0x004fce0008000f00 */
.L_x_369:
[----:B--2---:R2:W3:Y:S02]  /*14b90*/  SYNCS.PHASECHK.TRANS64.TRYWAIT P0, [R5+URZ+0xe068], R2 ;  /* 0x00e06802050075a7 */ /* 0x0044e400080011ff */
[----:B---3--:R-:W-:Y:S05]  /*14ba0*/  @!P0 NANOSLEEP.SYNCS 0x989680 ;  /* 0x009896800000895d */ /* 0x008fea0003900000 */
[----:B------:R-:W3:Y:S02]  /*14bb0*/  @!P0 SYNCS.PHASECHK.TRANS64 P0, [R5+URZ+0xe068], R2 ;  /* 0x00e06802050085a7 */ /* 0x000ee400080010ff */
[----:B---3--:R-:W-:Y:S05]  /*14bc0*/  @!P0 BRA `(.L_x_369) ;  /* 0xfffffffc00f08947 */ /* 0x008fea000383ffff */
[----:B------:R-:W-:Y:S05]  /*14bd0*/  BRA `(.L_x_370) ;  /* 0xfffffed000c87947 */ /* 0x000fea000383ffff */
.L_x_49:
[----:B------:R-:W-:-:S07]  /*14be0*/  MOV R0, UR4 ;  /* 0x0000000400007c02 */ /* 0x000fce0008000f00 */
.L_x_371:
[----:B---3--:R3:W4:Y:S02]  /*14bf0*/  SYNCS.PHASECHK.TRANS64.TRYWAIT P0, [R0+URZ+0xe028], R3 ;  /* 0x00e02803000075a7 */ /* 0x00872400080011ff */
[----:B----4-:R-:W-:Y:S05]  /*14c00*/  @!P0 NANOSLEEP.SYNCS 0x989680 ;  /* 0x009896800000895d */ /* 0x010fea0003900000 */
[----:B------:R-:W4:Y:S02]  /*14c10*/  @!P0 SYNCS.PHASECHK.TRANS64 P0, [R0+URZ+0xe028], R3 ;  /* 0x00e02803000085a7 */ /* 0x000f2400080010ff */
[----:B----4-:R-:W-:Y:S05]  /*14c20*/  @!P0 BRA `(.L_x_371) ;  /* 0xfffffffc00f08947 */ /* 0x010fea000383ffff */
[----:B------:R-:W-:Y:S05]  /*14c30*/  BRA `(.L_x_372) ;  /* 0xfffffed400547947 */ /* 0x000fea000383ffff */
.L_x_51:
[----:B--2---:R-:W-:-:S07]  /*14c40*/  MOV R5, UR4 ;  /* 0x0000000400057c02 */ /* 0x004fce0008000f00 */
.L_x_373:
[----:B--2---:R2:W4:Y:S02]  /*14c50*/  SYNCS.PHASECHK.TRANS64.TRYWAIT P0, [R5+URZ+0xe0a0], R2 ;  /* 0x00e0a002050075a7 */ /* 0x00452400080011ff */
[----:B----4-:R-:W-:Y:S05]  /*14c60*/  @!P0 NANOSLEEP.SYNCS 0x989680 ;  /* 0x009896800000895d */ /* 0x010fea0003900000 */
[----:B------:R-:W4:Y:S02]  /*14c70*/  @!P0 SYNCS.PHASECHK.TRANS64 P0, [R5+URZ+0xe0a0], R2 ;  /* 0x00e0a002050085a7 */ /* 0x000f2400080010ff */
[----:B----4-:R-:W-:Y:S05]  /*14c80*/  @!P0 BRA `(.L_x_373) ;  /* 0xfffffffc00f08947 */ /* 0x010fea000383ffff */
[----:B------:R-:W-:Y:S05]  /*14c90*/  BRA `(.L_x_374) ;  /* 0xfffffed4004c7947 */ /* 0x000fea000383ffff */
.L_x_53:
[----:B---3--:R-:W-:-:S07]  /*14ca0*/  MOV R0, UR4 ;  /* 0x0000000400007c02 */ /* 0x008fce0008000f00 */
.L_x_375:
[----:B---3--:R3:W4:Y:S02]  /*14cb0*/  SYNCS.PHASECHK.TRANS64.TRYWAIT P0, [R0+URZ+0xe058], R3 ;  /* 0x00e05803000075a7 */ /* 0x00872400080011ff */
[----:B----4-:R-:W-:Y:S05]  /*14cc0*/  @!P0 NANOSLEEP.SYNCS 0x989680 ;  /* 0x009896800000895d */ /* 0x010fea0003900000 */
[----:B------:R-:W4:Y:S02]  /*14cd0*/  @!P0 SYNCS.PHASECHK.TRANS64 P0, [R0+URZ+0xe058], R3 ;  /* 0x00e05803000085a7 */ /* 0x000f2400080010ff */
[----:B----4-:R-:W-:Y:S05]  /*14ce0*/  @!P0 BRA `(.L_x_375) ;  /* 0xfffffffc00f08947 */ /* 0x010fea000383ffff */
[----:B------:R-:W-:Y:S05]  /*14cf0*/  BRA `(.L_x_376) ;  /* 0xfffffed400447947 */ /* 0x000fea000383ffff */
.L_x_57:
[----:B------:R-:W-:Y:S07]  /*14d00*/  MOV R0, UR8 ;  /* 0x0000000800007c02 */ /* 0x000fee0008000f00 */
.L_x_377:
[----:B--2---:R2:W3:Y:S02]  /*14d10*/  SYNCS.PHASECHK.TRANS64.TRYWAIT P0, [R0+URZ+0xe020], R3 ;  /* 0x00e02003000075a7 */ /* 0x0044e400080011ff */
[----:B---3--:R-:W-:Y:S05]  /*14d20*/  @!P0 NANOSLEEP.SYNCS 0x989680 ;  /* 0x009896800000895d */ /* 0x008fea0003900000 */
[----:B------:R-:W3:Y:S02]  /*14d30*/  @!P0 SYNCS.PHASECHK.TRANS64 P0, [R0+URZ+0xe020], R3 ;  /* 0x00e02003000085a7 */ /* 0x000ee400080010ff */
[----:B---3--:R-:W-:Y:S05]  /*14d40*/  @!P0 BRA `(.L_x_377) ;  /* 0xfffffffc00f08947 */ /* 0x008fea000383ffff */
[----:B------:R-:W-:Y:S05]  /*14d50*/  BRA `(.L_x_378) ;  /* 0xfffffed8002c7947 */ /* 0x000fea000383ffff */
.L_x_60:
[----:B------:R-:W-:Y:S07]  /*14d60*/  MOV R0, UR4 ;  /* 0x0000000400007c02 */ /* 0x000fee0008000f00 */
.L_x_379:
[----:B--2---:R2:W3:Y:S02]  /*14d70*/  SYNCS.PHASECHK.TRANS64.TRYWAIT P0, [R0+URZ+0xe0a8], R3 ;  /* 0x00e0a803000075a7 */ /* 0x0044e400080011ff */
[----:B---3--:R-:W-:Y:S05]  /*14d80*/  @!P0 NANOSLEEP.SYNCS 0x989680 ;  /* 0x009896800000895d */ /* 0x008fea0003900000 */
[----:B------:R-:W3:Y:S02]  /*14d90*/  @!P0 SYNCS.PHASECHK.TRANS64 P0, [R0+URZ+0xe0a8], R3 ;  /* 0x00e0a803000085a7 */ /* 0x000ee400080010ff */
[----:B---3--:R-:W-:Y:S05]  /*14da0*/  @!P0 BRA `(.L_x_379) ;  /* 0xfffffffc00f08947 */ /* 0x008fea000383ffff */
[----:B------:R-:W-:Y:S05]  /*14db0*/  BRA `(.L_x_380) ;  /* 0xfffffed800d47947 */ /* 0x000fea000383ffff */
.L_x_62:
[----:B------:R-:W-:Y:S07]  /*14dc0*/  MOV R0, UR4 ;  /* 0x0000000400007c02 */ /* 0x000fee0008000f00 */
.L_x_381:
[----:B--2---:R2:W3:Y:S02]  /*14dd0*/  SYNCS.PHASECHK.TRANS64.TRYWAIT P0, [R0+URZ+0xe068], R3 ;  /* 0x00e06803000075a7 */ /* 0x0044e400080011ff */
[----:B---3--:R-:W-:Y:S05]  /*14de0*/  @!P0 NANOSLEEP.SYNCS 0x989680 ;  /* 0x009896800000895d */ /* 0x008fea0003900000 */
[----:B------:R-:W3:Y:S02]  /*14df0*/  @!P0 SYNCS.PHASECHK.TRANS64 P0, [R0+URZ+0xe068], R3 ;  /* 0x00e06803000085a7 */ /* 0x000ee400080010ff */
[----:B---3--:R-:W-:Y:S05]  /*14e00*/  @!P0 BRA `(.L_x_381) ;  /* 0xfffffffc00f08947 */ /* 0x008fea000383ffff */
[----:B------:R-:W-:Y:S05]  /*14e10*/  BRA `(.L_x_382) ;  /* 0xfffffed800d07947 */ /* 0x000fea000383ffff */
.L_x_68:
[----:B------:R-:W-:Y:S07]  /*14e20*/  MOV R0, UR8 ;  /* 0x0000000800007c02 */ /* 0x000fee0008000f00 */
.L_x_383:
[----:B--2---:R2:W3:Y:S02]  /*14e30*/  SYNCS.PHASECHK.TRANS64.TRYWAIT P0, [R0+URZ+0xe020], R3 ;  /* 0x00e02003000075a7 */ /* 0x0044e400080011ff */
[----:B---3--:R-:W-:Y:S05]  /*14e40*/  @!P0 NANOSLEEP.SYNCS 0x989680 ;  /* 0x009896800000895d */ /* 0x008fea0003900000 */
[----:B------:R-:W3:Y:S02]  /*14e50*/  @!P0 SYNCS.PHASECHK.TRANS64 P0, [R0+URZ+0xe020], R3 ;  /* 0x00e02003000085a7 */ /* 0x000ee400080010ff */
[----:B---3--:R-:W-:Y:S05]  /*14e60*/  @!P0 BRA `(.L_x_383) ;  /* 0xfffffffc00f08947 */ /* 0x008fea000383ffff */
[----:B------:R-:W-:Y:S05]  /*14e70*/  BRA `(.L_x_384) ;  /* 0xfffffee0004c7947 */ /* 0x000fea000383ffff */
.L_x_70:
[----:B------:R-:W-:Y:S07]  /*14e80*/  MOV R0, UR4 ;  /* 0x0000000400007c02 */ /* 0x000fee0008000f00 */
.L_x_385:
[----:B--2---:R2:W3:Y:S02]  /*14e90*/  SYNCS.PHASECHK.TRANS64.TRYWAIT P0, [R0+URZ+0xe0a0], R3 ;  /* 0x00e0a003000075a7 */ /* 0x0044e400080011ff */
[----:B---3--:R-:W-:Y:S05]  /*14ea0*/  @!P0 NANOSLEEP.SYNCS 0x989680 ;  /* 0x009896800000895d */ /* 0x008fea0003900000 */
[----:B------:R-:W3:Y:S02]  /*14eb0*/  @!P0 SYNCS.PHASECHK.TRANS64 P0, [R0+URZ+0xe0a0], R3 ;  /* 0x00e0a003000085a7 */ /* 0x000ee400080010ff */
[----:B---3--:R-:W-:Y:S05]  /*14ec0*/  @!P0 BRA `(.L_x_385) ;  /* 0xfffffffc00f08947 */ /* 0x008fea000383ffff */
[----:B------:R-:W-:Y:S05]  /*14ed0*/  BRA `(.L_x_386) ;  /* 0xfffffee000487947 */ /* 0x000fea000383ffff */
.L_x_72:
[----:B------:R-:W-:Y:S07]  /*14ee0*/  MOV R0, UR4 ;  /* 0x0000000400007c02 */ /* 0x000fee0008000f00 */
.L_x_387:
[----:B--2---:R2:W3:Y:S02]  /*14ef0*/  SYNCS.PHASECHK.TRANS64.TRYWAIT P0, [R0+URZ+0xe058], R3 ;  /* 0x00e05803000075a7 */ /* 0x0044e400080011ff */
[----:B---3--:R-:W-:Y:S05]  /*14f00*/  @!P0 NANOSLEEP.SYNCS 0x989680 ;  /* 0x009896800000895d */ /* 0x008fea0003900000 */
[----:B------:R-:W3:Y:S02]  /*14f10*/  @!P0 SYNCS.PHASECHK.TRANS64 P0, [R0+URZ+0xe058], R3 ;  /* 0x00e05803000085a7 */ /* 0x000ee400080010ff */
[----:B---3--:R-:W-:Y:S05]  /*14f20*/  @!P0 BRA `(.L_x_387) ;  /* 0xfffffffc00f08947 */ /* 0x008fea000383ffff */
[----:B------:R-:W-:Y:S05]  /*14f30*/  BRA `(.L_x_388) ;  /* 0xfffffee000447947 */ /* 0x000fea000383ffff */
.L_x_80:
[----:B------:R-:W-:-:S07]  /*14f40*/  MOV R0, UR4 ;  /* 0x0000000400007c02 */ /* 0x000fce0008000f00 */
.L_x_389:
[----:B--2---:R2:W3:Y:S02]  /*14f50*/  SYNCS.PHASECHK.TRANS64.TRYWAIT P0, [R0+URZ+0xe0a8], R3 ;  /* 0x00e0a803000075a7 */ /* 0x0044e400080011ff */
[----:B---3--:R-:W-:Y:S05]  /*14f60*/  @!P0 NANOSLEEP.SYNCS 0x989680 ;  /* 0x009896800000895d */ /* 0x008fea0003900000 */
[----:B------:R-:W3:Y:S02]  /*14f70*/  @!P0 SYNCS.PHASECHK.TRANS64 P0, [R0+URZ+0xe0a8], R3 ;  /* 0x00e0a803000085a7 */ /* 0x000ee400080010ff */
[----:B---3--:R-:W-:Y:S05]  /*14f80*/  @!P0 BRA `(.L_x_389) ;  /* 0xfffffffc00f08947 */ /* 0x008fea000383ffff */
[----:B------:R-:W-:Y:S05]  /*14f90*/  BRA `(.L_x_390) ;  /* 0xfffffee400447947 */ /* 0x000fea000383ffff */
.L_x_82:
[----:B--2---:R-:W-:-:S07]  /*14fa0*/  MOV R0, UR4 ;  /* 0x0000000400007c02 */ /* 0x004fce0008000f00 */
.L_x_391:
[----:B--2---:R2:W3:Y:S02]  /*14fb0*/  SYNCS.PHASECHK.TRANS64.TRYWAIT P0, [R0+URZ+0xe068], R5 ;  /* 0x00e06805000075a7 */ /* 0x0044e400080011ff */
[----:B---3--:R-:W-:Y:S05]  /*14fc0*/  @!P0 NANOSLEEP.SYNCS 0x989680 ;  /* 0x009896800000895d */ /* 0x008fea0003900000 */
[----:B------:R-:W3:Y:S02]  /*14fd0*/  @!P0 SYNCS.PHASECHK.TRANS64 P0, [R0+URZ+0xe068], R5 ;  /* 0x00e06805000085a7 */ /* 0x000ee400080010ff */
[----:B---3--:R-:W-:Y:S05]  /*14fe0*/  @!P0 BRA `(.L_x_391) ;  /* 0xfffffffc00f08947 */ /* 0x008fea000383ffff */
[----:B------:R-:W-:Y:S05]  /*14ff0*/  BRA `(.L_x_392) ;  /* 0xfffffee400407947 */ /* 0x000fea000383ffff */
.L_x_89:
[----:B-1----:R1:W2:Y:S02]  /*15000*/  SYNCS.PHASECHK.TRANS64.TRYWAIT P0, [R17+URZ+0xe0c0], R0 ;  /* 0x00e0c000110075a7 */ /* 0x0022a400080011ff */
[----:B--2---:R-:W-:Y:S05]  /*15010*/  @!P0 NANOSLEEP.SYNCS 0x989680 ;  /* 0x009896800000895d */ /* 0x004fea0003900000 */
[----:B------:R-:W2:Y:S02]  /*15020*/  @!P0 SYNCS.PHASECHK.TRANS64 P0, [R17+URZ+0xe0c0], R0 ;  /* 0x00e0c000110085a7 */ /* 0x000ea400080010ff */
[----:B--2---:R-:W-:Y:S05]  /*15030*/  @!P0 BRA `(.L_x_89) ;  /* 0xfffffffc00f08947 */ /* 0x004fea000383ffff */
[----:B------:R-:W-:Y:S05]  /*15040*/  BRA `(.L_x_393) ;  /* 0xfffffee800707947 */ /* 0x000fea000383ffff */
.L_x_155:
[----:B-1----:R1:W5:Y:S02]  /*15050*/  SYNCS.PHASECHK.TRANS64.TRYWAIT P0, [R17+URZ+0xe0c8], R4 ;  /* 0x00e0c804110075a7 */ /* 0x00236400080011ff */
[----:B-----5:R-:W-:Y:S05]  /*15060*/  @!P0 NANOSLEEP.SYNCS 0x989680 ;  /* 0x009896800000895d */ /* 0x020fea0003900000 */
[----:B------:R-:W5:Y:S02]  /*15070*/  @!P0 SYNCS.PHASECHK.TRANS64 P0, [R17+URZ+0xe0c8], R4 ;  /* 0x00e0c804110085a7 */ /* 0x000f6400080010ff */
[----:B-----5:R-:W-:Y:S05]  /*15080*/  @!P0 BRA `(.L_x_155) ;  /* 0xfffffffc00f08947 */ /* 0x020fea000383ffff */
[----:B------:R-:W-:Y:S05]  /*15090*/  BRA `(.L_x_394) ;  /* 0xffffff2400547947 */ /* 0x000fea000383ffff */
.L_x_160:
[----:B-1----:R-:W-:-:S04]  /*150a0*/  MOV R0, UR39 ;  /* 0x0000002700007c02 */ /* 0x002fc80008000f00 */
[----:B------:R1:W2:Y:S03]  /*150b0*/  SYNCS.PHASECHK.TRANS64.TRYWAIT P0, [R0+URZ+0xe070], R3 ;  /* 0x00e07003000075a7 */ /* 0x0002a600080011ff */
[----:B--2---:R-:W-:Y:S05]  /*150c0*/  @!P0 NANOSLEEP.SYNCS 0x989680 ;  /* 0x009896800000895d */ /* 0x004fea0003900000 */
[----:B------:R-:W2:Y:S02]  /*150d0*/  @!P0 SYNCS.PHASECHK.TRANS64 P0, [R0+URZ+0xe070], R3 ;  /* 0x00e07003000085a7 */ /* 0x000ea400080010ff */
[----:B--2---:R-:W-:Y:S05]  /*150e0*/  @!P0 BRA `(.L_x_160) ;  /* 0xfffffffc00ec8947 */ /* 0x004fea000383ffff */
[----:B------:R-:W-:Y:S05]  /*150f0*/  BRA `(.L_x_395) ;  /* 0xffffff2800347947 */ /* 0x000fea000383ffff */
.L_x_163:
[----:B-1----:R-:W-:-:S04]  /*15100*/  MOV R0, UR39 ;  /* 0x0000002700007c02 */ /* 0x002fc80008000f00 */
[----:B------:R1:W2:Y:S03]  /*15110*/  SYNCS.PHASECHK.TRANS64.TRYWAIT P0, [R0+URZ+0xe080], R3 ;  /* 0x00e08003000075a7 */ /* 0x0002a600080011ff */
[----:B--2---:R-:W-:Y:S05]  /*15120*/  @!P0 NANOSLEEP.SYNCS 0x989680 ;  /* 0x009896800000895d */ /* 0x004fea0003900000 */
[----:B------:R-:W2:Y:S02]  /*15130*/  @!P0 SYNCS.PHASECHK.TRANS64 P0, [R0+URZ+0xe080], R3 ;  /* 0x00e08003000085a7 */ /* 0x000ea400080010ff */
[----:B--2---:R-:W-:Y:S05]  /*15140*/  @!P0 BRA `(.L_x_163) ;  /* 0xfffffffc00ec8947 */ /* 0x004fea000383ffff */
[----:B------:R-:W-:Y:S05]  /*15150*/  BRA `(.L_x_396) ;  /* 0xffffff28004c7947 */ /* 0x000fea000383ffff */
.L_x_166:
[----:B-1----:R-:W-:-:S04]  /*15160*/  MOV R0, UR39 ;  /* 0x0000002700007c02 */ /* 0x002fc80008000f00 */
[----:B------:R1:W2:Y:S03]  /*15170*/  SYNCS.PHASECHK.TRANS64.TRYWAIT P0, [R0+URZ+0xe070], R3 ;  /* 0x00e07003000075a7 */ /* 0x0002a600080011ff */
[----:B--2---:R-:W-:Y:S05]  /*15180*/  @!P0 NANOSLEEP.SYNCS 0x989680 ;  /* 0x009896800000895d */ /* 0x004fea0003900000 */
[----:B------:R-:W2:Y:S02]  /*15190*/  @!P0 SYNCS.PHASECHK.TRANS64 P0, [R0+URZ+0xe070], R3 ;  /* 0x00e07003000085a7 */ /* 0x000ea400080010ff */
[----:B--2---:R-:W-:Y:S05]  /*151a0*/  @!P0 BRA `(.L_x_166) ;  /* 0xfffffffc00ec8947 */ /* 0x004fea000383ffff */
[----:B------:R-:W-:Y:S05]  /*151b0*/  BRA `(.L_x_397) ;  /* 0xffffff2800d87947 */ /* 0x000fea000383ffff */
.L_x_168:
[----:B-1----:R-:W-:-:S04]  /*151c0*/  MOV R0, UR39 ;  /* 0x0000002700007c02 */ /* 0x002fc80008000f00 */
[----:B------:R1:W2:Y:S03]  /*151d0*/  SYNCS.PHASECHK.TRANS64.TRYWAIT P0, [R0+URZ+0xe090], R3 ;  /* 0x00e09003000075a7 */ /* 0x0002a600080011ff */
[----:B--2---:R-:W-:Y:S05]  /*151e0*/  @!P0 NANOSLEEP.SYNCS 0x989680 ;  /* 0x009896800000895d */ /* 0x004fea0003900000 */
[----:B------:R-:W2:Y:S02]  /*151f0*/  @!P0 SYNCS.PHASECHK.TRANS64 P0, [R0+URZ+0xe090], R3 ;  /* 0x00e09003000085a7 */ /* 0x000ea400080010ff */
[----:B--2---:R-:W-:Y:S05]  /*15200*/  @!P0 BRA `(.L_x_168) ;  /* 0xfffffffc00ec8947 */ /* 0x004fea000383ffff */
[----:B------:R-:W-:Y:S05]  /*15210*/  BRA `(.L_x_398) ;  /* 0xffffff2c00187947 */ /* 0x000fea000383ffff */
.L_x_181:
[----:B-1----:R-:W-:-:S04]  /*15220*/  MOV R0, UR39 ;  /* 0x0000002700007c02 */ /* 0x002fc80008000f00 */
[----:B------:R1:W4:Y:S03]  /*15230*/  SYNCS.PHASECHK.TRANS64.TRYWAIT P1, [R0+URZ+0xe080], R3 ;  /* 0x00e08003000075a7 */ /* 0x00032600080211ff */
[----:B----4-:R-:W-:Y:S05]  /*15240*/  @!P1 NANOSLEEP.SYNCS 0x989680 ;  /* 0x009896800000995d */ /* 0x010fea0003900000 */
[----:B------:R-:W4:Y:S02]  /*15250*/  @!P1 SYNCS.PHASECHK.TRANS64 P1, [R0+URZ+0xe080], R3 ;  /* 0x00e08003000095a7 */ /* 0x000f2400080210ff */
[----:B----4-:R-:W-:Y:S05]  /*15260*/  @!P1 BRA `(.L_x_181) ;  /* 0xfffffffc00ec9947 */ /* 0x010fea000383ffff */
[----:B------:R-:W-:Y:S05]  /*15270*/  BRA `(.L_x_399) ;  /* 0xffffff3800947947 */ /* 0x000fea000383ffff */
.L_x_184:
[----:B-1----:R-:W-:-:S04]  /*15280*/  MOV R0, UR39 ;  /* 0x0000002700007c02 */ /* 0x002fc80008000f00 */
[----:B------:R1:W4:Y:S03]  /*15290*/  SYNCS.PHASECHK.TRANS64.TRYWAIT P0, [R0+URZ+0xe098], R3 ;  /* 0x00e09803000075a7 */ /* 0x00032600080011ff */
[----:B----4-:R-:W-:Y:S05]  /*152a0*/  @!P0 NANOSLEEP.SYNCS 0x989680 ;  /* 0x009896800000895d */ /* 0x010fea0003900000 */
[----:B------:R-:W4:Y:S02]  /*152b0*/  @!P0 SYNCS.PHASECHK.TRANS64 P0, [R0+URZ+0xe098], R3 ;  /* 0x00e09803000085a7 */ /* 0x000f2400080010ff */
[----:B----4-:R-:W-:Y:S05]  /*152c0*/  @!P0 BRA `(.L_x_184) ;  /* 0xfffffffc00ec8947 */ /* 0x010fea000383ffff */
[----:B------:R-:W-:Y:S05]  /*152d0*/  BRA `(.L_x_400) ;  /* 0xffffff3c001c7947 */ /* 0x000fea000383ffff */
.L_x_199:
[----:B-1----:R-:W-:-:S04]  /*152e0*/  MOV R0, UR40 ;  /* 0x0000002800007c02 */ /* 0x002fc80008000f00 */
[----:B------:R1:W5:Y:S03]  /*152f0*/  SYNCS.PHASECHK.TRANS64.TRYWAIT P0, [R0+URZ+0xe070], R3 ;  /* 0x00e07003000075a7 */ /* 0x00036600080011ff */
[----:B-----5:R-:W-:Y:S05]  /*15300*/  @!P0 NANOSLEEP.SYNCS 0x989680 ;  /* 0x009896800000895d */ /* 0x020fea0003900000 */
[----:B------:R-:W5:Y:S02]  /*15310*/  @!P0 SYNCS.PHASECHK.TRANS64 P0, [R0+URZ+0xe070], R3 ;  /* 0x00e07003000085a7 */ /* 0x000f6400080010ff */
[----:B-----5:R-:W-:Y:S05]  /*15320*/  @!P0 BRA `(.L_x_199) ;  /* 0xfffffffc00ec8947 */ /* 0x020fea000383ffff */
[----:B------:R-:W-:Y:S05]  /*15330*/  BRA `(.L_x_401) ;  /* 0xffffff4800c07947 */ /* 0x000fea000383ffff */
.L_x_202:
[----:B-1----:R-:W-:-:S04]  /*15340*/  MOV R0, UR40 ;  /* 0x0000002800007c02 */ /* 0x002fc80008000f00 */
[----:B------:R1:W5:Y:S03]  /*15350*/  SYNCS.PHASECHK.TRANS64.TRYWAIT P0, [R0+URZ+0xe090], R3 ;  /* 0x00e09003000075a7 */ /* 0x00036600080011ff */
[----:B-----5:R-:W-:Y:S05]  /*15360*/  @!P0 NANOSLEEP.SYNCS 0x989680 ;  /* 0x009896800000895d */ /* 0x020fea0003900000 */
[----:B------:R-:W5:Y:S02]  /*15370*/  @!P0 SYNCS.PHASECHK.TRANS64 P0, [R0+URZ+0xe090], R3 ;  /* 0x00e09003000085a7 */ /* 0x000f6400080010ff */
[----:B-----5:R-:W-:Y:S05]  /*15380*/  @!P0 BRA `(.L_x_202) ;  /* 0xfffffffc00ec8947 */ /* 0x020fea000383ffff */
[----:B------:R-:W-:Y:S05]  /*15390*/  BRA `(.L_x_402) ;  /* 0xffffff4800dc7947 */ /* 0x000fea000383ffff */
.L_x_204:
[----:B-1----:R-:W-:-:S04]  /*153a0*/  MOV R0, UR40 ;  /* 0x0000002800007c02 */ /* 0x002fc80008000f00 */
[----:B------:R1:W2:Y:S03]  /*153b0*/  SYNCS.PHASECHK.TRANS64.TRYWAIT P0, [R0+URZ+0xe0c0], R5 ;  /* 0x00e0c005000075a7 */ /* 0x0002a600080011ff */
[----:B--2---:R-:W-:Y:S05]  /*153c0*/  @!P0 NANOSLEEP.SYNCS 0x989680 ;  /* 0x009896800000895d */ /* 0x004fea0003900000 */
[----:B------:R-:W2:Y:S02]  /*153d0*/  @!P0 SYNCS.PHASECHK.TRANS64 P0, [R0+URZ+0xe0c0], R5 ;  /* 0x00e0c005000085a7 */ /* 0x000ea400080010ff */
[----:B--2---:R-:W-:Y:S05]  /*153e0*/  @!P0 BRA `(.L_x_204) ;  /* 0xfffffffc00ec8947 */ /* 0x004fea000383ffff */
[----:B------:R-:W-:Y:S05]  /*153f0*/  BRA `(.L_x_403) ;  /* 0xffffff4800e47947 */ /* 0x000fea000383ffff */
.L_x_216:
[----:B---3--:R-:W-:-:S04]  /*15400*/  MOV R0, UR40 ;  /* 0x0000002800007c02 */ /* 0x008fc80008000f00 */
[----:B------:R3:W1:Y:S03]  /*15410*/  SYNCS.PHASECHK.TRANS64.TRYWAIT P1, [R0+URZ+0xe080], R3 ;  /* 0x00e08003000075a7 */ /* 0x00066600080211ff */
[----:B-1----:R-:W-:Y:S05]  /*15420*/  @!P1 NANOSLEEP.SYNCS 0x989680 ;  /* 0x009896800000995d */ /* 0x002fea0003900000 */
[----:B------:R-:W1:Y:S02]  /*15430*/  @!P1 SYNCS.PHASECHK.TRANS64 P1, [R0+URZ+0xe080], R3 ;  /* 0x00e08003000095a7 */ /* 0x000e6400080210ff */
[----:B-1----:R-:W-:Y:S05]  /*15440*/  @!P1 BRA `(.L_x_216) ;  /* 0xfffffffc00ec9947 */ /* 0x002fea000383ffff */
[----:B------:R-:W-:Y:S05]  /*15450*/  BRA `(.L_x_404) ;  /* 0xffffff5c00c07947 */ /* 0x000fea000383ffff */
.L_x_220:
[----:B-1----:R-:W-:-:S04]  /*15460*/  MOV R0, UR40 ;  /* 0x0000002800007c02 */ /* 0x002fc80008000f00 */
[----:B------:R1:W3:Y:S03]  /*15470*/  SYNCS.PHASECHK.TRANS64.TRYWAIT P0, [R0+URZ+0xe098], R3 ;  /* 0x00e09803000075a7 */ /* 0x0002e600080011ff */
[----:B---3--:R-:W-:Y:S05]  /*15480*/  @!P0 NANOSLEEP.SYNCS 0x989680 ;  /* 0x009896800000895d */ /* 0x008fea0003900000 */
[----:B------:R-:W3:Y:S02]  /*15490*/  @!P0 SYNCS.PHASECHK.TRANS64 P0, [R0+URZ+0xe098], R3 ;  /* 0x00e09803000085a7 */ /* 0x000ee400080010ff */
[----:B---3--:R-:W-:Y:S05]  /*154a0*/  @!P0 BRA `(.L_x_220) ;  /* 0xfffffffc00ec8947 */ /* 0x008fea000383ffff */
[----:B------:R-:W-:Y:S05]  /*154b0*/  BRA `(.L_x_405) ;  /* 0xffffff6000287947 */ /* 0x000fea000383ffff */
.L_x_222:
[----:B-1----:R-:W-:-:S04]  /*154c0*/  MOV R0, UR40 ;  /* 0x0000002800007c02 */ /* 0x002fc80008000f00 */
[----:B------:R1:W3:Y:S03]  /*154d0*/  SYNCS.PHASECHK.TRANS64.TRYWAIT P0, [R0+URZ+0xe0c8], R3 ;  /* 0x00e0c803000075a7 */ /* 0x0002e600080011ff */
[----:B---3--:R-:W-:Y:S05]  /*154e0*/  @!P0 NANOSLEEP.SYNCS 0x989680 ;  /* 0x009896800000895d */ /* 0x008fea0003900000 */
[----:B------:R-:W3:Y:S02]  /*154f0*/  @!P0 SYNCS.PHASECHK.TRANS64 P0, [R0+URZ+0xe0c8], R3 ;  /* 0x00e0c803000085a7 */ /* 0x000ee400080010ff */
[----:B---3--:R-:W-:Y:S05]  /*15500*/  @!P0 BRA `(.L_x_222) ;  /* 0xfffffffc00ec8947 */ /* 0x008fea000383ffff */
[----:B------:R-:W-:Y:S05]  /*15510*/  BRA `(.L_x_406) ;  /* 0xffffff6000307947 */ /* 0x000fea000383ffff */
.L_x_234:
[----:B-1----:R-:W-:-:S04]  /*15520*/  MOV R0, UR56 ;  /* 0x0000003800007c02 */ /* 0x002fc80008000f00 */
[----:B------:R1:W2:Y:S03]  /*15530*/  SYNCS.PHASECHK.TRANS64.TRYWAIT P0, [R0+URZ], R3 ;  /* 0x00000003000075a7 */ /* 0x0002a600080011ff */
[----:B--2---:R-:W-:Y:S05]  /*15540*/  @!P0 NANOSLEEP.SYNCS 0x989680 ;  /* 0x009896800000895d */ /* 0x004fea0003900000 */
[----:B------:R-:W2:Y:S02]  /*15550*/  @!P0 SYNCS.PHASECHK.TRANS64 P0, [R0+URZ], R3 ;  /* 0x00000003000085a7 */ /* 0x000ea400080010ff */
[----:B--2---:R-:W-:Y:S05]  /*15560*/  @!P0 BRA `(.L_x_234) ;  /* 0xfffffffc00ec8947 */ /* 0x004fea000383ffff */
[----:B------:R-:W-:Y:S05]  /*15570*/  BRA `(.L_x_407) ;  /* 0xffffff74004c7947 */ /* 0x000fea000383ffff */
.L_x_237:
[----:B-1----:R-:W-:-:S04]  /*15580*/  MOV R0, UR42 ;  /* 0x0000002a00007c02 */ /* 0x002fc80008000f00 */
[----:B------:R1:W3:Y:S03]  /*15590*/  SYNCS.PHASECHK.TRANS64.TRYWAIT P1, [R0+URZ], R3 ;  /* 0x00000003000075a7 */ /* 0x0002e600080211ff */
[----:B---3--:R-:W-:Y:S05]  /*155a0*/  @!P1 NANOSLEEP.SYNCS 0x989680 ;  /* 0x009896800000995d */ /* 0x008fea0003900000 */
[----:B------:R-:W3:Y:S02]  /*155b0*/  @!P1 SYNCS.PHASECHK.TRANS64 P1, [R0+URZ], R3 ;  /* 0x00000003000095a7 */ /* 0x000ee400080210ff */
[----:B---3--:R-:W-:Y:S05]  /*155c0*/  @!P1 BRA `(.L_x_237) ;  /* 0xfffffffc00ec9947 */ /* 0x008fea000383ffff */
[----:B------:R-:W-:Y:S05]  /*155d0*/  BRA `(.L_x_408) ;  /* 0xffffff7400e87947 */ /* 0x000fea000383ffff */
.L_x_242:
[----:B-1----:R-:W-:-:S04]  /*155e0*/  MOV R4, UR45 ;  /* 0x0000002d00047c02 */ /* 0x002fc80008000f00 */
[----:B------:R1:W2:Y:S03]  /*155f0*/  SYNCS.PHASECHK.TRANS64.TRYWAIT P2, [R4+URZ+0xe0d0], R3 ;  /* 0x00e0d003040075a7 */ /* 0x0002a600080411ff */
[----:B--2---:R-:W-:Y:S05]  /*15600*/  @!P2 NANOSLEEP.SYNCS 0x989680 ;  /* 0x009896800000a95d */ /* 0x004fea0003900000 */
[----:B------:R-:W2:Y:S02]  /*15610*/  @!P2 SYNCS.PHASECHK.TRANS64 P2, [R4+URZ+0xe0d0], R3 ;  /* 0x00e0d0030400a5a7 */ /* 0x000ea400080410ff */
[----:B--2---:R-:W-:Y:S05]  /*15620*/  @!P2 BRA `(.L_x_242) ;  /* 0xfffffffc00eca947 */ /* 0x004fea000383ffff */
[----:B------:R-:W-:Y:S05]  /*15630*/  BRA `(.L_x_409) ;  /* 0xffffff7c00dc7947 */ /* 0x000fea000383ffff */
.L_x_246:
[----:B--2---:R-:W-:-:S04]  /*15640*/  MOV R3, UR56 ;  /* 0x0000003800037c02 */ /* 0x004fc80008000f00 */
[----:B------:R2:W3:Y:S03]  /*15650*/  SYNCS.PHASECHK.TRANS64.TRYWAIT P2, [R3+URZ], R0 ;  /* 0x00000000030075a7 */ /* 0x0004e600080411ff */
[----:B---3--:R-:W-:Y:S05]  /*15660*/  @!P2 NANOSLEEP.SYNCS 0x989680 ;  /* 0x009896800000a95d */ /* 0x008fea0003900000 */
[----:B------:R-:W3:Y:S02]  /*15670*/  @!P2 SYNCS.PHASECHK.TRANS64 P2, [R3+URZ], R0 ;  /* 0x000000000300a5a7 */ /* 0x000ee400080410ff */
[----:B---3--:R-:W-:Y:S05]  /*15680*/  @!P2 BRA `(.L_x_246) ;  /* 0xfffffffc00eca947 */ /* 0x008fea000383ffff */
[----:B------:R-:W-:Y:S05]  /*15690*/  BRA `(.L_x_410) ;  /* 0xffffff9400647947 */ /* 0x000fea000383ffff */
.L_x_251:
[----:B--2---:R-:W-:-:S04]  /*156a0*/  MOV R0, UR42 ;  /* 0x0000002a00007c02 */ /* 0x004fc80008000f00 */
[----:B------:R2:W3:Y:S03]  /*156b0*/  SYNCS.PHASECHK.TRANS64.TRYWAIT P1, [R0+URZ], R3 ;  /* 0x00000003000075a7 */ /* 0x0004e600080211ff */
[----:B---3--:R-:W-:Y:S05]  /*156c0*/  @!P1 NANOSLEEP.SYNCS 0x989680 ;  /* 0x009896800000995d */ /* 0x008fea0003900000 */
[----:B------:R-:W3:Y:S02]  /*156d0*/  @!P1 SYNCS.PHASECHK.TRANS64 P1, [R0+URZ], R3 ;  /* 0x00000003000095a7 */ /* 0x000ee400080210ff */
[----:B---3--:R-:W-:Y:S05]  /*156e0*/  @!P1 BRA `(.L_x_251) ;  /* 0xfffffffc00ec9947 */ /* 0x008fea000383ffff */
[----:B------:R-:W-:Y:S05]  /*156f0*/  BRA `(.L_x_411) ;  /* 0xffffff9800107947 */ /* 0x000fea000383ffff */
.L_x_256:
[----:B-1----:R-:W-:-:S04]  /*15700*/  MOV R0, UR40 ;  /* 0x0000002800007c02 */ /* 0x002fc80008000f00 */
[----:B------:R1:W2:Y:S03]  /*15710*/  SYNCS.PHASECHK.TRANS64.TRYWAIT P1, [R0+URZ], R3 ;  /* 0x00000003000075a7 */ /* 0x0002a600080211ff */
[----:B--2---:R-:W-:Y:S05]  /*15720*/  @!P1 NANOSLEEP.SYNCS 0x989680 ;  /* 0x009896800000995d */ /* 0x004fea0003900000 */
[----:B------:R-:W2:Y:S02]  /*15730*/  @!P1 SYNCS.PHASECHK.TRANS64 P1, [R0+URZ], R3 ;  /* 0x00000003000095a7 */ /* 0x000ea400080210ff */
[----:B--2---:R-:W-:Y:S05]  /*15740*/  @!P1 BRA `(.L_x_256) ;  /* 0xfffffffc00ec9947 */ /* 0x004fea000383ffff */
[----:B------:R-:W-:Y:S05]  /*15750*/  BRA `(.L_x_412) ;  /* 0xffffff9800c87947 */ /* 0x000fea000383ffff */
.L_x_261:
[----:B-1----:R-:W-:-:S04]  /*15760*/  MOV R4, UR45 ;  /* 0x0000002d00047c02 */ /* 0x002fc80008000f00 */
[----:B------:R1:W2:Y:S03]  /*15770*/  SYNCS.PHASECHK.TRANS64.TRYWAIT P2, [R4+URZ+0xe0d0], R3 ;  /* 0x00e0d003040075a7 */ /* 0x0002a600080411ff */
[----:B--2---:R-:W-:Y:S05]  /*15780*/  @!P2 NANOSLEEP.SYNCS 0x989680 ;  /* 0x009896800000a95d */ /* 0x004fea0003900000 */
[----:B------:R-:W2:Y:S02]  /*15790*/  @!P2 SYNCS.PHASECHK.TRANS64 P2, [R4+URZ+0xe0d0], R3 ;  /* 0x00e0d0030400a5a7 */ /* 0x000ea400080410ff */
[----:B--2---:R-:W-:Y:S05]  /*157a0*/  @!P2 BRA `(.L_x_261) ;  /* 0xfffffffc00eca947 */ /* 0x004fea000383ffff */
[----:B------:R-:W-:Y:S05]  /*157b0*/  BRA `(.L_x_413) ;  /* 0xffffffac00cc7947 */ /* 0x000fea000383ffff */
.L_x_265:
[----:B--2---:R-:W-:-:S04]  /*157c0*/  MOV R3, UR56 ;  /* 0x0000003800037c02 */ /* 0x004fc80008000f00 */
[----:B------:R2:W3:Y:S03]  /*157d0*/  SYNCS.PHASECHK.TRANS64.TRYWAIT P2, [R3+URZ], R0 ;  /* 0x00000000030075a7 */ /* 0x0004e600080411ff */
[----:B---3--:R-:W-:Y:S05]  /*157e0*/  @!P2 NANOSLEEP.SYNCS 0x989680 ;  /* 0x009896800000a95d */ /* 0x008fea0003900000 */
[----:B------:R-:W3:Y:S02]  /*157f0*/  @!P2 SYNCS.PHASECHK.TRANS64 P2, [R3+URZ], R0 ;  /* 0x000000000300a5a7 */ /* 0x000ee400080410ff */
[----:B---3--:R-:W-:Y:S05]  /*15800*/  @!P2 BRA `(.L_x_265) ;  /* 0xfffffffc00eca947 */ /* 0x008fea000383ffff */
[----:B------:R-:W-:Y:S05]  /*15810*/  BRA `(.L_x_414) ;  /* 0xffffffc4003c7947 */ /* 0x000fea000383ffff */
.L_x_269:
[----:B--2---:R-:W-:-:S04]  /*15820*/  MOV R3, UR40 ;  /* 0x0000002800037c02 */ /* 0x004fc80008000f00 */
[----:B------:R2:W3:Y:S03]  /*15830*/  SYNCS.PHASECHK.TRANS64.TRYWAIT P1, [R3+URZ], R0 ;  /* 0x00000000030075a7 */ /* 0x0004e600080211ff */
[----:B---3--:R-:W-:Y:S05]  /*15840*/  @!P1 NANOSLEEP.SYNCS 0x989680 ;  /* 0x009896800000995d */ /* 0x008fea0003900000 */
[----:B------:R-:W3:Y:S02]  /*15850*/  @!P1 SYNCS.PHASECHK.TRANS64 P1, [R3+URZ], R0 ;  /* 0x00000000030095a7 */ /* 0x000ee400080210ff */
[----:B---3--:R-:W-:Y:S05]  /*15860*/  @!P1 BRA `(.L_x_269) ;  /* 0xfffffffc00ec9947 */ /* 0x008fea000383ffff */
[----:B------:R-:W-:Y:S05]  /*15870*/  BRA `(.L_x_415) ;  /* 0xffffffc400e87947 */ /* 0x000fea000383ffff */
.L_x_273:
[----:B-1----:R-:W-:-:S04]  /*15880*/  MOV R0, UR56 ;  /* 0x0000003800007c02 */ /* 0x002fc80008000f00 */
[----:B------:R1:W2:Y:S03]  /*15890*/  SYNCS.PHASECHK.TRANS64.TRYWAIT P0, [R0+URZ], R3 ;  /* 0x00000003000075a7 */ /* 0x0002a600080011ff */
[----:B--2---:R-:W-:Y:S05]  /*158a0*/  @!P0 NANOSLEEP.SYNCS 0x989680 ;  /* 0x009896800000895d */ /* 0x004fea0003900000 */
[----:B------:R-:W2:Y:S02]  /*158b0*/  @!P0 SYNCS.PHASECHK.TRANS64 P0, [R0+URZ], R3 ;  /* 0x00000003000085a7 */ /* 0x000ea400080010ff */
[----:B--2---:R-:W-:Y:S05]  /*158c0*/  @!P0 BRA `(.L_x_273) ;  /* 0xfffffffc00ec8947 */ /* 0x004fea000383ffff */
[----:B------:R-:W-:Y:S05]  /*158d0*/  BRA `(.L_x_416) ;  /* 0xffffffc800687947 */ /* 0x000fea000383ffff */
.L_x_277:
[----:B------:R-:W-:-:S07]  /*158e0*/  MOV R0, UR8 ;  /* 0x0000000800007c02 */ /* 0x000fce0008000f00 */
.L_x_417:
[----:B-1----:R1:W2:Y:S02]  /*158f0*/  SYNCS.PHASECHK.TRANS64.TRYWAIT P1, [R0+URZ+0xe010], R3 ;  /* 0x00e01003000075a7 */ /* 0x0022a400080211ff */
[----:B--2---:R-:W-:Y:S05]  /*15900*/  @!P1 NANOSLEEP.SYNCS 0x989680 ;  /* 0x009896800000995d */ /* 0x004fea0003900000 */
[----:B------:R-:W2:Y:S02]  /*15910*/  @!P1 SYNCS.PHASECHK.TRANS64 P1, [R0+URZ+0xe010], R3 ;  /* 0x00e01003000095a7 */ /* 0x000ea400080210ff */
[----:B--2---:R-:W-:Y:S05]  /*15920*/  @!P1 BRA `(.L_x_417) ;  /* 0xfffffffc00f09947 */ /* 0x004fea000383ffff */
[----:B------:R-:W-:Y:S05]  /*15930*/  BRA `(.L_x_418) ;  /* 0xffffffcc00587947 */ /* 0x000fea000383ffff */
.L_x_283:
[----:B-1----:R-:W-:-:S07]  /*15940*/  MOV R0, UR8 ;  /* 0x0000000800007c02 */ /* 0x002fce0008000f00 */
.L_x_419:
[----:B-1----:R1:W2:Y:S02]  /*15950*/  SYNCS.PHASECHK.TRANS64.TRYWAIT P1, [R0+URZ+0xe038], R3 ;  /* 0x00e03803000075a7 */ /* 0x0022a400080211ff */
[----:B--2---:R-:W-:Y:S05]  /*15960*/  @!P1 NANOSLEEP.SYNCS 0x989680 ;  /* 0x009896800000995d */ /* 0x004fea0003900000 */
[----:B------:R-:W2:Y:S02]  /*15970*/  @!P1 SYNCS.PHASECHK.TRANS64 P1, [R0+URZ+0xe038], R3 ;  /* 0x00e03803000095a7 */ /* 0x000ea400080210ff */
[----:B--2---:R-:W-:Y:S05]  /*15980*/  @!P1 BRA `(.L_x_419) ;  /* 0xfffffffc00f09947 */ /* 0x004fea000383ffff */
[----:B------:R-:W-:Y:S05]  /*15990*/  BRA `(.L_x_420) ;  /* 0xffffffcc00ac7947 */ /* 0x000fea000383ffff */
.L_x_289:
[----:B-1----:R-:W-:-:S07]  /*159a0*/  MOV R0, UR8 ;  /* 0x0000000800007c02 */ /* 0x002fce0008000f00 */
.L_x_421:
[----:B-1----:R1:W2:Y:S02]  /*159b0*/  SYNCS.PHASECHK.TRANS64.TRYWAIT P1, [R0+URZ+0xe018], R3 ;  /* 0x00e01803000075a7 */ /* 0x0022a400080211ff */
[----:B--2---:R-:W-:Y:S05]  /*159c0*/  @!P1 NANOSLEEP.SYNCS 0x989680 ;  /* 0x009896800000995d */ /* 0x004fea0003900000 */
[----:B------:R-:W2:Y:S02]  /*159d0*/  @!P1 SYNCS.PHASECHK.TRANS64 P1, [R0+URZ+0xe018], R3 ;  /* 0x00e01803000095a7 */ /* 0x000ea400080210ff */
[----:B--2---:R-:W-:Y:S05]  /*159e0*/  @!P1 BRA `(.L_x_421) ;  /* 0xfffffffc00f09947 */ /* 0x004fea000383ffff */
[----:B------:R-:W-:Y:S05]  /*159f0*/  BRA `(.L_x_422) ;  /* 0xffffffd000087947 */ /* 0x000fea000383ffff */
.L_x_295:
[----:B-1----:R-:W-:-:S07]  /*15a00*/  MOV R0, UR8 ;  /* 0x0000000800007c02 */ /* 0x002fce0008000f00 */
.L_x_423:
[----:B-1----:R1:W2:Y:S02]  /*15a10*/  SYNCS.PHASECHK.TRANS64.TRYWAIT P1, [R0+URZ+0xe040], R3 ;  /* 0x00e04003000075a7 */ /* 0x0022a400080211ff */
[----:B--2---:R-:W-:Y:S05]  /*15a20*/  @!P1 NANOSLEEP.SYNCS 0x989680 ;  /* 0x009896800000995d */ /* 0x004fea0003900000 */
[----:B------:R-:W2:Y:S02]  /*15a30*/  @!P1 SYNCS.PHASECHK.TRANS64 P1, [R0+URZ+0xe040], R3 ;  /* 0x00e04003000095a7 */ /* 0x000ea400080210ff */
[----:B--2---:R-:W-:Y:S05]  /*15a40*/  @!P1 BRA `(.L_x_423) ;  /* 0xfffffffc00f09947 */ /* 0x004fea000383ffff */
[----:B------:R-:W-:Y:S05]  /*15a50*/  BRA `(.L_x_424) ;  /* 0xffffffd000607947 */ /* 0x000fea000383ffff */
.L_x_301:
[----:B-1----:R-:W-:-:S07]  /*15a60*/  MOV R0, UR33 ;  /* 0x0000002100007c02 */ /* 0x002fce0008000f00 */
.L_x_425:
[----:B-1----:R1:W3:Y:S02]  /*15a70*/  SYNCS.PHASECHK.TRANS64.TRYWAIT P1, [R0+URZ+0xe038], R3 ;  /* 0x00e03803000075a7 */ /* 0x0022e400080211ff */
[----:B---3--:R-:W-:Y:S05]  /*15a80*/  @!P1 NANOSLEEP.SYNCS 0x989680 ;  /* 0x009896800000995d */ /* 0x008fea0003900000 */
[----:B------:R-:W3:Y:S02]  /*15a90*/  @!P1 SYNCS.PHASECHK.TRANS64 P1, [R0+URZ+0xe038], R3 ;  /* 0x00e03803000095a7 */ /* 0x000ee400080210ff */
[----:B---3--:R-:W-:Y:S05]  /*15aa0*/  @!P1 BRA `(.L_x_425) ;  /* 0xfffffffc00f09947 */ /* 0x008fea000383ffff */
[----:B------:R-:W-:Y:S05]  /*15ab0*/  BRA `(.L_x_426) ;  /* 0xffffffd400187947 */ /* 0x000fea000383ffff */
.L_x_306:
[----:B-1----:R-:W-:-:S07]  /*15ac0*/  MOV R0, UR17 ;  /* 0x0000001100007c02 */ /* 0x002fce0008000f00 */
.L_x_427:
[----:B-1----:R1:W2:Y:S02]  /*15ad0*/  SYNCS.PHASECHK.TRANS64.TRYWAIT P1, [R0+URZ+0xe038], R3 ;  /* 0x00e03803000075a7 */ /* 0x0022a400080211ff */
[----:B--2---:R-:W-:Y:S05]  /*15ae0*/  @!P1 NANOSLEEP.SYNCS 0x989680 ;  /* 0x009896800000995d */ /* 0x004fea0003900000 */
[----:B------:R-:W2:Y:S02]  /*15af0*/  @!P1 SYNCS.PHASECHK.TRANS64 P1, [R0+URZ+0xe038], R3 ;  /* 0x00e03803000095a7 */ /* 0x000ea400080210ff */
[----:B--2---:R-:W-:Y:S05]  /*15b00*/  @!P1 BRA `(.L_x_427) ;  /* 0xfffffffc00f09947 */ /* 0x004fea000383ffff */
[----:B------:R-:W-:Y:S05]  /*15b10*/  BRA `(.L_x_428) ;  /* 0xffffffd400747947 */ /* 0x000fea000383ffff */
.L_x_311:
[----:B-1----:R-:W-:-:S07]  /*15b20*/  MOV R0, UR25 ;  /* 0x0000001900007c02 */ /* 0x002fce0008000f00 */
.L_x_429:
[----:B-1----:R1:W2:Y:S02]  /*15b30*/  SYNCS.PHASECHK.TRANS64.TRYWAIT P1, [R0+URZ+0xe038], R3 ;  /* 0x00e03803000075a7 */ /* 0x0022a400080211ff */
[----:B--2---:R-:W-:Y:S05]  /*15b40*/  @!P1 NANOSLEEP.SYNCS 0x989680 ;  /* 0x009896800000995d */ /* 0x004fea0003900000 */
[----:B------:R-:W2:Y:S02]  /*15b50*/  @!P1 SYNCS.PHASECHK.TRANS64 P1, [R0+URZ+0xe038], R3 ;  /* 0x00e03803000095a7 */ /* 0x000ea400080210ff */
[----:B--2---:R-:W-:Y:S05]  /*15b60*/  @!P1 BRA `(.L_x_429) ;  /* 0xfffffffc00f09947 */ /* 0x004fea000383ffff */
[----:B------:R-:W-:Y:S05]  /*15b70*/  BRA `(.L_x_430) ;  /* 0xffffffd400d87947 */ /* 0x000fea000383ffff */
.L_x_316:
[----:B-1----:R-:W-:-:S07]  /*15b80*/  MOV R0, UR17 ;  /* 0x0000001100007c02 */ /* 0x002fce0008000f00 */
.L_x_431:
[----:B-1----:R1:W2:Y:S02]  /*15b90*/  SYNCS.PHASECHK.TRANS64.TRYWAIT P1, [R0+URZ+0xe038], R3 ;  /* 0x00e03803000075a7 */ /* 0x0022a400080211ff */
[----:B--2---:R-:W-:Y:S05]  /*15ba0*/  @!P1 NANOSLEEP.SYNCS 0x989680 ;  /* 0x009896800000995d */ /* 0x004fea0003900000 */
[----:B------:R-:W2:Y:S02]  /*15bb0*/  @!P1 SYNCS.PHASECHK.TRANS64 P1, [R0+URZ+0xe038], R3 ;  /* 0x00e03803000095a7 */ /* 0x000ea400080210ff */
[----:B--2---:R-:W-:Y:S05]  /*15bc0*/  @!P1 BRA `(.L_x_431) ;  /* 0xfffffffc00f09947 */ /* 0x004fea000383ffff */
[----:B------:R-:W-:Y:S05]  /*15bd0*/  BRA `(.L_x_432) ;  /* 0xffffffd800387947 */ /* 0x000fea000383ffff */
.L_x_321:
[----:B-1----:R-:W-:-:S07]  /*15be0*/  MOV R0, UR17 ;  /* 0x0000001100007c02 */ /* 0x002fce0008000f00 */
.L_x_433:
[----:B-1----:R1:W2:Y:S02]  /*15bf0*/  SYNCS.PHASECHK.TRANS64.TRYWAIT P1, [R0+URZ+0xe038], R3 ;  /* 0x00e03803000075a7 */ /* 0x0022a400080211ff */
[----:B--2---:R-:W-:Y:S05]  /*15c00*/  @!P1 NANOSLEEP.SYNCS 0x989680 ;  /* 0x009896800000995d */ /* 0x004fea0003900000 */
[----:B------:R-:W2:Y:S02]  /*15c10*/  @!P1 SYNCS.PHASECHK.TRANS64 P1, [R0+URZ+0xe038], R3 ;  /* 0x00e03803000095a7 */ /* 0x000ea400080210ff */
[----:B--2---:R-:W-:Y:S05]  /*15c20*/  @!P1 BRA `(.L_x_433) ;  /* 0xfffffffc00f09947 */ /* 0x004fea000383ffff */
[----:B------:R-:W-:Y:S05]  /*15c30*/  BRA `(.L_x_434) ;  /* 0xffffffd8009c7947 */ /* 0x000fea000383ffff */
.L_x_326:
[----:B-1----:R-:W-:-:S07]  /*15c40*/  MOV R0, UR17 ;  /* 0x0000001100007c02 */ /* 0x002fce0008000f00 */
.L_x_435:
[----:B-1----:R1:W2:Y:S02]  /*15c50*/  SYNCS.PHASECHK.TRANS64.TRYWAIT P1, [R0+URZ+0xe038], R3 ;  /* 0x00e03803000075a7 */ /* 0x0022a400080211ff */
[----:B--2---:R-:W-:Y:S05]  /*15c60*/  @!P1 NANOSLEEP.SYNCS 0x989680 ;  /* 0x009896800000995d */ /* 0x004fea0003900000 */
[----:B------:R-:W2:Y:S02]  /*15c70*/  @!P1 SYNCS.PHASECHK.TRANS64 P1, [R0+URZ+0xe038], R3 ;  /* 0x00e03803000095a7 */ /* 0x000ea400080210ff */
[----:B--2---:R-:W-:Y:S05]  /*15c80*/  @!P1 BRA `(.L_x_435) ;  /* 0xfffffffc00f09947 */ /* 0x004fea000383ffff */
[----:B------:R-:W-:Y:S05]  /*15c90*/  BRA `(.L_x_436) ;  /* 0xffffffdc00007947 */ /* 0x000fea000383ffff */
.L_x_331:
[----:B-1----:R-:W-:-:S07]  /*15ca0*/  MOV R0, UR17 ;  /* 0x0000001100007c02 */ /* 0x002fce0008000f00 */
.L_x_437:
[----:B-1----:R1:W2:Y:S02]  /*15cb0*/  SYNCS.PHASECHK.TRANS64.TRYWAIT P1, [R0+URZ+0xe038], R3 ;  /* 0x00e03803000075a7 */ /* 0x0022a400080211ff */
[----:B--2---:R-:W-:Y:S05]  /*15cc0*/  @!P1 NANOSLEEP.SYNCS 0x989680 ;  /* 0x009896800000995d */ /* 0x004fea0003900000 */
[----:B------:R-:W2:Y:S02]  /*15cd0*/  @!P1 SYNCS.PHASECHK.TRANS64 P1, [R0+URZ+0xe038], R3 ;  /* 0x00e03803000095a7 */ /* 0x000ea400080210ff */
[----:B--2---:R-:W-:Y:S05]  /*15ce0*/  @!P1 BRA `(.L_x_437) ;  /* 0xfffffffc00f09947 */ /* 0x004fea000383ffff */
[----:B------:R-:W-:Y:S05]  /*15cf0*/  BRA `(.L_x_438) ;  /* 0xffffffdc00647947 */ /* 0x000fea000383ffff */
.L_x_336:
[----:B-1----:R-:W-:-:S07]  /*15d00*/  MOV R0, UR17 ;  /* 0x0000001100007c02 */ /* 0x002fce0008000f00 */
.L_x_439:
[----:B-1----:R1:W2:Y:S02]  /*15d10*/  SYNCS.PHASECHK.TRANS64.TRYWAIT P1, [R0+URZ+0xe038], R3 ;  /* 0x00e03803000075a7 */ /* 0x0022a400080211ff */
[----:B--2---:R-:W-:Y:S05]  /*15d20*/  @!P1 NANOSLEEP.SYNCS 0x989680 ;  /* 0x009896800000995d */ /* 0x004fea0003900000 */
[----:B------:R-:W2:Y:S02]  /*15d30*/  @!P1 SYNCS.PHASECHK.TRANS64 P1, [R0+URZ+0xe038], R3 ;  /* 0x00e03803000095a7 */ /* 0x000ea400080210ff */
[----:B--2---:R-:W-:Y:S05]  /*15d40*/  @!P1 BRA `(.L_x_439) ;  /* 0xfffffffc00f09947 */ /* 0x004fea000383ffff */
[----:B------:R-:W-:Y:S05]  /*15d50*/  BRA `(.L_x_440) ;  /* 0xffffffdc00c87947 */ /* 0x000fea000383ffff */
.L_x_342:
[----:B-1----:R-:W-:-:S07]  /*15d60*/  MOV R0, UR25 ;  /* 0x0000001900007c02 */ /* 0x002fce0008000f00 */
.L_x_441:
[----:B-1----:R1:W2:Y:S02]  /*15d70*/  SYNCS.PHASECHK.TRANS64.TRYWAIT P1, [R0+URZ+0xe038], R3 ;  /* 0x00e03803000075a7 */ /* 0x0022a400080211ff */
[----:B--2---:R-:W-:Y:S05]  /*15d80*/  @!P1 NANOSLEEP.SYNCS 0x989680 ;  /* 0x009896800000995d */ /* 0x004fea0003900000 */
[----:B------:R-:W2:Y:S02]  /*15d90*/  @!P1 SYNCS.PHASECHK.TRANS64 P1, [R0+URZ+0xe038], R3 ;  /* 0x00e03803000095a7 */ /* 0x000ea400080210ff */
[----:B--2---:R-:W-:Y:S05]  /*15da0*/  @!P1 BRA `(.L_x_441) ;  /* 0xfffffffc00f09947 */ /* 0x004fea000383ffff */
[----:B------:R-:W-:Y:S05]  /*15db0*/  BRA `(.L_x_442) ;  /* 0xffffffe000547947 */ /* 0x000fea000383ffff */
.L_x_347:
[----:B-1----:R-:W-:-:S07]  /*15dc0*/  MOV R0, UR17 ;  /* 0x0000001100007c02 */ /* 0x002fce0008000f00 */
.L_x_443:
[----:B-1----:R1:W2:Y:S02]  /*15dd0*/  SYNCS.PHASECHK.TRANS64.TRYWAIT P1, [R0+URZ+0xe038], R3 ;  /* 0x00e03803000075a7 */ /* 0x0022a400080211ff */
[----:B--2---:R-:W-:Y:S05]  /*15de0*/  @!P1 NANOSLEEP.SYNCS 0x989680 ;  /* 0x009896800000995d */ /* 0x004fea0003900000 */
[----:B------:R-:W2:Y:S02]  /*15df0*/  @!P1 SYNCS.PHASECHK.TRANS64 P1, [R0+URZ+0xe038], R3 ;  /* 0x00e03803000095a7 */ /* 0x000ea400080210ff */
[----:B--2---:R-:W-:Y:S05]  /*15e00*/  @!P1 BRA `(.L_x_443) ;  /* 0xfffffffc00f09947 */ /* 0x004fea000383ffff */
[----:B------:R-:W-:Y:S05]  /*15e10*/  BRA `(.L_x_444) ;  /* 0xffffffe000b47947 */ /* 0x000fea000383ffff */
.L_x_353:
[----:B------:R-:W-:-:S07]  /*15e20*/  MOV R0, UR16 ;  /* 0x0000001000007c02 */ /* 0x000fce0008000f00 */
.L_x_445:
[----:B-1----:R1:W2:Y:S02]  /*15e30*/  SYNCS.PHASECHK.TRANS64.TRYWAIT P0, [R0+URZ+0xe0b0], R3 ;  /* 0x00e0b003000075a7 */ /* 0x0022a400080011ff */
[----:B--2---:R-:W-:Y:S05]  /*15e40*/  @!P0 NANOSLEEP.SYNCS 0x989680 ;  /* 0x009896800000895d */ /* 0x004fea0003900000 */
[----:B------:R-:W2:Y:S02]  /*15e50*/  @!P0 SYNCS.PHASECHK.TRANS64 P0, [R0+URZ+0xe0b0], R3 ;  /* 0x00e0b003000085a7 */ /* 0x000ea400080010ff */
[----:B--2---:R-:W-:Y:S05]  /*15e60*/  @!P0 BRA `(.L_x_445) ;  /* 0xfffffffc00f08947 */ /* 0x004fea000383ffff */
[----:B------:R-:W-:Y:S05]  /*15e70*/  BRA `(.L_x_446) ;  /* 0xffffffe400b87947 */ /* 0x000fea000383ffff */
.L_x_355:
[----:B-1----:R-:W-:-:S07]  /*15e80*/  MOV R0, UR16 ;  /* 0x0000001000007c02 */ /* 0x002fce0008000f00 */
.L_x_447:
[----:B-1----:R1:W2:Y:S02]  /*15e90*/  SYNCS.PHASECHK.TRANS64.TRYWAIT P0, [R0+URZ+0xe0b8], R3 ;  /* 0x00e0b803000075a7 */ /* 0x0022a400080011ff */
[----:B--2---:R-:W-:Y:S05]  /*15ea0*/  @!P0 NANOSLEEP.SYNCS 0x989680 ;  /* 0x009896800000895d */ /* 0x004fea0003900000 */
[----:B------:R-:W2:Y:S02]  /*15eb0*/  @!P0 SYNCS.PHASECHK.TRANS64 P0, [R0+URZ+0xe0b8], R3 ;  /* 0x00e0b803000085a7 */ /* 0x000ea400080010ff */
[----:B--2---:R-:W-:Y:S05]  /*15ec0*/  @!P0 BRA `(.L_x_447) ;  /* 0xfffffffc00f08947 */ /* 0x004fea000383ffff */
[----:B------:R-:W-:Y:S05]  /*15ed0*/  BRA `(.L_x_448) ;  /* 0xffffffe400c87947 */ /* 0x000fea000383ffff */
        .weak           $__internal_0_$__cuda_sm10x_tcgen05_guardrail_trap_col_being_dealloced_not_returned_by_alloc
        .type           $__internal_0_$__cuda_sm10x_tcgen05_guardrail_trap_col_being_dealloced_not_returned_by_alloc,@function
        .size           $__internal_0_$__cuda_sm10x_tcgen05_guardrail_trap_col_being_dealloced_not_returned_by_alloc,($__internal_1_$__cuda_sm10x_tcgen05_guardrail_trap_phase_invalid_during_alloc - $__internal_0_$__cuda_sm10x_tcgen05_guardrail_trap_col_being_dealloced_not_returned_by_alloc)
$__internal_0_$__cuda_sm10x_tcgen05_guardrail_trap_col_being_dealloced_not_returned_by_alloc:
[----:B------:R-:W-:Y:S05]  /*15ee0*/  BPT.TRAP 0x1 ;  /* 0x000000040000795c */ /* 0x000fea0000300000 */
[----:B------:R-:W-:-:S04]  /*15ef0*/  HFMA2 R3, -RZ, RZ, 0, 0 ;  /* 0x00000000ff037431 */ /* 0x000fc800000001ff */
[----:B------:R-:W-:Y:S05]  /*15f00*/  RET.REL.NODEC R2 `(_ZN7cutlass13device_kernelINS_4fmha6kernel36Sm100FmhaFwdKernelTmaWarpspecializedIN4cute5tupleIJiiiNS5_IJNS5_IJiiEEEiEEEEEENS1_10collective38Sm100FmhaFwdMainloopTmaWarpspecializedINS_10bfloat16_tEffNS5_IJNS4_1CILi256EEENSC_ILi64EEESE_EEENS5_IJiNSC_ILi1EEES7_EEENS5_IJiSG_NS5_IJNS5_IJNSC_ILi0EEEiEEEiEEEEEESL_NS9_12ResidualMaskENS5_IJNSC_ILi2EEESG_SG_EEENSC_ILb0EEEEENS9_38Sm100FmhaFwdEpilogueTmaWarpspecializedINS_6half_tEfNS5_IJNSC_ILi128EEESE_SE_EEESH_NS5_IJSG_S7_EEESP_EENS2_23IndividualTileSchedulerENS2_41Sm100FmhaCtxKernelWarpspecializedScheduleEEEEEvNT_6ParamsE) ;  /* 0xfffffea0023c7950 */ /* 0x000fea0003c3ffff */
        .weak           $__internal_1_$__cuda_sm10x_tcgen05_guardrail_trap_phase_invalid_during_alloc
        .type           $__internal_1_$__cuda_sm10x_tcgen05_guardrail_trap_phase_invalid_during_alloc,@function
        .size           $__internal_1_$__cuda_sm10x_tcgen05_guardrail_trap_phase_invalid_during_alloc,($__internal_2_$__cuda_sm10x_tcgen05_guardrail_trap_unallocated_columns_being_dealloced - $__internal_1_$__cuda_sm10x_tcgen05_guardrail_trap_phase_invalid_during_alloc)
$__internal_1_$__cuda_sm10x_tcgen05_guardrail_trap_phase_invalid_during_alloc:
[----:B------:R-:W-:Y:S05]  /*15f10*/  BPT.TRAP 0x1 ;  /* 0x000000040000795c */ /* 0x000fea0000300000 */
[----:B------:R-:W-:-:S04]  /*15f20*/  MOV R3, 0x0 ;  /* 0x0000000000037802 */ /* 0x000fc80000000f00 */
[----:B------:R-:W-:Y:S05]  /*15f30*/  RET.REL.NODEC R2 `(_ZN7cutlass13device_kernelINS_4fmha6kernel36Sm100FmhaFwdKernelTmaWarpspecializedIN4cute5tupleIJiiiNS5_IJNS5_IJiiEEEiEEEEEENS1_10collective38Sm100FmhaFwdMainloopTmaWarpspecializedINS_10bfloat16_tEffNS5_IJNS4_1CILi256EEENSC_ILi64EEESE_EEENS5_IJiNSC_ILi1EEES7_EEENS5_IJiSG_NS5_IJNS5_IJNSC_ILi0EEEiEEEiEEEEEESL_NS9_12ResidualMaskENS5_IJNSC_ILi2EEESG_SG_EEENSC_ILb0EEEEENS9_38Sm100FmhaFwdEpilogueTmaWarpspecializedINS_6half_tEfNS5_IJNSC_ILi128EEESE_SE_EEESH_NS5_IJSG_S7_EEESP_EENS2_23IndividualTileSchedulerENS2_41Sm100FmhaCtxKernelWarpspecializedScheduleEEEEEvNT_6ParamsE) ;  /* 0xfffffea002307950 */ /* 0x000fea0003c3ffff */
        .weak           $__internal_2_$__cuda_sm10x_tcgen05_guardrail_trap_unallocated_columns_being_dealloced
        .type           $__internal_2_$__cuda_sm10x_tcgen05_guardrail_trap_unallocated_columns_being_dealloced,@function
        .size           $__internal_2_$__cuda_sm10x_tcgen05_guardrail_trap_unallocated_columns_being_dealloced,($__internal_3_$__cuda_sm3x_div_rn_noftz_f32_slowpath - $__internal_2_$__cuda_sm10x_tcgen05_guardrail_trap_unallocated_columns_being_dealloced)
$__internal_2_$__cuda_sm10x_tcgen05_guardrail_trap_unallocated_columns_being_dealloced:
[----:B------:R-:W-:Y:S05]  /*15f40*/  BPT.TRAP 0x1 ;  /* 0x000000040000795c */ /* 0x000fea0000300000 */
[----:B------:R-:W-:-:S04]  /*15f50*/  HFMA2 R3, -RZ, RZ, 0, 0 ;  /* 0x00000000ff037431 */ /* 0x000fc800000001ff */
[----:B------:R-:W-:Y:S05]  /*15f60*/  RET.REL.NODEC R2 `(_ZN7cutlass13device_kernelINS_4fmha6kernel36Sm100FmhaFwdKernelTmaWarpspecializedIN4cute5tupleIJiiiNS5_IJNS5_IJiiEEEiEEEEEENS1_10collective38Sm100FmhaFwdMainloopTmaWarpspecializedINS_10bfloat16_tEffNS5_IJNS4_1CILi256EEENSC_ILi64EEESE_EEENS5_IJiNSC_ILi1EEES7_EEENS5_IJiSG_NS5_IJNS5_IJNSC_ILi0EEEiEEEiEEEEEESL_NS9_12ResidualMaskENS5_IJNSC_ILi2EEESG_SG_EEENSC_ILb0EEEEENS9_38Sm100FmhaFwdEpilogueTmaWarpspecializedINS_6half_tEfNS5_IJNSC_ILi128EEESE_SE_EEESH_NS5_IJSG_S7_EEESP_EENS2_23IndividualTileSchedulerENS2_41Sm100FmhaCtxKernelWarpspecializedScheduleEEEEEvNT_6ParamsE) ;  /* 0xfffffea002247950 */ /* 0x000fea0003c3ffff */
        .weak           $__internal_3_$__cuda_sm3x_div_rn_noftz_f32_slowpath
        .type           $__internal_3_$__cuda_sm3x_div_rn_noftz_f32_slowpath,@function
        .size           $__internal_3_$__cuda_sm3x_div_rn_noftz_f32_slowpath,(.L_x_465 - $__internal_3_$__cuda_sm3x_div_rn_noftz_f32_slowpath)
$__internal_3_$__cuda_sm3x_div_rn_noftz_f32_slowpath:
[----:B------:R-:W-:Y:S01]  /*15f70*/  SHF.R.U32.HI R3, RZ, 0x17, R22 ;  /* 0x00000017ff037819 */ /* 0x000fe20000011616 */
[----:B------:R-:W-:Y:S01]  /*15f80*/  BSSY.RECONVERGENT B1, `(.L_x_449) ;  /* 0x0000065000017945 */ /* 0x000fe20003800200 */
[--C-:B------:R-:W-:Y:S01]  /*15f90*/  SHF.R.U32.HI R8, RZ, 0x17, R34.reuse ;  /* 0x00000017ff087819 */ /* 0x100fe20000011622 */
[----:B------:R-:W-:Y:S01]  /*15fa0*/  IMAD.MOV.U32 R7, RZ, RZ, R34 ;  /* 0x000000ffff077224 */ /* 0x000fe200078e0022 */
[----:B------:R-:W-:Y:S01]  /*15fb0*/  LOP3.LUT R3, R3, 0xff, RZ, 0xc0, !PT ;  /* 0x000000ff03037812 */ /* 0x000fe200078ec0ff */
[----:B------:R-:W-:Y:S01]  /*15fc0*/  IMAD.MOV.U32 R6, RZ, RZ, R22 ;  /* 0x000000ffff067224 */ /* 0x000fe200078e0016 */
[----:B------:R-:W-:-:S03]  /*15fd0*/  LOP3.LUT R8, R8, 0xff, RZ, 0xc0, !PT ;  /* 0x000000ff08087812 */ /* 0x000fc600078ec0ff */
[----:B------:R-:W-:Y:S02]  /*15fe0*/  VIADD R0, R3, 0xffffffff ;  /* 0xffffffff03007836 */ /* 0x000fe40000000000 */
[----:B------:R-:W-:-:S03]  /*15ff0*/  VIADD R5, R8, 0xffffffff ;  /* 0xffffffff08057836 */ /* 0x000fc60000000000 */
[----:B------:R-:W-:-:S04]  /*16000*/  ISETP.GT.U32.AND P0, PT, R0, 0xfd, PT ;  /* 0x000000fd0000780c */ /* 0x000fc80003f04070 */
[----:B------:R-:W-:-:S13]  /*16010*/  ISETP.GT.U32.OR P0, PT, R5, 0xfd, P0 ;  /* 0x000000fd0500780c */ /* 0x000fda0000704470 */
[----:B------:R-:W-:Y:S01]  /*16020*/  @!P0 IMAD.MOV.U32 R10, RZ, RZ, RZ ;  /* 0x000000ffff0a8224 */ /* 0x000fe200078e00ff */
[----:B------:R-:W-:Y:S06]  /*16030*/  @!P0 BRA `(.L_x_450) ;  /* 0x00000000005c8947 */ /* 0x000fec0003800000 */
[----:B------:R-:W-:Y:S02]  /*16040*/  FSETP.GTU.FTZ.AND P1, PT, |R34|, +INF , PT ;  /* 0x7f8000002200780b */ /* 0x000fe40003f3c200 */
[----:B------:R-:W-:-:S04]  /*16050*/  FSETP.GTU.FTZ.AND P0, PT, |R22|, +INF , PT ;  /* 0x7f8000001600780b */ /* 0x000fc80003f1c200 */
[----:B------:R-:W-:-:S13]  /*16060*/  PLOP3.LUT P0, PT, P1, P0, PT, 0xf8, 0x8f ;  /* 0x00000000008f781c */ /* 0x000fda0000f01f70 */
[----:B------:R-:W-:Y:S05]  /*16070*/  @P0 BRA `(.L_x_451) ;  /* 0x0000000400500947 */ /* 0x000fea0003800000 */
[----:B------:R-:W-:-:S13]  /*16080*/  LOP3.LUT P0, RZ, R6, 0x7fffffff, R7, 0xc8, !PT ;  /* 0x7fffffff06ff7812 */ /* 0x000fda000780c807 */
[----:B------:R-:W-:Y:S05]  /*16090*/  @!P0 BRA `(.L_x_452) ;  /* 0x0000000400408947 */ /* 0x000fea0003800000 */
[----:B------:R-:W-:Y:S02]  /*160a0*/  FSETP.NEU.FTZ.AND P0, PT, |R34|, +INF , PT ;  /* 0x7f8000002200780b */ /* 0x000fe40003f1d200 */
[----:B------:R-:W-:Y:S02]  /*160b0*/  FSETP.NEU.FTZ.AND P1, PT, |R22|, +INF , PT ;  /* 0x7f8000001600780b */ /* 0x000fe40003f3d200 */
[----:B------:R-:W-:-:S11]  /*160c0*/  FSETP.NEU.FTZ.AND P2, PT, |R34|, +INF , PT ;  /* 0x7f8000002200780b */ /* 0x000fd60003f5d200 */
[----:B------:R-:W-:Y:S05]  /*160d0*/  @!P1 BRA !P0, `(.L_x_452) ;  /* 0x0000000400309947 */ /* 0x000fea0004000000 */
[----:B------:R-:W-:-:S04]  /*160e0*/  LOP3.LUT P0, RZ, R7, 0x7fffffff, RZ, 0xc0, !PT ;  /* 0x7fffffff07ff7812 */ /* 0x000fc8000780c0ff */
[----:B------:R-:W-:-:S13]  /*160f0*/  PLOP3.LUT P0, PT, P1, P0, PT, 0x2f, 0xf2 ;  /* 0x0000000000f2781c */ /* 0x000fda0000f00577 */
[----:B------:R-:W-:Y:S05]  /*16100*/  @P0 BRA `(.L_x_453) ;  /* 0x00000004001c0947 */ /* 0x000fea0003800000 */
[----:B------:R-:W-:-:S04]  /*16110*/  LOP3.LUT P0, RZ, R6, 0x7fffffff, RZ, 0xc0, !PT ;  /* 0x7fffffff06ff7812 */ /* 0x000fc8000780c0ff */
[----:B------:R-:W-:-:S13]  /*16120*/  PLOP3.LUT P0, PT, P2, P0, PT, 0x2f, 0xf2 ;  /* 0x0000000000f2781c */ /* 0x000fda0001700577 */
[----:B------:R-:W-:Y:S05]  /*16130*/  @P0 BRA `(.L_x_454) ;  /* 0x0000000400040947 */ /* 0x000fea0003800000 */
[----:B------:R-:W-:Y:S02]  /*16140*/  ISETP.GE.AND P1, PT, R5, RZ, PT ;  /* 0x000000ff0500720c */ /* 0x000fe40003f26270 */
[----:B------:R-:W-:-:S11]  /*16150*/  ISETP.GE.AND P0, PT, R0, RZ, PT ;  /* 0x000000ff0000720c */ /* 0x000fd60003f06270 */
[----:B------:R-:W-:Y:S01]  /*16160*/  @P1 MOV R10, RZ ;  /* 0x000000ff000a1202 */ /* 0x000fe20000000f00 */
[----:B------:R-:W-:Y:S01]  /*16170*/  @!P1 FFMA R7, R34, 1.84467440737095516160e+19, RZ ;  /* 0x5f80000022079823 */ /* 0x000fe200000000ff */
[----:B------:R-:W-:Y:S01]  /*16180*/  @!P1 MOV R10, 0xffffffc0 ;  /* 0xffffffc0000a9802 */ /* 0x000fe20000000f00 */
[----:B------:R-:W-:-:S03]  /*16190*/  @!P0 FFMA R6, R22, 1.84467440737095516160e+19, RZ ;  /* 0x5f80000016068823 */ /* 0x000fc600000000ff */
[----:B------:R-:W-:-:S07]  /*161a0*/  @!P0 IADD3 R10, PT, PT, R10, 0x40, RZ ;  /* 0x000000400a0a8810 */ /* 0x000fce0007ffe0ff */
.L_x_450:
[----:B------:R-:W-:Y:S01]  /*161b0*/  LEA R11, R3, 0xc0800000, 0x17 ;  /* 0xc0800000030b7811 */ /* 0x000fe200078eb8ff */
[----:B------:R-:W-:Y:S01]  /*161c0*/  BSSY.RECONVERGENT B0, `(.L_x_455) ;  /* 0x0000036000007945 */ /* 0x000fe20003800200 */
[----:B------:R-:W-:Y:S02]  /*161d0*/  IADD3 R8, PT, PT, R8, -0x7f, RZ ;  /* 0xffffff8108087810 */ /* 0x000fe40007ffe0ff */
[----:B------:R-:W-:-:S03]  /*161e0*/  IADD3 R11, PT, PT, -R11, R6, RZ ;  /* 0x000000060b0b7210 */ /* 0x000fc60007ffe1ff */
[----:B------:R-:W-:Y:S01]  /*161f0*/  IMAD R9, R8, -0x800000, R7 ;  /* 0xff80000008097824 */ /* 0x000fe200078e0207 */
[----:B------:R-:W1:Y:S01]  /*16200*/  MUFU.RCP R5, R11 ;  /* 0x0000000b00057308 */ /* 0x000e620000001000 */
[----:B------:R-:W-:-:S04]  /*16210*/  FADD.FTZ R6, -R11, -RZ ;  /* 0x800000ff0b067221 */ /* 0x000fc80000010100 */
[----:B-1----:R-:W-:-:S04]  /*16220*/  FFMA R0, R5, R6, 1 ;  /* 0x3f80000005007423 */ /* 0x002fc80000000006 */
[----:B------:R-:W-:-:S04]  /*16230*/  FFMA R0, R5, R0, R5 ;  /* 0x0000000005007223 */ /* 0x000fc80000000005 */
[----:B------:R-:W-:-:S04]  /*16240*/  FFMA R7, R9, R0, RZ ;  /* 0x0000000009077223 */ /* 0x000fc800000000ff */
[----:B------:R-:W-:-:S04]  /*16250*/  FFMA R5, R6, R7, R9 ;  /* 0x0000000706057223 */ /* 0x000fc80000000009 */
[----:B------:R-:W-:-:S04]  /*16260*/  FFMA R5, R0, R5, R7 ;  /* 0x0000000500057223 */ /* 0x000fc80000000007 */
[----:B------:R-:W-:Y:S01]  /*16270*/  FFMA R6, R6, R5, R9 ;  /* 0x0000000506067223 */ /* 0x000fe20000000009 */
[----:B------:R-:W-:-:S03]  /*16280*/  IADD3 R9, PT, PT, R8, 0x7f, -R3 ;  /* 0x0000007f08097810 */ /* 0x000fc60007ffe803 */
[----:B------:R-:W-:Y:S01]  /*16290*/  FFMA R7, R0, R6, R5 ;  /* 0x0000000600077223 */ /* 0x000fe20000000005 */
[----:B------:R-:W-:-:S04]  /*162a0*/  IADD3 R10, PT, PT, R9, R10, RZ ;  /* 0x0000000a090a7210 */ /* 0x000fc80007ffe0ff */
[----:B------:R-:W-:-:S04]  /*162b0*/  SHF.R.U32.HI R3, RZ, 0x17, R7 ;  /* 0x00000017ff037819 */ /* 0x000fc80000011607 */
[----:B------:R-:W-:-:S04]  /*162c0*/  LOP3.LUT R3, R3, 0xff, RZ, 0xc0, !PT ;  /* 0x000000ff03037812 */ /* 0x000fc800078ec0ff */
[----:B------:R-:W-:-:S04]  /*162d0*/  IADD3 R3, PT, PT, R3, R10, RZ ;  /* 0x0000000a03037210 */ /* 0x000fc80007ffe0ff */
[----:B------:R-:W-:-:S04]  /*162e0*/  IADD3 R8, PT, PT, R3, -0x1, RZ ;  /* 0xffffffff03087810 */ /* 0x000fc80007ffe0ff */
[----:B------:R-:W-:-:S13]  /*162f0*/  ISETP.GE.U32.AND P0, PT, R8, 0xfe, PT ;  /* 0x000000fe0800780c */ /* 0x000fda0003f06070 */
[----:B------:R-:W-:Y:S05]  /*16300*/  @!P0 BRA `(.L_x_456) ;  /* 0x0000000000808947 */ /* 0x000fea0003800000 */
[----:B------:R-:W-:-:S13]  /*16310*/  ISETP.GT.AND P0, PT, R3, 0xfe, PT ;  /* 0x000000fe0300780c */ /* 0x000fda0003f04270 */
[----:B------:R-:W-:Y:S05]  /*16320*/  @P0 BRA `(.L_x_457) ;  /* 0x00000000006c0947 */ /* 0x000fea0003800000 */
[----:B------:R-:W-:-:S13]  /*16330*/  ISETP.GE.AND P0, PT, R3, 0x1, PT ;  /* 0x000000010300780c */ /* 0x000fda0003f06270 */
[----:B------:R-:W-:Y:S05]  /*16340*/  @P0 BRA `(.L_x_458) ;  /* 0x0000000000740947 */ /* 0x000fea0003800000 */
[----:B------:R-:W-:Y:S02]  /*16350*/  ISETP.GE.AND P0, PT, R3, -0x18, PT ;  /* 0xffffffe80300780c */ /* 0x000fe40003f06270 */
[----:B------:R-:W-:-:S11]  /*16360*/  LOP3.LUT R7, R7, 0x80000000, RZ, 0xc0, !PT ;  /* 0x8000000007077812 */ /* 0x000fd600078ec0ff */
[----:B------:R-:W-:Y:S05]  /*16370*/  @!P0 BRA `(.L_x_458) ;  /* 0x0000000000688947 */ /* 0x000fea0003800000 */
[CCC-:B------:R-:W-:Y:S01]  /*16380*/  FFMA.RZ R8, R0.reuse, R6.reuse, R5.reuse ;  /* 0x0000000600087223 */ /* 0x1c0fe2000000c005 */
[CCC-:B------:R-:W-:Y:S01]  /*16390*/  FFMA.RP R9, R0.reuse, R6.reuse, R5.reuse ;  /* 0x0000000600097223 */ /* 0x1c0fe20000008005 */
[----:B------:R-:W-:Y:S01]  /*163a0*/  FFMA.RM R6, R0, R6, R5 ;  /* 0x0000000600067223 */ /* 0x000fe20000004005 */
[C---:B------:R-:W-:Y:S01]  /*163b0*/  VIADD R0, R3.reuse, 0x20 ;  /* 0x0000002003007836 */ /* 0x040fe20000000000 */
[C---:B------:R-:W-:Y:S02]  /*163c0*/  ISETP.NE.AND P0, PT, R3.reuse, RZ, PT ;  /* 0x000000ff0300720c */ /* 0x040fe40003f05270 */
[----:B------:R-:W-:Y:S02]  /*163d0*/  LOP3.LUT R8, R8, 0x7fffff, RZ, 0xc0, !PT ;  /* 0x007fffff08087812 */ /* 0x000fe400078ec0ff */
[----:B------:R-:W-:Y:S01]  /*163e0*/  ISETP.NE.AND P1, PT, R3, RZ, PT ;  /* 0x000000ff0300720c */ /* 0x000fe20003f25270 */
[----:B------:R-:W-:Y:S01]  /*163f0*/  IMAD.MOV R3, RZ, RZ, -R3 ;  /* 0x000000ffff037224 */ /* 0x000fe200078e0a03 */
[----:B------:R-:W-:-:S02]  /*16400*/  LOP3.LUT R5, R8, 0x800000, RZ, 0xfc, !PT ;  /* 0x0080000008057812 */ /* 0x000fc400078efcff */
[----:B------:R-:W-:Y:S02]  /*16410*/  FSETP.NEU.FTZ.AND P2, PT, R9, R6, PT ;  /* 0x000000060900720b */ /* 0x000fe40003f5d000 */
[----:B------:R-:W-:Y:S02]  /*16420*/  SHF.L.U32 R0, R5, R0, RZ ;  /* 0x0000000005007219 */ /* 0x000fe400000006ff */
[----:B------:R-:W-:Y:S02]  /*16430*/  SEL R6, R3, RZ, P0 ;  /* 0x000000ff03067207 */ /* 0x000fe40000000000 */
[----:B------:R-:W-:Y:S02]  /*16440*/  ISETP.NE.AND P1, PT, R0, RZ, P1 ;  /* 0x000000ff0000720c */ /* 0x000fe40000f25270 */
[----:B------:R-:W-:Y:S02]  /*16450*/  SHF.R.U32.HI R5, RZ, R6, R5 ;  /* 0x00000006ff057219 */ /* 0x000fe40000011605 */
[----:B------:R-:W-:-:S02]  /*16460*/  PLOP3.LUT P1, PT, P2, P1, PT, 0xf8, 0x8f ;  /* 0x00000000008f781c */ /* 0x000fc40001723f70 */
[----:B------:R-:W-:Y:S02]  /*16470*/  SHF.R.U32.HI R3, RZ, 0x1, R5 ;  /* 0x00000001ff037819 */ /* 0x000fe40000011605 */
[----:B------:R-:W-:-:S04]  /*16480*/  SEL R0, RZ, 0x1, !P1 ;  /* 0x00000001ff007807 */ /* 0x000fc80004800000 */
[----:B------:R-:W-:-:S04]  /*16490*/  LOP3.LUT R0, R0, 0x1, R3, 0xf8, !PT ;  /* 0x0000000100007812 */ /* 0x000fc800078ef803 */
[----:B------:R-:W-:-:S05]  /*164a0*/  LOP3.LUT R0, R0, R5, RZ, 0xc0, !PT ;  /* 0x0000000500007212 */ /* 0x000fca00078ec0ff */
[----:B------:R-:W-:-:S05]  /*164b0*/  IMAD.IADD R0, R3, 0x1, R0 ;  /* 0x0000000103007824 */ /* 0x000fca00078e0200 */
[----:B------:R-:W-:Y:S01]  /*164c0*/  LOP3.LUT R7, R0, R7, RZ, 0xfc, !PT ;  /* 0x0000000700077212 */ /* 0x000fe200078efcff */
[----:B------:R-:W-:Y:S05]  /*164d0*/  BRA `(.L_x_458) ;  /* 0x0000000000107947 */ /* 0x000fea0003800000 */
.L_x_457:
[----:B------:R-:W-:-:S04]  /*164e0*/  LOP3.LUT R7, R7, 0x80000000, RZ, 0xc0, !PT ;  /* 0x8000000007077812 */ /* 0x000fc800078ec0ff */
[----:B------:R-:W-:Y:S01]  /*164f0*/  LOP3.LUT R7, R7, 0x7f800000, RZ, 0xfc, !PT ;  /* 0x7f80000007077812 */ /* 0x000fe200078efcff */
[----:B------:R-:W-:Y:S05]  /*16500*/  BRA `(.L_x_458) ;  /* 0x0000000000047947 */ /* 0x000fea0003800000 */
.L_x_456:
[----:B------:R-:W-:Y:S02]  /*16510*/  LEA R7, R10, R7, 0x17 ;  /* 0x000000070a077211 */ /* 0x000fe400078eb8ff */
.L_x_458:
[----:B------:R-:W-:Y:S05]  /*16520*/  BSYNC.RECONVERGENT B0 ;  /* 0x0000000000007941 */ /* 0x000fea0003800200 */
.L_x_455:
[----:B------:R-:W-:Y:S01]  /*16530*/  MOV R32, R7 ;  /* 0x0000000700207202 */ /* 0x000fe20000000f00 */
[----:B------:R-:W-:Y:S05]  /*16540*/  BRA `(.L_x_459) ;  /* 0x0000000000207947 */ /* 0x000fea0003800000 */
.L_x_454:
[----:B------:R-:W-:-:S04]  /*16550*/  LOP3.LUT R6, R6, 0x80000000, R7, 0x48, !PT ;  /* 0x8000000006067812 */ /* 0x000fc800078e4807 */
[----:B------:R-:W-:Y:S01]  /*16560*/  LOP3.LUT R32, R6, 0x7f800000, RZ, 0xfc, !PT ;  /* 0x7f80000006207812 */ /* 0x000fe200078efcff */
[----:B------:R-:W-:Y:S05]  /*16570*/  BRA `(.L_x_459) ;  /* 0x0000000000147947 */ /* 0x000fea0003800000 */
.L_x_453:
[----:B------:R-:W-:Y:S01]  /*16580*/  LOP3.LUT R32, R6, 0x80000000, R7, 0x48, !PT ;  /* 0x8000000006207812 */ /* 0x000fe200078e4807 */
[----:B------:R-:W-:Y:S05]  /*16590*/  BRA `(.L_x_459) ;  /* 0x00000000000c7947 */ /* 0x000fea0003800000 */
.L_x_452:
[----:B------:R-:W1:Y:S01]  /*165a0*/  MUFU.RSQ R32, -QNAN ;  /* 0xffc0000000207908 */ /* 0x000e620000001400 */
[----:B------:R-:W-:Y:S05]  /*165b0*/  BRA `(.L_x_459) ;  /* 0x0000000000047947 */ /* 0x000fea0003800000 */
.L_x_451:
[----:B------:R-:W-:-:S07]  /*165c0*/  FADD.FTZ R32, R34, R22 ;  /* 0x0000001622207221 */ /* 0x000fce0000010000 */
.L_x_459:
[----:B------:R-:W-:Y:S05]  /*165d0*/  BSYNC.RECONVERGENT B1 ;  /* 0x0000000000017941 */ /* 0x000fea0003800200 */
.L_x_449:
[----:B------:R-:W-:-:S04]  /*165e0*/  HFMA2 R5, -RZ, RZ, 0, 0 ;  /* 0x00000000ff057431 */ /* 0x000fc800000001ff */
[----:B-1----:R-:W-:Y:S05]  /*165f0*/  RET.REL.NODEC R4 `(_ZN7cutlass13device_kernelINS_4fmha6kernel36Sm100FmhaFwdKernelTmaWarpspecializedIN4cute5tupleIJiiiNS5_IJNS5_IJiiEEEiEEEEEENS1_10collective38Sm100FmhaFwdMainloopTmaWarpspecializedINS_10bfloat16_tEffNS5_IJNS4_1CILi256EEENSC_ILi64EEESE_EEENS5_IJiNSC_ILi1EEES7_EEENS5_IJiSG_NS5_IJNS5_IJNSC_ILi0EEEiEEEiEEEEEESL_NS9_12ResidualMaskENS5_IJNSC_ILi2EEESG_SG_EEENSC_ILb0EEEEENS9_38Sm100FmhaFwdEpilogueTmaWarpspecializedINS_6half_tEfNS5_IJNSC_ILi128EEESE_SE_EEESH_NS5_IJSG_S7_EEESP_EENS2_23IndividualTileSchedulerENS2_41Sm100FmhaCtxKernelWarpspecializedScheduleEEEEEvNT_6ParamsE) ;  /* 0xfffffe9804807950 */ /* 0x002fea0003c3ffff */
.L_x_460:
[----:B------:R-:W-:-:S00]  /*16600*/  BRA `(.L_x_460) ;  /* 0xfffffffc00fc7947 */ /* 0x000fc0000383ffff */
[----:B------:R-:W-:-:S00]  /*16610*/  NOP ;  /* 0x0000000000007918 */ /* 0x000fc00000000000 */
        /* <DEDUP_REMOVED lines=14> */
.L_x_465:


//--------------------- .nv.global.init           --------------------------
	.section	.nv.global.init,"aw",@progbits
.nv.global.init:
	.type		$str$23,@object
	.size		$str$23,($str$37 - $str$23)
$str$23:
        /*0000*/ 	.byte	0x0a, 0x00
	.type		$str$37,@object
	.size		$str$37,($str$32 - $str$37)
$str$37:
        /*0002*/ 	.byte	0x3a, 0x00
	.type		$str$32,@object
	.size		$str$32,($str$29 - $str$32)
$str$32:
        /*0004*/ 	.byte	0x5f, 0x00
	.type		$str$29,@object
	.size		$str$29,($str$28 - $str$29)
$str$29:
        /*0006*/ 	.byte	0x25, 0x64, 0x00
	.type		$str$28,@object
	.size		$str$28,($str$30 - $str$28)
$str$28:
        /*0009*/ 	.byte	0x25, 0x63, 0x00
	.type		$str$30,@object
	.size		$str$30,($str$31 - $str$30)
$str$30:
        /*000c*/ 	.byte	0x25, 0x73, 0x00
	.type		$str$31,@object
	.size		$str$31,($str$35 - $str$31)
$str$31:
        /*000f*/ 	.byte	0x20, 0x6f, 0x20, 0x00
	.type		$str$35,@object
	.size		$str$35,($str$22 - $str$35)
$str$35:
        /*0013*/ 	.byte	0x70, 0x74, 0x72, 0x5b, 0x00
	.type		$str$22,@object
	.size		$str$22,($str$34 - $str$22)
$str$22:
        /*0018*/ 	.byte	0x73, 0x4f, 0x3a, 0x20, 0x00
	.type		$str$34,@object
	.size		$str$34,($str$36 - $str$34)
$str$34:
        /*001d*/ 	.byte	0x73, 0x6d, 0x65, 0x6d, 0x5f, 0x00
	.type		$str$36,@object
	.size		$str$36,($str$33 - $str$36)
$str$36:
        /*0023*/ 	.byte	0x62, 0x5d, 0x28, 0x25, 0x70, 0x29, 0x00
	.type		$str$33,@object
	.size		$str$33,($str$27 - $str$33)
$str$33:
        /*002a*/ 	.byte	0x53, 0x77, 0x3c, 0x25, 0x64, 0x2c, 0x25, 0x64, 0x2c, 0x25, 0x64, 0x3e, 0x00
	.type		$str$27,@object
	.size		$str$27,($str$26 - $str$27)
$str$27:
        /*0037*/ 	.byte	0x2f, 0x74, 0x6d, 0x70, 0x2f, 0x63, 0x75, 0x74, 0x6c, 0x61, 0x73, 0x73, 0x5f, 0x73, 0x77, 0x65
        /*0047*/ 	.byte	0x65, 0x70, 0x5f, 0x73, 0x72, 0x63, 0x2f, 0x69, 0x6e, 0x63, 0x6c, 0x75, 0x64, 0x65, 0x2f, 0x63
        /*0057*/ 	.byte	0x75, 0x74, 0x65, 0x2f, 0x61, 0x74, 0x6f, 0x6d, 0x2f, 0x63, 0x6f, 0x70, 0x79, 0x5f, 0x74, 0x72
        /*0067*/ 	.byte	0x61, 0x69, 0x74, 0x73, 0x5f, 0x73, 0x6d, 0x31, 0x30, 0x30, 0x2e, 0x68, 0x70, 0x70, 0x00
	.type		$str$26,@object
	.size		$str$26,(__unnamed_4 - $str$26)
$str$26:
        /*0076*/ 	.byte	0x28, 0x28, 0x75, 0x69, 0x6e, 0x74, 0x33, 0x32, 0x5f, 0x74, 0x28, 0x74, 0x68, 0x72, 0x65, 0x61
        /*0086*/ 	.byte	0x64, 0x49, 0x64, 0x78, 0x2e, 0x78, 0x29, 0x20, 0x2f, 0x20, 0x33, 0x32, 0x29, 0x20, 0x25, 0x20
        /*0096*/ 	.byte	0x34, 0x29, 0x20, 0x3d, 0x3d, 0x20, 0x28, 0x28, 0x28, 0x74, 0x6d, 0x65, 0x6d, 0x5f, 0x61, 0x64
        /*00a6*/ 	.byte	0x64, 0x72, 0x20, 0x3e, 0x3e, 0x20, 0x31, 0x36, 0x29, 0x20, 0x2f, 0x20, 0x33, 0x32, 0x29, 0x20
        /*00b6*/ 	.byte	0x25, 0x20, 0x34, 0x29, 0x00
	.type		__unnamed_4,@object
	.size		__unnamed_4,(__unnamed_1 - __unnamed_4)
__unnamed_4:
        /*00bb*/ 	.byte	0x63, 0x6f, 0x6e, 0x73, 0x74, 0x65, 0x78, 0x70, 0x72, 0x20, 0x76, 0x6f, 0x69, 0x64, 0x20, 0x63
        /* <DEDUP_REMOVED lines=36> */
        /*030b*/ 	.byte	0x30, 0x3e, 0x3e, 0x3e, 0x3e, 0x5d, 0x00
	.type		__unnamed_1,@object
	.size		__unnamed_1,(__unnamed_5 - __unnamed_1)
__unnamed_1:
        /* <DEDUP_REMOVED lines=37> */
        /*0562*/ 	.byte	0x3a, 0x43, 0x3c, 0x30, 0x3e, 0x3e, 0x3e, 0x3e, 0x5d, 0x00
	.type		__unnamed_5,@object
	.size		__unnamed_5,(__unnamed_6 - __unnamed_5)
__unnamed_5:
        /* <DEDUP_REMOVED lines=38> */
	.type		__unnamed_6,@object
	.size		__unnamed_6,(__unnamed_7 - __unnamed_6)
__unnamed_6:
        /* <DEDUP_REMOVED lines=37> */
        /*0a16*/ 	.byte	0x74, 0x65, 0x3a, 0x3a, 0x43, 0x3c, 0x30, 0x3e, 0x3e, 0x3e, 0x3e, 0x5d, 0x00
	.type		__unnamed_7,@object
	.size		__unnamed_7,(__unnamed_2 - __unnamed_7)
__unnamed_7:
        /* <DEDUP_REMOVED lines=37> */
        /*0c73*/ 	.byte	0x63, 0x75, 0x74, 0x65, 0x3a, 0x3a, 0x43, 0x3c, 0x30, 0x3e, 0x3e, 0x3e, 0x3e, 0x5d, 0x00
	.type		__unnamed_2,@object
	.size		__unnamed_2,(__unnamed_3 - __unnamed_2)
__unnamed_2:
        /* <DEDUP_REMOVED lines=38> */
	.type		__unnamed_3,@object
	.size		__unnamed_3,(.L_3 - __unnamed_3)
__unnamed_3:
        /* <DEDUP_REMOVED lines=38> */
        /*1142*/ 	.byte	0x3e, 0x3e, 0x5d, 0x00
.L_3:


//--------------------- .nv.shared._ZN7cutlass13device_kernelINS_4fmha6kernel36Sm100FmhaFwdKernelTmaWarpspecializedIN4cute5tupleIJiiiNS5_IJNS5_IJiiEEEiEEEEEENS1_10collective38Sm100FmhaFwdMainloopTmaWarpspecializedINS_10bfloat16_tEffNS5_IJNS4_1CILi256EEENSC_ILi64EEESE_EEENS5_IJiNSC_ILi1EEES7_EEENS5_IJiSG_NS5_IJNS5_IJNSC_ILi0EEEiEEEiEEEEEESL_NS9_12ResidualMaskENS5_IJNSC_ILi2EEESG_SG_EEENSC_ILb0EEEEENS9_38Sm100FmhaFwdEpilogueTmaWarpspecializedINS_6half_tEfNS5_IJNSC_ILi128EEESE_SE_EEESH_NS5_IJSG_S7_EEESP_EENS2_23IndividualTileSchedulerENS2_41Sm100FmhaCtxKernelWarpspecializedScheduleEEEEEvNT_6ParamsE --------------------------
	.section	.nv.shared._ZN7cutlass13device_kernelINS_4fmha6kernel36Sm100FmhaFwdKernelTmaWarpspecializedIN4cute5tupleIJiiiNS5_IJNS5_IJiiEEEiEEEEEENS1_10collective38Sm100FmhaFwdMainloopTmaWarpspecializedINS_10bfloat16_tEffNS5_IJNS4_1CILi256EEENSC_ILi64EEESE_EEENS5_IJiNSC_ILi1EEES7_EEENS5_IJiSG_NS5_IJNS5_IJNSC_ILi0EEEiEEEiEEEEEESL_NS9_12ResidualMaskENS5_IJNSC_ILi2EEESG_SG_EEENSC_ILb0EEEEENS9_38Sm100FmhaFwdEpilogueTmaWarpspecializedINS_6half_tEfNS5_IJNSC_ILi128EEESE_SE_EEESH_NS5_IJSG_S7_EEESP_EENS2_23IndividualTileSchedulerENS2_41Sm100FmhaCtxKernelWarpspecializedScheduleEEEEEvNT_6ParamsE,"aw",@nobits
	.sectionflags	@""
	.align	16
	.zero		1024


//--------------------- .nv.shared.reserved.0     --------------------------
	.section	.nv.shared.reserved.0,"aw",@nobits
	.weak		__nv_reservedSMEM_offset_0_alias
	.size		__nv_reservedSMEM_offset_0_alias, 0, 64
	.other		__nv_reservedSMEM_offset_0_alias,@"STO_CUDA_RESERVED_SHARED STV_DEFAULT"
__nv_reservedSMEM_offset_0_alias:
	.zero		0
.nv.shared.reserved.0:
	.zero		64
	.weak		__nv_reservedSMEM_tcgen05_partition
	.type		__nv_reservedSMEM_tcgen05_partition,@object
	.size		__nv_reservedSMEM_tcgen05_partition,(.L_0 - __nv_reservedSMEM_tcgen05_partition)
__nv_reservedSMEM_tcgen05_partition:
	.zero		32
.L_0:


//--------------------- .nv.global                --------------------------
	.section	.nv.global,"aw",@nobits
.nv.global:
	.type		_ZN39_INTERNAL_73a0134c_4_k_cu_1ac9c113_37234cute1_E,@object
	.size		_ZN39_INTERNAL_73a0134c_4_k_cu_1ac9c113_37234cute1_E,(_ZN39_INTERNAL_73a0134c_4_k_cu_1ac9c113_37234cuda3std3__45__cpo6cbeginE - _ZN39_INTERNAL_73a0134c_4_k_cu_1ac9c113_37234cute1_E)
_ZN39_INTERNAL_73a0134c_4_k_cu_1ac9c113_37234cute1_E:
	.zero		1
	.type		_ZN39_INTERNAL_73a0134c_4_k_cu_1ac9c113_37234cuda3std3__45__cpo6cbeginE,@object
	.size		_ZN39_INTERNAL_73a0134c_4_k_cu_1ac9c113_37234cuda3std3__45__cpo6cbeginE,(_ZN39_INTERNAL_73a0134c_4_k_cu_1ac9c113_37234cuda3std3__48in_placeE - _ZN39_INTERNAL_73a0134c_4_k_cu_1ac9c113_37234cuda3std3__45__cpo6cbeginE)
_ZN39_INTERNAL_73a0134c_4_k_cu_1ac9c113_37234cuda3std3__45__cpo6cbeginE:
	.zero		1
	.type		_ZN39_INTERNAL_73a0134c_4_k_cu_1ac9c113_37234cuda3std3__48in_placeE,@object
	.size		_ZN39_INTERNAL_73a0134c_4_k_cu_1ac9c113_37234cuda3std3__48in_placeE,(_ZN39_INTERNAL_73a0134c_4_k_cu_1ac9c113_37234cuda3std6ranges3__45__cpo9iter_moveE - _ZN39_INTERNAL_73a0134c_4_k_cu_1ac9c113_37234cuda3std3__48in_placeE)
_ZN39_INTERNAL_73a0134c_4_k_cu_1ac9c113_37234cuda3std3__48in_placeE:
	.zero		1
	.type		_ZN39_INTERNAL_73a0134c_4_k_cu_1ac9c113_37234cuda3std6ranges3__45__cpo9iter_moveE,@object
	.size		_ZN39_INTERNAL_73a0134c_4_k_cu_1ac9c113_37234cuda3std6ranges3__45__cpo9iter_moveE,(_ZN39_INTERNAL_73a0134c_4_k_cu_1ac9c113_37234cuda3std3__45__cpo5beginE - _ZN39_INTERNAL_73a0134c_4_k_cu_1ac9c113_37234cuda3std6ranges3__45__cpo9iter_moveE)
_ZN39_INTERNAL_73a0134c_4_k_cu_1ac9c113_37234cuda3std6ranges3__45__cpo9iter_moveE:
	.zero		1
	.type		_ZN39_INTERNAL_73a0134c_4_k_cu_1ac9c113_37234cuda3std3__45__cpo5beginE,@object
	.size		_ZN39_INTERNAL_73a0134c_4_k_cu_1ac9c113_37234cuda3std3__45__cpo5beginE,(_ZN39_INTERNAL_73a0134c_4_k_cu_1ac9c113_37234cuda3std3__441_GLOBAL__N__73a0134c_4_k_cu_1ac9c113_37236ignoreE - _ZN39_INTERNAL_73a0134c_4_k_cu_1ac9c113_37234cuda3std3__45__cpo5beginE)
_ZN39_INTERNAL_73a0134c_4_k_cu_1ac9c113_37234cuda3std3__45__cpo5beginE:
	.zero		1
	.type		_ZN39_INTERNAL_73a0134c_4_k_cu_1ac9c113_37234cuda3std3__441_GLOBAL__N__73a0134c_4_k_cu_1ac9c113_37236ignoreE,@object
	.size		_ZN39_INTERNAL_73a0134c_4_k_cu_1ac9c113_37234cuda3std3__441_GLOBAL__N__73a0134c_4_k_cu_1ac9c113_37236ignoreE,(_ZN39_INTERNAL_73a0134c_4_k_cu_1ac9c113_37234cute7productE - _ZN39_INTERNAL_73a0134c_4_k_cu_1ac9c113_37234cuda3std3__441_GLOBAL__N__73a0134c_4_k_cu_1ac9c113_37236ignoreE)
_ZN39_INTERNAL_73a0134c_4_k_cu_1ac9c113_37234cuda3std3__441_GLOBAL__N__73a0134c_4_k_cu_1ac9c113_37236ignoreE:
	.zero		1
	.type		_ZN39_INTERNAL_73a0134c_4_k_cu_1ac9c113_37234cute7productE,@object
	.size		_ZN39_INTERNAL_73a0134c_4_k_cu_1ac9c113_37234cute7productE,(_ZN39_INTERNAL_73a0134c_4_k_cu_1ac9c113_37234cuda3std3__45__cpo3endE - _ZN39_INTERNAL_73a0134c_4_k_cu_1ac9c113_37234cute7productE)
_ZN39_INTERNAL_73a0134c_4_k_cu_1ac9c113_37234cute7productE:
	.zero		1
	.type		_ZN39_INTERNAL_73a0134c_4_k_cu_1ac9c113_37234cuda3std3__45__cpo3endE,@object
	.size		_ZN39_INTERNAL_73a0134c_4_k_cu_1ac9c113_37234cuda3std3__45__cpo3endE,(_ZN39_INTERNAL_73a0134c_4_k_cu_1ac9c113_37234cuda3std3__419piecewise_constructE - _ZN39_INTERNAL_73a0134c_4_k_cu_1ac9c113_37234cuda3std3__45__cpo3endE)
_ZN39_INTERNAL_73a0134c_4_k_cu_1ac9c113_37234cuda3std3__45__cpo3endE:
	.zero		1
	.type		_ZN39_INTERNAL_73a0134c_4_k_cu_1ac9c113_37234cuda3std3__419piecewise_constructE,@object
	.size		_ZN39_INTERNAL_73a0134c_4_k_cu_1ac9c113_37234cuda3std3__419piecewise_constructE,(_ZN39_INTERNAL_73a0134c_4_k_cu_1ac9c113_37234cuda3std3__45__cpo4cendE - _ZN39_INTERNAL_73a0134c_4_k_cu_1ac9c113_37234cuda3std3__419piecewise_constructE)
_ZN39_INTERNAL_73a0134c_4_k_cu_1ac9c113_37234cuda3std3__419piecewise_constructE:
	.zero		1
	.type		_ZN39_INTERNAL_73a0134c_4_k_cu_1ac9c113_37234cuda3std3__45__cpo4cendE,@object
	.size		_ZN39_INTERNAL_73a0134c_4_k_cu_1ac9c113_37234cuda3std3__45__cpo4cendE,(_ZN39_INTERNAL_73a0134c_4_k_cu_1ac9c113_37234cuda3std6ranges3__45__cpo4swapE - _ZN39_INTERNAL_73a0134c_4_k_cu_1ac9c113_37234cuda3std3__45__cpo4cendE)
_ZN39_INTERNAL_73a0134c_4_k_cu_1ac9c113_37234cuda3std3__45__cpo4cendE:
	.zero		1
	.type		_ZN39_INTERNAL_73a0134c_4_k_cu_1ac9c113_37234cuda3std6ranges3__45__cpo4swapE,@object
	.size		_ZN39_INTERNAL_73a0134c_4_k_cu_1ac9c113_37234cuda3std6ranges3__45__cpo4swapE,(.L_15 - _ZN39_INTERNAL_73a0134c_4_k_cu_1ac9c113_37234cuda3std6ranges3__45__cpo4swapE)
_ZN39_INTERNAL_73a0134c_4_k_cu_1ac9c113_37234cuda3std6ranges3__45__cpo4swapE:
	.zero		1
.L_15:


//--------------------- .nv.constant0._ZN7cutlass13device_kernelINS_4fmha6kernel36Sm100FmhaFwdKernelTmaWarpspecializedIN4cute5tupleIJiiiNS5_IJNS5_IJiiEEEiEEEEEENS1_10collective38Sm100FmhaFwdMainloopTmaWarpspecializedINS_10bfloat16_tEffNS5_IJNS4_1CILi256EEENSC_ILi64EEESE_EEENS5_IJiNSC_ILi1EEES7_EEENS5_IJiSG_NS5_IJNS5_IJNSC_ILi0EEEiEEEiEEEEEESL_NS9_12ResidualMaskENS5_IJNSC_ILi2EEESG_SG_EEENSC_ILb0EEEEENS9_38Sm100FmhaFwdEpilogueTmaWarpspecializedINS_6half_tEfNS5_IJNSC_ILi128EEESE_SE_EEESH_NS5_IJSG_S7_EEESP_EENS2_23IndividualTileSchedulerENS2_41Sm100FmhaCtxKernelWarpspecializedScheduleEEEEEvNT_6ParamsE --------------------------
	.section	.nv.constant0._ZN7cutlass13device_kernelINS_4fmha6kernel36Sm100FmhaFwdKernelTmaWarpspecializedIN4cute5tupleIJiiiNS5_IJNS5_IJiiEEEiEEEEEENS1_10collective38Sm100FmhaFwdMainloopTmaWarpspecializedINS_10bfloat16_tEffNS5_IJNS4_1CILi256EEENSC_ILi64EEESE_EEENS5_IJiNSC_ILi1EEES7_EEENS5_IJiSG_NS5_IJNS5_IJNSC_ILi0EEEiEEEiEEEEEESL_NS9_12ResidualMaskENS5_IJNSC_ILi2EEESG_SG_EEENSC_ILb0EEEEENS9_38Sm100FmhaFwdEpilogueTmaWarpspecializedINS_6half_tEfNS5_IJNSC_ILi128EEESE_SE_EEESH_NS5_IJSG_S7_EEESP_EENS2_23IndividualTileSchedulerENS2_41Sm100FmhaCtxKernelWarpspecializedScheduleEEEEEvNT_6ParamsE,"a",@progbits
	.sectionflags	@""
	.align	4
.nv.constant0._ZN7cutlass13device_kernelINS_4fmha6kernel36Sm100FmhaFwdKernelTmaWarpspecializedIN4cute5tupleIJiiiNS5_IJNS5_IJiiEEEiEEEEEENS1_10collective38Sm100FmhaFwdMainloopTmaWarpspecializedINS_10bfloat16_tEffNS5_IJNS4_1CILi256EEENSC_ILi64EEESE_EEENS5_IJiNSC_ILi1EEES7_EEENS5_IJiSG_NS5_IJNS5_IJNSC_ILi0EEEiEEEiEEEEEESL_NS9_12ResidualMaskENS5_IJNSC_ILi2EEESG_SG_EEENSC_ILb0EEEEENS9_38Sm100FmhaFwdEpilogueTmaWarpspecializedINS_6half_tEfNS5_IJNSC_ILi128EEESE_SE_EEESH_NS5_IJSG_S7_EEESP_EENS2_23IndividualTileSchedulerENS2_41Sm100FmhaCtxKernelWarpspecializedScheduleEEEEEvNT_6ParamsE:
	.zero		2432


//--------------------- SYMBOLS --------------------------

	.type		.nv.reservedSmem.offset0,@object
	.size		.nv.reservedSmem.offset0,0x4
	.type		.nv.reservedSmem.cap,@object
	.size		.nv.reservedSmem.cap,0x4
	.type		vprintf,@function
	.type		__assertfail,@function
